def matmul_kernel(
    a_ptr,
    b_ptr,
    c_ptr,
    M,
    N,
    K,
    stride_am,
    stride_ak,
    stride_bk,
    stride_bn,
    stride_cm,
    stride_cn,
    BLOCK_M: tl.constexpr,
    BLOCK_N: tl.constexpr,
    BLOCK_K: tl.constexpr,
    GROUP_M: tl.constexpr,
):
    pid = tl.program_id(axis=0)
    num_pid_m = tl.cdiv(M, BLOCK_M)
    num_pid_n = tl.cdiv(N, BLOCK_N)
    num_pid_in_group = GROUP_M * num_pid_n
    group_id = pid // num_pid_in_group
    first_pid_m = group_id * GROUP_M
    group_size_m = min(num_pid_m - first_pid_m, GROUP_M)
    pid_m = first_pid_m + ((pid % num_pid_in_group) % group_size_m)
    pid_n = (pid % num_pid_in_group) // group_size_m

    offs_am = (pid_m * BLOCK_M + tl.arange(0, BLOCK_M)) % M
    offs_bn = (pid_n * BLOCK_N + tl.arange(0, BLOCK_N)) % N
    offs_k = tl.arange(0, BLOCK_K)
    a_ptrs = a_ptr + offs_am[:, None] * stride_am + offs_k[None, :] * stride_ak
    b_ptrs = b_ptr + offs_k[:, None] * stride_bk + offs_bn[None, :] * stride_bn

    acc = tl.zeros((BLOCK_M, BLOCK_N), dtype=tl.float32)
    for kk in range(0, tl.cdiv(K, BLOCK_K)):
        a = tl.load(a_ptrs, mask=offs_k[None, :] < K - kk * BLOCK_K, other=0.0)
        b = tl.load(b_ptrs, mask=offs_k[:, None] < K - kk * BLOCK_K, other=0.0)
        acc = tl.dot(a, b, acc)
        a_ptrs += BLOCK_K * stride_ak
        b_ptrs += BLOCK_K * stride_bk

    c = acc.to(c_ptr.dtype.element_ty)
    offs_cm = pid_m * BLOCK_M + tl.arange(0, BLOCK_M)
    offs_cn = pid_n * BLOCK_N + tl.arange(0, BLOCK_N)
    c_ptrs = c_ptr + offs_cm[:, None] * stride_cm + offs_cn[None, :] * stride_cn
    mask = (offs_cm[:, None] < M) & (offs_cn[None, :] < N)
    tl.store(c_ptrs, c, mask=mask)

# config = {"BLOCK_K": 128, "BLOCK_M": 32, "BLOCK_N": 512, "GROUP_M": 8, "arch": "sm_100", "dtype": "bf16", "num_ctas": 1, "num_stages": 2, "num_warps": 4}
# arch = sm_100


// ===== COMPILED SASS (sm_100a) =====

	.target	sm_100a

	.elftype	@"ET_EXEC"


//--------------------- .note.nv.tkinfo           --------------------------
	.section	.note.nv.tkinfo,"",@"SHT_NOTE"
	.sectionflags	@"SHF_NOTE_NV_TKINFO"
	.tkinfo
        /*0018*/ 	.word	0x00000081
        /*0030*/ 	.string	""
        /*0030*/ 	.string	"ptxas-blackwell"
        /*0030*/ 	.string	"Cuda compilation tools, release 12.9, V12.9.86"
        /*0030*/ 	.string	"Build cuda_12.9.r12.9/compiler.36037853_0"
        /*0030*/ 	.string	"-v  -suppress-debug-info  -lineinfo  -arch sm_100a "



//--------------------- .note.nv.cuver            --------------------------
	.section	.note.nv.cuver,"",@"SHT_NOTE"
	.sectionflags	@"SHF_NOTE_NV_CUVER"
        /*0018*/ 	.short	0x0001
        /*001a*/ 	.short	0x0064
        /*001c*/ 	.short	0x0001
        /*001e*/ 	.short	0x0000
        /*0020*/ 	.short	0x0001
        /*0022*/ 	.short	0x0000


//--------------------- .nv.info                  --------------------------
	.section	.nv.info,"",@"SHT_CUDA_INFO"
	.align	4


	//----- nvinfo : EIATTR_REGCOUNT
	.align		4
        /*0000*/ 	.byte	0x04, 0x2f
        /*0002*/ 	.short	(.L_1 - .L_0)
	.align		4
.L_0:
        /*0004*/ 	.word	index@(matmul_kernel)
        /*0008*/ 	.word	0x00000020


	//----- nvinfo : EIATTR_FRAME_SIZE
	.align		4
.L_1:
        /*000c*/ 	.byte	0x04, 0x11
        /*000e*/ 	.short	(.L_3 - .L_2)
	.align		4
.L_2:
        /*0010*/ 	.word	index@(matmul_kernel)
        /*0014*/ 	.word	0x000035f8


	//----- nvinfo : EIATTR_MIN_STACK_SIZE
	.align		4
.L_3:
        /*0018*/ 	.byte	0x04, 0x12
        /*001a*/ 	.short	(.L_5 - .L_4)
	.align		4
.L_4:
        /*001c*/ 	.word	index@(matmul_kernel)
        /*0020*/ 	.word	0x000035f8
.L_5:


//--------------------- .nv.info.matmul_kernel    --------------------------
	.section	.nv.info.matmul_kernel,"",@"SHT_CUDA_INFO"
	.sectionflags	@""
	.align	4


	//----- nvinfo : EIATTR_CUDA_API_VERSION
	.align		4
        /*0000*/ 	.byte	0x04, 0x37
        /*0002*/ 	.short	(.L_7 - .L_6)
.L_6:
        /*0004*/ 	.word	0x00000081


	//----- nvinfo : EIATTR_KPARAM_INFO
	.align		4
.L_7:
        /*0008*/ 	.byte	0x04, 0x17
        /*000a*/ 	.short	(.L_9 - .L_8)
.L_8:
        /*000c*/ 	.word	0x00000000
        /*0010*/ 	.short	0x000d
        /*0012*/ 	.short	0x0048
        /*0014*/ 	.byte	0x00, 0xf4, 0x21, 0x00


	//----- nvinfo : EIATTR_KPARAM_INFO
	.align		4
.L_9:
        /*0018*/ 	.byte	0x04, 0x17
        /*001a*/ 	.short	(.L_11 - .L_10)
.L_10:
        /*001c*/ 	.word	0x00000000
        /*0020*/ 	.short	0x000c
        /*0022*/ 	.short	0x0040
        /*0024*/ 	.byte	0x00, 0xf4, 0x21, 0x00


	//----- nvinfo : EIATTR_KPARAM_INFO
	.align		4
.L_11:
        /*0028*/ 	.byte	0x04, 0x17
        /*002a*/ 	.short	(.L_13 - .L_12)
.L_12:
        /*002c*/ 	.word	0x00000000
        /*0030*/ 	.short	0x000b
        /*0032*/ 	.short	0x0038
        /*0034*/ 	.byte	0x00, 0xf0, 0x11, 0x00


	//----- nvinfo : EIATTR_KPARAM_INFO
	.align		4
.L_13:
        /*0038*/ 	.byte	0x04, 0x17
        /*003a*/ 	.short	(.L_15 - .L_14)
.L_14:
        /*003c*/ 	.word	0x00000000
        /*0040*/ 	.short	0x000a
        /*0042*/ 	.short	0x0034
        /*0044*/ 	.byte	0x00, 0xf0, 0x11, 0x00


	//----- nvinfo : EIATTR_KPARAM_INFO
	.align		4
.L_15:
        /*0048*/ 	.byte	0x04, 0x17
        /*004a*/ 	.short	(.L_17 - .L_16)
.L_16:
        /*004c*/ 	.word	0x00000000
        /*0050*/ 	.short	0x0009
        /*0052*/ 	.short	0x0030
        /*0054*/ 	.byte	0x00, 0xf0, 0x11, 0x00


	//----- nvinfo : EIATTR_KPARAM_INFO
	.align		4
.L_17:
        /*0058*/ 	.byte	0x04, 0x17
        /*005a*/ 	.short	(.L_19 - .L_18)
.L_18:
        /*005c*/ 	.word	0x00000000
        /*0060*/ 	.short	0x0008
        /*0062*/ 	.short	0x002c
        /*0064*/ 	.byte	0x00, 0xf0, 0x11, 0x00


	//----- nvinfo : EIATTR_KPARAM_INFO
	.align		4
.L_19:
        /*0068*/ 	.byte	0x04, 0x17
        /*006a*/ 	.short	(.L_21 - .L_20)
.L_20:
        /*006c*/ 	.word	0x00000000
        /*0070*/ 	.short	0x0007
        /*0072*/ 	.short	0x0028
        /*0074*/ 	.byte	0x00, 0xf0, 0x11, 0x00


	//----- nvinfo : EIATTR_KPARAM_INFO
	.align		4
.L_21:
        /*0078*/ 	.byte	0x04, 0x17
        /*007a*/ 	.short	(.L_23 - .L_22)
.L_22:
        /*007c*/ 	.word	0x00000000
        /*0080*/ 	.short	0x0006
        /*0082*/ 	.short	0x0024
        /*0084*/ 	.byte	0x00, 0xf0, 0x11, 0x00


	//----- nvinfo : EIATTR_KPARAM_INFO
	.align		4
.L_23:
        /*0088*/ 	.byte	0x04, 0x17
        /*008a*/ 	.short	(.L_25 - .L_24)
.L_24:
        /*008c*/ 	.word	0x00000000
        /*0090*/ 	.short	0x0005
        /*0092*/ 	.short	0x0020
        /*0094*/ 	.byte	0x00, 0xf0, 0x11, 0x00


	//----- nvinfo : EIATTR_KPARAM_INFO
	.align		4
.L_25:
        /*0098*/ 	.byte	0x04, 0x17
        /*009a*/ 	.short	(.L_27 - .L_26)
.L_26:
        /*009c*/ 	.word	0x00000000
        /*00a0*/ 	.short	0x0004
        /*00a2*/ 	.short	0x001c
        /*00a4*/ 	.byte	0x00, 0xf0, 0x11, 0x00


	//----- nvinfo : EIATTR_KPARAM_INFO
	.align		4
.L_27:
        /*00a8*/ 	.byte	0x04, 0x17
        /*00aa*/ 	.short	(.L_29 - .L_28)
.L_28:
        /*00ac*/ 	.word	0x00000000
        /*00b0*/ 	.short	0x0003
        /*00b2*/ 	.short	0x0018
        /*00b4*/ 	.byte	0x00, 0xf0, 0x11, 0x00


	//----- nvinfo : EIATTR_KPARAM_INFO
	.align		4
.L_29:
        /*00b8*/ 	.byte	0x04, 0x17
        /*00ba*/ 	.short	(.L_31 - .L_30)
.L_30:
        /*00bc*/ 	.word	0x00000000
        /*00c0*/ 	.short	0x0002
        /*00c2*/ 	.short	0x0010
        /*00c4*/ 	.byte	0x00, 0xf4, 0x21, 0x00


	//----- nvinfo : EIATTR_KPARAM_INFO
	.align		4
.L_31:
        /*00c8*/ 	.byte	0x04, 0x17
        /*00ca*/ 	.short	(.L_33 - .L_32)
.L_32:
        /*00cc*/ 	.word	0x00000000
        /*00d0*/ 	.short	0x0001
        /*00d2*/ 	.short	0x0008
        /*00d4*/ 	.byte	0x00, 0xf4, 0x21, 0x00


	//----- nvinfo : EIATTR_KPARAM_INFO
	.align		4
.L_33:
        /*00d8*/ 	.byte	0x04, 0x17
        /*00da*/ 	.short	(.L_35 - .L_34)
.L_34:
        /*00dc*/ 	.word	0x00000000
        /*00e0*/ 	.short	0x0000
        /*00e2*/ 	.short	0x0000
        /*00e4*/ 	.byte	0x00, 0xf4, 0x21, 0x00


	//----- nvinfo : EIATTR_SPARSE_MMA_MASK
	.align		4
.L_35:
        /*00e8*/ 	.byte	0x03, 0x50
        /*00ea*/ 	.short	0x0000


	//----- nvinfo : EIATTR_MAXREG_COUNT
	.align		4
        /*00ec*/ 	.byte	0x03, 0x1b
        /*00ee*/ 	.short	0x00ff


	//----- nvinfo : EIATTR_NUM_BARRIERS
	.align		4
        /*00f0*/ 	.byte	0x02, 0x4c
        /*00f2*/ 	.byte	0x01
	.zero		1


	//----- nvinfo : EIATTR_ANNOTATIONS
	.align		4
        /*00f4*/ 	.byte	0x04, 0x55
        /*00f6*/ 	.short	(.L_37 - .L_36)


	//   ....[0]....
.L_36:
        /*00f8*/ 	.word	0x00000001
        /*00fc*/ 	.byte	0xf0, 0x05, 0x00, 0x00, 0x01, 0x00, 0x00, 0x00, 0x20, 0x06, 0x00, 0x00, 0x01, 0x00, 0x00, 0x00
        /* <DEDUP_REMOVED lines=2681> */
        /*a89c*/ 	.byte	0xa0, 0xa1, 0x03, 0x00, 0x01, 0x00, 0x00, 0x00, 0x40, 0xa2, 0x03, 0x00


	//----- nvinfo : EIATTR_VRC_CTA_INIT_COUNT
	.align		4
.L_37:
        /*a8a8*/ 	.byte	0x02, 0x4a
	.zero		1
	.zero		1


	//----- nvinfo : EIATTR_EXIT_INSTR_OFFSETS
	.align		4
        /*a8ac*/ 	.byte	0x04, 0x1c
        /*a8ae*/ 	.short	(.L_39 - .L_38)


	//   ....[0]....
.L_38:
        /*a8b0*/ 	.word	0x00070310


	//   ....[1]....
        /*a8b4*/ 	.word	0x00070340


	//----- nvinfo : EIATTR_REQNTID
	.align		4
.L_39:
        /*a8b8*/ 	.byte	0x04, 0x10
        /*a8ba*/ 	.short	(.L_41 - .L_40)
.L_40:
        /*a8bc*/ 	.word	0x00000080
        /*a8c0*/ 	.word	0x00000001
        /*a8c4*/ 	.word	0x00000001


	//----- nvinfo : EIATTR_CBANK_PARAM_SIZE
	.align		4
.L_41:
        /*a8c8*/ 	.byte	0x03, 0x19
        /*a8ca*/ 	.short	0x0050


	//----- nvinfo : EIATTR_PARAM_CBANK
	.align		4
        /*a8cc*/ 	.byte	0x04, 0x0a
        /*a8ce*/ 	.short	(.L_43 - .L_42)
	.align		4
.L_42:
        /*a8d0*/ 	.word	index@(.nv.constant0.matmul_kernel)
        /*a8d4*/ 	.short	0x0380
        /*a8d6*/ 	.short	0x0050


	//----- nvinfo : EIATTR_SW_WAR
	.align		4
.L_43:
        /*a8d8*/ 	.byte	0x04, 0x36
        /*a8da*/ 	.short	(.L_45 - .L_44)
.L_44:
        /*a8dc*/ 	.word	0x00000008
.L_45:


//--------------------- .nv.compat                --------------------------
	.section	.nv.compat,"",@"SHT_CUDA_COMPAT_INFO"
	.align	4
        /*0000*/ 	.byte	0x02, 0x02, 0x01, 0x00, 0x02, 0x05, 0x05, 0x00, 0x02, 0x03, 0x00, 0x00, 0x02, 0x06, 0x01, 0x00


//--------------------- .nv.callgraph             --------------------------
	.section	.nv.callgraph,"",@"SHT_CUDA_CALLGRAPH"
	.align	4
	.sectionentsize	8
	.align		4
        /*0000*/ 	.word	0x00000000
	.align		4
        /*0004*/ 	.word	0xffffffff
	.align		4
        /*0008*/ 	.word	0x00000000
	.align		4
        /*000c*/ 	.word	0xfffffffe
	.align		4
        /*0010*/ 	.word	0x00000000
	.align		4
        /*0014*/ 	.word	0xfffffffd
	.align		4
        /*0018*/ 	.word	0x00000000
	.align		4
        /*001c*/ 	.word	0xfffffffc


//--------------------- .text.matmul_kernel       --------------------------
	.section	.text.matmul_kernel,"ax",@progbits
	.align	128
        .global         matmul_kernel
        .type           matmul_kernel,@function
        .size           matmul_kernel,(.L_x_4 - matmul_kernel)
        .other          matmul_kernel,@"STO_CUDA_ENTRY STV_DEFAULT"
matmul_kernel:
.text.matmul_kernel:
[----:B------:R-:W0:Y:S08]  /*0000*/  LDC R1, c[0x0][0x37c] ;  /* 0x0000df00ff017b82 */ /* 0x000e300000000800 */
[----:B------:R-:W1:Y:S01]  /*0010*/  LDC.64 R10, c[0x0][0x398] ;  /* 0x0000e600ff0a7b82 */ /* 0x000e620000000a00 */
[----:B------:R-:W2:Y:S01]  /*0020*/  S2R R14, SR_TID.X ;  /* 0x00000000000e7919 */ /* 0x000ea20000002100 */
[----:B------:R-:W3:Y:S01]  /*0030*/  LDCU UR4, c[0x0][0x3a0] ;  /* 0x00007400ff0477ac */ /* 0x000ee20008000800 */
[----:B0-----:R-:W-:Y:S01]  /*0040*/  VIADD R1, R1, 0xffffca08 ;  /* 0xffffca0801017836 */ /* 0x001fe20000000000 */
[----:B------:R-:W-:Y:S01]  /*0050*/  UMOV UR5, 0x400 ;  /* 0x0000040000057882 */ /* 0x000fe20000000000 */
[----:B------:R-:W0:Y:S03]  /*0060*/  LDCU.64 UR10, c[0x0][0x358] ;  /* 0x00006b00ff0a77ac */ /* 0x000e260008000a00 */
[----:B------:R-:W4:Y:S01]  /*0070*/  S2UR UR6, SR_CgaCtaId ;  /* 0x00000000000679c3 */ /* 0x000f220000008800 */
[----:B---3--:R-:W-:Y:S01]  /*0080*/  UIADD3 UR4, UPT, UPT, UR4, 0x7f, URZ ;  /* 0x0000007f04047890 */ /* 0x008fe2000fffe0ff */
[----:B-1----:R-:W-:-:S03]  /*0090*/  VIADD R0, R11, 0x1ff ;  /* 0x000001ff0b007836 */ /* 0x002fc60000000000 */
[----:B------:R-:W-:Y:S02]  /*00a0*/  UISETP.GT.AND UP0, UPT, UR4, 0x7f, UPT ;  /* 0x0000007f0400788c */ /* 0x000fe4000bf04270 */
[----:B------:R-:W-:Y:S01]  /*00b0*/  SHF.R.S32.HI R3, RZ, 0x1f, R0 ;  /* 0x0000001fff037819 */ /* 0x000fe20000011400 */
[----:B----4-:R-:W-:-:S03]  /*00c0*/  ULEA UR5, UR6, UR5, 0x18 ;  /* 0x0000000506057291 */ /* 0x010fc6000f8ec0ff */
[----:B------:R-:W-:-:S04]  /*00d0*/  LEA.HI R3, R3, R0, RZ, 0x9 ;  /* 0x0000000003037211 */ /* 0x000fc800078f48ff */
[----:B------:R-:W-:Y:S02]  /*00e0*/  SHF.R.S32.HI R0, RZ, 0x9, R3 ;  /* 0x00000009ff007819 */ /* 0x000fe40000011403 */
[----:B------:R-:W1:Y:S03]  /*00f0*/  S2R R3, SR_CTAID.X ;  /* 0x0000000000037919 */ /* 0x000e660000002500 */
[----:B------:R-:W-:-:S05]  /*0100*/  IMAD.SHL.U32 R0, R0, 0x8, RZ ;  /* 0x0000000800007824 */ /* 0x000fca00078e00ff */
[-C--:B------:R-:W-:Y:S02]  /*0110*/  IABS R7, R0.reuse ;  /* 0x0000000000077213 */ /* 0x080fe40000000000 */
[----:B------:R-:W-:Y:S02]  /*0120*/  IABS R12, R0 ;  /* 0x00000000000c7213 */ /* 0x000fe40000000000 */
[----:B------:R-:W3:Y:S08]  /*0130*/  I2F.RP R2, R7 ;  /* 0x0000000700027306 */ /* 0x000ef00000209400 */
[----:B---3--:R-:W3:Y:S01]  /*0140*/  MUFU.RCP R2, R2 ;  /* 0x0000000200027308 */ /* 0x008ee20000001000 */
[----:B-1----:R-:W-:Y:S01]  /*0150*/  IABS R8, R3 ;  /* 0x0000000300087213 */ /* 0x002fe20000000000 */
[----:B---3--:R-:W-:-:S02]  /*0160*/  VIADD R4, R2, 0xffffffe ;  /* 0x0ffffffe02047836 */ /* 0x008fc40000000000 */
[----:B------:R-:W-:-:S04]  /*0170*/  IMAD.MOV R2, RZ, RZ, -R12 ;  /* 0x000000ffff027224 */ /* 0x000fc800078e0a0c */
[----:B------:R1:W3:Y:S02]  /*0180*/  F2I.FTZ.U32.TRUNC.NTZ R5, R4 ;  /* 0x0000000400057305 */ /* 0x0002e4000021f000 */
[----:B-1----:R-:W-:Y:S02]  /*0190*/  IMAD.MOV.U32 R4, RZ, RZ, RZ ;  /* 0x000000ffff047224 */ /* 0x002fe400078e00ff */
[----:B---3--:R-:W-:-:S04]  /*01a0*/  IMAD.MOV R6, RZ, RZ, -R5 ;  /* 0x000000ffff067224 */ /* 0x008fc800078e0a05 */
[----:B------:R-:W-:Y:S02]  /*01b0*/  IMAD R9, R6, R7, RZ ;  /* 0x0000000706097224 */ /* 0x000fe400078e02ff */
[----:B------:R-:W-:Y:S02]  /*01c0*/  IMAD.MOV.U32 R6, RZ, RZ, R8 ;  /* 0x000000ffff067224 */ /* 0x000fe400078e0008 */
[----:B------:R-:W-:-:S06]  /*01d0*/  IMAD.HI.U32 R5, R5, R9, R4 ;  /* 0x0000000905057227 */ /* 0x000fcc00078e0004 */
[----:B------:R-:W-:-:S04]  /*01e0*/  IMAD.HI.U32 R5, R5, R6, RZ ;  /* 0x0000000605057227 */ /* 0x000fc800078e00ff */
[----:B------:R-:W-:-:S05]  /*01f0*/  IMAD R2, R5, R2, R6 ;  /* 0x0000000205027224 */ /* 0x000fca00078e0206 */
[----:B------:R-:W-:-:S13]  /*0200*/  ISETP.GT.U32.AND P1, PT, R7, R2, PT ;  /* 0x000000020700720c */ /* 0x000fda0003f24070 */
[----:B------:R-:W-:Y:S02]  /*0210*/  @!P1 IMAD.IADD R2, R2, 0x1, -R7 ;  /* 0x0000000102029824 */ /* 0x000fe400078e0a07 */
[----:B------:R-:W-:Y:S01]  /*0220*/  @!P1 VIADD R5, R5, 0x1 ;  /* 0x0000000105059836 */ /* 0x000fe20000000000 */
[----:B------:R-:W-:Y:S02]  /*0230*/  ISETP.NE.AND P1, PT, R0, RZ, PT ;  /* 0x000000ff0000720c */ /* 0x000fe40003f25270 */
[----:B------:R-:W-:Y:S02]  /*0240*/  ISETP.GE.U32.AND P0, PT, R2, R7, PT ;  /* 0x000000070200720c */ /* 0x000fe40003f06070 */
[----:B------:R-:W-:-:S04]  /*0250*/  LOP3.LUT R2, R3, R0, RZ, 0x3c, !PT ;  /* 0x0000000003027212 */ /* 0x000fc800078e3cff */
[----:B------:R-:W-:Y:S01]  /*0260*/  ISETP.GE.AND P2, PT, R2, RZ, PT ;  /* 0x000000ff0200720c */ /* 0x000fe20003f46270 */
[----:B------:R-:W-:-:S06]  /*0270*/  VIADD R2, R10, 0x1f ;  /* 0x0000001f0a027836 */ /* 0x000fcc0000000000 */
[----:B------:R-:W-:-:S04]  /*0280*/  @P0 VIADD R5, R5, 0x1 ;  /* 0x0000000105050836 */ /* 0x000fc80000000000 */
[----:B------:R-:W-:Y:S01]  /*0290*/  IMAD.MOV.U32 R4, RZ, RZ, R5 ;  /* 0x000000ffff047224 */ /* 0x000fe200078e0005 */
[----:B------:R-:W-:-:S03]  /*02a0*/  SHF.R.S32.HI R5, RZ, 0x1f, R2 ;  /* 0x0000001fff057819 */ /* 0x000fc60000011402 */
[----:B------:R-:W-:Y:S01]  /*02b0*/  @!P2 IMAD.MOV R4, RZ, RZ, -R4 ;  /* 0x000000ffff04a224 */ /* 0x000fe200078e0a04 */
[----:B------:R-:W-:Y:S02]  /*02c0*/  @!P1 LOP3.LUT R4, RZ, R0, RZ, 0x33, !PT ;  /* 0x00000000ff049212 */ /* 0x000fe400078e33ff */
[----:B------:R-:W-:-:S03]  /*02d0*/  LEA.HI R5, R5, R2, RZ, 0x5 ;  /* 0x0000000205057211 */ /* 0x000fc600078f28ff */
[----:B------:R-:W-:Y:S02]  /*02e0*/  IMAD.SHL.U32 R2, R4, 0x8, RZ ;  /* 0x0000000804027824 */ /* 0x000fe400078e00ff */
[----:B------:R-:W-:-:S03]  /*02f0*/  IMAD.MOV R4, RZ, RZ, -R4 ;  /* 0x000000ffff047224 */ /* 0x000fc600078e0a04 */
[----:B------:R-:W-:Y:S01]  /*0300*/  LEA.HI.SX32 R5, R5, -R2, 0x1b ;  /* 0x8000000205057211 */ /* 0x000fe200078fdaff */
[----:B------:R-:W-:Y:S02]  /*0310*/  IMAD R13, R0, R4, R3 ;  /* 0x00000004000d7224 */ /* 0x000fe400078e0203 */
[----:B------:R-:W-:Y:S01]  /*0320*/  IMAD.MOV.U32 R4, RZ, RZ, RZ ;  /* 0x000000ffff047224 */ /* 0x000fe200078e00ff */
[----:B------:R-:W-:-:S04]  /*0330*/  VIMNMX R6, PT, PT, R5, 0x8, PT ;  /* 0x0000000805067848 */ /* 0x000fc80003fe0100 */
[-C--:B------:R-:W-:Y:S02]  /*0340*/  IABS R8, R6.reuse ;  /* 0x0000000600087213 */ /* 0x080fe40000000000 */
[----:B------:R-:W-:Y:S02]  /*0350*/  IABS R0, R6 ;  /* 0x0000000600007213 */ /* 0x000fe40000000000 */
[----:B------:R-:W1:Y:S08]  /*0360*/  I2F.RP R7, R8 ;  /* 0x0000000800077306 */ /* 0x000e700000209400 */
[----:B-1----:R-:W1:Y:S02]  /*0370*/  MUFU.RCP R7, R7 ;  /* 0x0000000700077308 */ /* 0x002e640000001000 */
[----:B-1----:R-:W-:-:S06]  /*0380*/  VIADD R5, R7, 0xffffffe ;  /* 0x0ffffffe07057836 */ /* 0x002fcc0000000000 */
[----:B------:R-:W1:Y:S02]  /*0390*/  F2I.FTZ.U32.TRUNC.NTZ R5, R5 ;  /* 0x0000000500057305 */ /* 0x000e64000021f000 */
[----:B-1----:R-:W-:-:S04]  /*03a0*/  IMAD.MOV R9, RZ, RZ, -R5 ;  /* 0x000000ffff097224 */ /* 0x002fc800078e0a05 */
[----:B------:R-:W-:Y:S01]  /*03b0*/  IMAD.MOV.U32 R3, RZ, RZ, R9 ;  /* 0x000000ffff037224 */ /* 0x000fe200078e0009 */
[----:B------:R-:W-:-:S03]  /*03c0*/  IABS R9, R13 ;  /* 0x0000000d00097213 */ /* 0x000fc60000000000 */
[----:B------:R-:W-:-:S04]  /*03d0*/  IMAD R3, R3, R8, RZ ;  /* 0x0000000803037224 */ /* 0x000fc800078e02ff */
[----:B------:R-:W-:-:S04]  /*03e0*/  IMAD.HI.U32 R4, R5, R3, R4 ;  /* 0x0000000305047227 */ /* 0x000fc800078e0004 */
[----:B------:R-:W-:Y:S02]  /*03f0*/  IMAD.MOV R3, RZ, RZ, -R0 ;  /* 0x000000ffff037224 */ /* 0x000fe400078e0a00 */
[----:B------:R-:W-:Y:S01]  /*0400*/  IMAD.HI.U32 R0, R4, R9, RZ ;  /* 0x0000000904007227 */ /* 0x000fe200078e00ff */
[----:B--2---:R-:W-:-:S03]  /*0410*/  SHF.R.U32.HI R4, RZ, 0x5, R14 ;  /* 0x00000005ff047819 */ /* 0x004fc6000001160e */
[----:B------:R-:W-:Y:S01]  /*0420*/  IMAD R3, R0, R3, R9 ;  /* 0x0000000300037224 */ /* 0x000fe200078e0209 */
[----:B------:R-:W-:-:S04]  /*0430*/  SGXT.U32 R15, R4, 0x2 ;  /* 0x00000002040f781a */ /* 0x000fc80000000000 */
[----:B------:R-:W-:Y:S02]  /*0440*/  ISETP.GT.U32.AND P1, PT, R8, R3, PT ;  /* 0x000000030800720c */ /* 0x000fe40003f24070 */
[C---:B------:R-:W-:Y:S02]  /*0450*/  LOP3.LUT R4, R15.reuse, 0x14, RZ, 0xfc, !PT ;  /* 0x000000140f047812 */ /* 0x040fe400078efcff */
[C---:B------:R-:W-:Y:S02]  /*0460*/  LOP3.LUT R4, R15.reuse, 0x20, RZ, 0xfc, !PT ;  /* 0x000000200f047812 */ /* 0x040fe400078efcff */
[C---:B------:R-:W-:Y:S02]  /*0470*/  LOP3.LUT R4, R15.reuse, 0x2c, RZ, 0xfc, !PT ;  /* 0x0000002c0f047812 */ /* 0x040fe400078efcff */
[C---:B------:R-:W-:Y:S02]  /*0480*/  LOP3.LUT R4, R15.reuse, 0x38, RZ, 0xfc, !PT ;  /* 0x000000380f047812 */ /* 0x040fe400078efcff */
[----:B------:R-:W-:-:S02]  /*0490*/  LOP3.LUT R4, R15, 0x44, RZ, 0xfc, !PT ;  /* 0x000000440f047812 */ /* 0x000fc400078efcff */
[----:B------:R-:W-:Y:S01]  /*04a0*/  LOP3.LUT R4, R15, 0x50, RZ, 0xfc, !PT ;  /* 0x000000500f047812 */ /* 0x000fe200078efcff */
[----:B------:R-:W-:Y:S01]  /*04b0*/  @!P1 IMAD.IADD R3, R3, 0x1, -R8 ;  /* 0x0000000103039824 */ /* 0x000fe200078e0a08 */
[----:B------:R-:W-:Y:S01]  /*04c0*/  LOP3.LUT R4, R15, 0x5c, RZ, 0xfc, !PT ;  /* 0x0000005c0f047812 */ /* 0x000fe200078efcff */
[----:B------:R-:W-:Y:S01]  /*04d0*/  @!P1 VIADD R0, R0, 0x1 ;  /* 0x0000000100009836 */ /* 0x000fe20000000000 */
[----:B------:R-:W-:Y:S02]  /*04e0*/  ISETP.NE.AND P1, PT, R6, RZ, PT ;  /* 0x000000ff0600720c */ /* 0x000fe40003f25270 */
[----:B------:R-:W-:Y:S02]  /*04f0*/  ISETP.GE.U32.AND P0, PT, R3, R8, PT ;  /* 0x000000080300720c */ /* 0x000fe40003f06070 */
[----:B------:R-:W-:Y:S02]  /*0500*/  LOP3.LUT R3, R13, R6, RZ, 0x3c, !PT ;  /* 0x000000060d037212 */ /* 0x000fe400078e3cff */
[----:B------:R-:W-:-:S02]  /*0510*/  LOP3.LUT R4, R15, 0x68, RZ, 0xfc, !PT ;  /* 0x000000680f047812 */ /* 0x000fc400078efcff */
[----:B------:R-:W-:Y:S02]  /*0520*/  ISETP.GE.AND P2, PT, R3, RZ, PT ;  /* 0x000000ff0300720c */ /* 0x000fe40003f46270 */
[----:B------:R-:W-:-:S05]  /*0530*/  LOP3.LUT R4, R15, 0x74, RZ, 0xfc, !PT ;  /* 0x000000740f047812 */ /* 0x000fca00078efcff */
[----:B------:R-:W-:-:S06]  /*0540*/  @P0 VIADD R0, R0, 0x1 ;  /* 0x0000000100000836 */ /* 0x000fcc0000000000 */
[----:B------:R-:W-:Y:S01]  /*0550*/  @!P2 IMAD.MOV R0, RZ, RZ, -R0 ;  /* 0x000000ffff00a224 */ /* 0x000fe200078e0a00 */
[----:B------:R-:W-:-:S05]  /*0560*/  @!P1 LOP3.LUT R0, RZ, R6, RZ, 0x33, !PT ;  /* 0x00000006ff009212 */ /* 0x000fca00078e33ff */
[----:B------:R-:W-:Y:S02]  /*0570*/  IMAD.MOV R3, RZ, RZ, -R0 ;  /* 0x000000ffff037224 */ /* 0x000fe400078e0a00 */
[----:B------:R-:W-:Y:S02]  /*0580*/  IMAD.SHL.U32 R28, R0, 0x200, RZ ;  /* 0x00000200001c7824 */ /* 0x000fe400078e00ff */
[----:B------:R-:W-:-:S04]  /*0590*/  IMAD R3, R6, R3, R13 ;  /* 0x0000000306037224 */ /* 0x000fc800078e020d */
[----:B------:R-:W-:Y:S01]  /*05a0*/  IMAD.IADD R3, R2, 0x1, R3 ;  /* 0x0000000102037824 */ /* 0x000fe200078e0203 */
[----:B------:R-:W-:-:S05]  /*05b0*/  LOP3.LUT R2, R14, 0x1f, RZ, 0xc0, !PT ;  /* 0x0000001f0e027812 */ /* 0x000fca00078ec0ff */
[----:B------:R-:W-:Y:S01]  /*05c0*/  IMAD R29, R3, 0x20, R2 ;  /* 0x00000020031d7824 */ /* 0x000fe200078e0202 */
[C---:B------:R-:W-:Y:S02]  /*05d0*/  LOP3.LUT R3, R15.reuse, 0x4, RZ, 0xfc, !PT ;  /* 0x000000040f037812 */ /* 0x040fe400078efcff */
[C---:B------:R-:W-:Y:S02]  /*05e0*/  LOP3.LUT R2, R15.reuse, 0x8, RZ, 0xfc, !PT ;  /* 0x000000080f027812 */ /* 0x040fe400078efcff */
[----:B------:R1:W-:Y:S01]  /*05f0*/  STL [R1+0x18c8], R29 ;  /* 0x0018c81d01007387 */ /* 0x0003e20000100800 */
[C---:B------:R-:W-:Y:S02]  /*0600*/  LOP3.LUT R3, R15.reuse, 0xc, RZ, 0xfc, !PT ;  /* 0x0000000c0f037812 */ /* 0x040fe400078efcff */
[C---:B------:R-:W-:Y:S01]  /*0610*/  LOP3.LUT R2, R15.reuse, 0x10, RZ, 0xfc, !PT ;  /* 0x000000100f027812 */ /* 0x040fe200078efcff */
[----:B------:R1:W-:Y:S01]  /*0620*/  STL [R1+0x344], R28 ;  /* 0x0003441c01007387 */ /* 0x0003e20000100800 */
[----:B------:R-:W-:-:S02]  /*0630*/  LOP3.LUT R3, R15, 0x18, RZ, 0xfc, !PT ;  /* 0x000000180f037812 */ /* 0x000fc400078efcff */
[C---:B------:R-:W-:Y:S02]  /*0640*/  LOP3.LUT R2, R15.reuse, 0x1c, RZ, 0xfc, !PT ;  /* 0x0000001c0f027812 */ /* 0x040fe400078efcff */
[C---:B------:R-:W-:Y:S02]  /*0650*/  LOP3.LUT R3, R15.reuse, 0x24, RZ, 0xfc, !PT ;  /* 0x000000240f037812 */ /* 0x040fe400078efcff */
[C---:B------:R-:W-:Y:S02]  /*0660*/  LOP3.LUT R2, R15.reuse, 0x28, RZ, 0xfc, !PT ;  /* 0x000000280f027812 */ /* 0x040fe400078efcff */
[C---:B------:R-:W-:Y:S02]  /*0670*/  LOP3.LUT R3, R15.reuse, 0x30, RZ, 0xfc, !PT ;  /* 0x000000300f037812 */ /* 0x040fe400078efcff */
[C---:B------:R-:W-:Y:S02]  /*0680*/  LOP3.LUT R2, R15.reuse, 0x34, RZ, 0xfc, !PT ;  /* 0x000000340f027812 */ /* 0x040fe400078efcff */
        /* <DEDUP_REMOVED lines=11> */
[----:B------:R-:W-:Y:S01]  /*0740*/  LOP3.LUT R2, R15, 0x7c, RZ, 0xfc, !PT ;  /* 0x0000007c0f027812 */ /* 0x000fe200078efcff */
[----:B01----:R-:W-:Y:S06]  /*0750*/  BRA.U UP0, `(.L_x_0) ;  /* 0x0000000100dc7547 */ /* 0x003fec000b800000 */
[----:B------:R-:W-:Y:S01]  /*0760*/  IMAD.SHL.U32 R0, R14, 0x20, RZ ;  /* 0x000000200e007824 */ /* 0x000fe200078e00ff */
[----:B------:R-:W-:Y:S02]  /*0770*/  CS2R R24, SRZ ;  /* 0x0000000000187805 */ /* 0x000fe4000001ff00 */
[----:B------:R-:W-:Y:S02]  /*0780*/  CS2R R26, SRZ ;  /* 0x00000000001a7805 */ /* 0x000fe4000001ff00 */
[----:B------:R-:W-:Y:S02]  /*0790*/  CS2R R20, SRZ ;  /* 0x0000000000147805 */ /* 0x000fe4000001ff00 */
[----:B------:R-:W-:Y:S01]  /*07a0*/  CS2R R22, SRZ ;  /* 0x0000000000167805 */ /* 0x000fe2000001ff00 */
[----:B------:R0:W-:Y:S01]  /*07b0*/  STL [R1+0x18b0], R0 ;  /* 0x0018b00001007387 */ /* 0x0001e20000100800 */
[----:B------:R-:W-:Y:S02]  /*07c0*/  CS2R R16, SRZ ;  /* 0x0000000000107805 */ /* 0x000fe4000001ff00 */
[----:B------:R-:W-:-:S02]  /*07d0*/  CS2R R18, SRZ ;  /* 0x0000000000127805 */ /* 0x000fc4000001ff00 */
[----:B------:R-:W-:Y:S01]  /*07e0*/  CS2R R12, SRZ ;  /* 0x00000000000c7805 */ /* 0x000fe2000001ff00 */
[----:B------:R0:W-:Y:S01]  /*07f0*/  STL [R1], RZ ;  /* 0x000000ff01007387 */ /* 0x0001e20000100800 */
[----:B------:R-:W-:Y:S02]  /*0800*/  CS2R R14, SRZ ;  /* 0x00000000000e7805 */ /* 0x000fe4000001ff00 */
[----:B------:R-:W-:Y:S02]  /*0810*/  CS2R R8, SRZ ;  /* 0x0000000000087805 */ /* 0x000fe4000001ff00 */
[----:B------:R-:W-:Y:S01]  /*0820*/  CS2R R10, SRZ ;  /* 0x00000000000a7805 */ /* 0x000fe2000001ff00 */
[----:B------:R0:W-:Y:S01]  /*0830*/  STL [R1+0x4], RZ ;  /* 0x000004ff01007387 */ /* 0x0001e20000100800 */
[----:B------:R-:W-:Y:S02]  /*0840*/  CS2R R4, SRZ ;  /* 0x0000000000047805 */ /* 0x000fe4000001ff00 */
[----:B------:R-:W-:Y:S01]  /*0850*/  CS2R R6, SRZ ;  /* 0x0000000000067805 */ /* 0x000fe2000001ff00 */
[----:B------:R0:W-:Y:S04]  /*0860*/  STL [R1+0x8], RZ ;  /* 0x000008ff01007387 */ /* 0x0001e80000100800 */
        /* <DEDUP_REMOVED lines=36> */
[----:B------:R0:W-:Y:S01]  /*0ab0*/  STL [R1+0x9c], RZ ;  /* 0x00009cff01007387 */ /* 0x0001e20000100800 */
[----:B------:R-:W-:Y:S05]  /*0ac0*/  BRA `(.L_x_1) ;  /* 0x0000069c00387947 */ /* 0x000fea0003800000 */
.L_x_0:
[----:B------:R-:W-:Y:S01]  /*0ad0*/  IABS R0, R11 ;  /* 0x0000000b00007213 */ /* 0x000fe20000000000 */
[C---:B------:R-:W-:Y:S01]  /*0ae0*/  VIADD R7, R28.reuse, 0x1fe ;  /* 0x000001fe1c077836 */ /* 0x040fe20000000000 */
[----:B------:R0:W-:Y:S01]  /*0af0*/  STL [R1+0x1a78], R11 ;  /* 0x001a780b01007387 */ /* 0x0001e20000100800 */
[C---:B------:R-:W-:Y:S01]  /*0b00*/  VIADD R4, R28.reuse, 0x1ff ;  /* 0x000001ff1c047836 */ /* 0x040fe20000000000 */
[----:B------:R-:W1:Y:S01]  /*0b10*/  I2F.RP R2, R0 ;  /* 0x0000000000027306 */ /* 0x000e620000209400 */
[C---:B------:R-:W-:Y:S01]  /*0b20*/  VIADD R6, R28.reuse, 0x1fd ;  /* 0x000001fd1c067836 */ /* 0x040fe20000000000 */
[----:B------:R-:W-:Y:S01]  /*0b30*/  IABS R8, R7 ;  /* 0x0000000700087213 */ /* 0x000fe20000000000 */
[----:B------:R-:W-:Y:S01]  /*0b40*/  VIADD R17, R28, 0x1f7 ;  /* 0x000001f71c117836 */ /* 0x000fe20000000000 */
[----:B------:R-:W-:Y:S01]  /*0b50*/  IABS R5, R4 ;  /* 0x0000000400057213 */ /* 0x000fe20000000000 */
[----:B------:R-:W2:Y:S01]  /*0b60*/  LDCU UR6, c[0x0][0x3a8] ;  /* 0x00007500ff0677ac */ /* 0x000ea20008000800 */
[----:B------:R-:W-:-:S02]  /*0b70*/  ISETP.GE.AND P1, PT, R4, RZ, PT ;  /* 0x000000ff0400720c */ /* 0x000fc40003f26270 */
[----:B------:R-:W-:Y:S01]  /*0b80*/  ISETP.GE.AND P3, PT, R7, RZ, PT ;  /* 0x000000ff0700720c */ /* 0x000fe20003f66270 */
[----:B------:R-:W-:Y:S01]  /*0b90*/  VIADD R7, R28, 0x1fc ;  /* 0x000001fc1c077836 */ /* 0x000fe20000000000 */
[----:B------:R-:W-:Y:S01]  /*0ba0*/  ISETP.GE.AND P6, PT, R6, RZ, PT ;  /* 0x000000ff0600720c */ /* 0x000fe20003fc6270 */
[----:B------:R-:W3:Y:S03]  /*0bb0*/  LDCU UR7, c[0x0][0x3ac] ;  /* 0x00007580ff0777ac */ /* 0x000ee60008000800 */
[----:B------:R-:W-:Y:S01]  /*0bc0*/  IABS R20, R7 ;  /* 0x0000000700147213 */ /* 0x000fe20000000000 */
[----:B-1----:R-:W1:Y:S01]  /*0bd0*/  MUFU.RCP R2, R2 ;  /* 0x0000000200027308 */ /* 0x002e620000001000 */
[----:B------:R-:W4:Y:S01]  /*0be0*/  LDCU.64 UR8, c[0x0][0x388] ;  /* 0x00007100ff0877ac */ /* 0x000f220008000a00 */
[----:B------:R-:W5:Y:S01]  /*0bf0*/  LDCU UR12, c[0x0][0x3b0] ;  /* 0x00007600ff0c77ac */ /* 0x000f620008000800 */
[----:B------:R-:W0:Y:S01]  /*0c00*/  LDCU UR13, c[0x0][0x3a4] ;  /* 0x00007480ff0d77ac */ /* 0x000e220008000800 */
[----:B------:R-:W0:Y:S01]  /*0c10*/  LDCU UR14, c[0x0][0x3a0] ;  /* 0x00007400ff0e77ac */ /* 0x000e220008000800 */
[----:B-1----:R-:W-:-:S04]  /*0c20*/  VIADD R2, R2, 0xffffffe ;  /* 0x0ffffffe02027836 */ /* 0x002fc80000000000 */
[----:B------:R1:W0:Y:S02]  /*0c30*/  F2I.FTZ.U32.TRUNC.NTZ R3, R2 ;  /* 0x0000000200037305 */ /* 0x000224000021f000 */
[----:B-1----:R-:W-:Y:S02]  /*0c40*/  IMAD.MOV.U32 R2, RZ, RZ, RZ ;  /* 0x000000ffff027224 */ /* 0x002fe400078e00ff */
[----:B0-----:R-:W-:-:S04]  /*0c50*/  IMAD.MOV R15, RZ, RZ, -R3 ;  /* 0x000000ffff0f7224 */ /* 0x001fc800078e0a03 */
[----:B------:R-:W-:-:S04]  /*0c60*/  IMAD R15, R15, R0, RZ ;  /* 0x000000000f0f7224 */ /* 0x000fc800078e02ff */
[----:B------:R-:W-:Y:S01]  /*0c70*/  IMAD.HI.U32 R15, R3, R15, R2 ;  /* 0x0000000f030f7227 */ /* 0x000fe200078e0002 */
[----:B------:R-:W-:-:S03]  /*0c80*/  IABS R2, R6 ;  /* 0x0000000600027213 */ /* 0x000fc60000000000 */
[----:B------:R-:W-:Y:S02]  /*0c90*/  IMAD.MOV.U32 R3, RZ, RZ, R8 ;  /* 0x000000ffff037224 */ /* 0x000fe400078e0008 */
[----:B------:R-:W-:-:S04]  /*0ca0*/  IMAD.HI.U32 R8, R15, R5, RZ ;  /* 0x000000050f087227 */ /* 0x000fc800078e00ff */
[----:B------:R-:W-:Y:S02]  /*0cb0*/  IMAD.MOV R8, RZ, RZ, -R8 ;  /* 0x000000ffff087224 */ /* 0x000fe400078e0a08 */
[----:B------:R-:W-:-:S04]  /*0cc0*/  IMAD.HI.U32 R9, R15, R3, RZ ;  /* 0x000000030f097227 */ /* 0x000fc800078e00ff */
[----:B------:R-:W-:Y:S02]  /*0cd0*/  IMAD R5, R0, R8, R5 ;  /* 0x0000000800057224 */ /* 0x000fe400078e0205 */
[----:B------:R-:W-:-:S03]  /*0ce0*/  IMAD.HI.U32 R8, R15, R2, RZ ;  /* 0x000000020f087227 */ /* 0x000fc600078e00ff */
[C---:B------:R-:W-:Y:S01]  /*0cf0*/  ISETP.GT.U32.AND P0, PT, R0.reuse, R5, PT ;  /* 0x000000050000720c */ /* 0x040fe20003f04070 */
[----:B------:R-:W-:Y:S02]  /*0d00*/  IMAD.MOV R8, RZ, RZ, -R8 ;  /* 0x000000ffff087224 */ /* 0x000fe400078e0a08 */
[----:B------:R-:W-:Y:S02]  /*0d10*/  IMAD.MOV R9, RZ, RZ, -R9 ;  /* 0x000000ffff097224 */ /* 0x000fe400078e0a09 */
[C---:B------:R-:W-:Y:S02]  /*0d20*/  IMAD R4, R0.reuse, R8, R2 ;  /* 0x0000000800047224 */ /* 0x040fe400078e0202 */
[----:B------:R-:W-:Y:S02]  /*0d30*/  IMAD R3, R0, R9, R3 ;  /* 0x0000000900037224 */ /* 0x000fe400078e0203 */
[----:B------:R-:W-:Y:S01]  /*0d40*/  VIADD R9, R28, 0x1fb ;  /* 0x000001fb1c097836 */ /* 0x000fe20000000000 */
[----:B------:R-:W-:Y:S01]  /*0d50*/  ISETP.GT.U32.AND P4, PT, R0, R4, PT ;  /* 0x000000040000720c */ /* 0x000fe20003f84070 */
[----:B------:R-:W-:Y:S01]  /*0d60*/  VIADD R8, R28, 0x1fa ;  /* 0x000001fa1c087836 */ /* 0x000fe20000000000 */
[----:B------:R-:W-:Y:S01]  /*0d70*/  ISETP.GT.U32.AND P2, PT, R0, R3, PT ;  /* 0x000000030000720c */ /* 0x000fe20003f44070 */
[----:B------:R-:W-:Y:S01]  /*0d80*/  @!P0 IMAD.IADD R5, R5, 0x1, -R0 ;  /* 0x0000000105058824 */ /* 0x000fe200078e0a00 */
[----:B------:R-:W-:Y:S01]  /*0d90*/  IABS R21, R9 ;  /* 0x0000000900157213 */ /* 0x000fe20000000000 */
[----:B------:R-:W-:Y:S01]  /*0da0*/  IMAD.HI.U32 R12, R15, R20, RZ ;  /* 0x000000140f0c7227 */ /* 0x000fe200078e00ff */
[----:B------:R-:W-:-:S02]  /*0db0*/  IABS R2, R8 ;  /* 0x0000000800027213 */ /* 0x000fc40000000000 */
[----:B------:R-:W-:-:S03]  /*0dc0*/  ISETP.GT.U32.AND P0, PT, R0, R5, PT ;  /* 0x000000050000720c */ /* 0x000fc60003f04070 */
[----:B------:R-:W-:-:S04]  /*0dd0*/  IMAD.HI.U32 R6, R15, R2, RZ ;  /* 0x000000020f067227 */ /* 0x000fc800078e00ff */
[--C-:B------:R-:W-:Y:S02]  /*0de0*/  @!P4 IMAD.IADD R4, R4, 0x1, -R0.reuse ;  /* 0x000000010404c824 */ /* 0x100fe400078e0a00 */
[--C-:B------:R-:W-:Y:S01]  /*0df0*/  @!P2 IMAD.IADD R3, R3, 0x1, -R0.reuse ;  /* 0x000000010303a824 */ /* 0x100fe200078e0a00 */
[----:B------:R-:W-:Y:S01]  /*0e00*/  ISETP.GE.AND P2, PT, R7, RZ, PT ;  /* 0x000000ff0700720c */ /* 0x000fe20003f46270 */
[----:B------:R-:W-:Y:S01]  /*0e10*/  IMAD.HI.U32 R7, R15, R21, RZ ;  /* 0x000000150f077227 */ /* 0x000fe200078e00ff */
[C---:B------:R-:W-:Y:S02]  /*0e20*/  ISETP.GT.U32.AND P4, PT, R0.reuse, R4, PT ;  /* 0x000000040000720c */ /* 0x040fe40003f84070 */
[C---:B------:R-:W-:Y:S01]  /*0e30*/  ISETP.GT.U32.AND P5, PT, R0.reuse, R3, PT ;  /* 0x000000030000720c */ /* 0x040fe20003fa4070 */
[----:B------:R-:W-:Y:S02]  /*0e40*/  IMAD.MOV R7, RZ, RZ, -R7 ;  /* 0x000000ffff077224 */ /* 0x000fe400078e0a07 */
[----:B------:R-:W-:Y:S01]  /*0e50*/  @!P0 IMAD.IADD R5, R5, 0x1, -R0 ;  /* 0x0000000105058824 */ /* 0x000fe200078e0a00 */
[----:B------:R-:W-:Y:S01]  /*0e60*/  ISETP.GE.AND P0, PT, R9, RZ, PT ;  /* 0x000000ff0900720c */ /* 0x000fe20003f06270 */
[----:B------:R-:W-:Y:S01]  /*0e70*/  IMAD R21, R0, R7, R21 ;  /* 0x0000000700157224 */ /* 0x000fe200078e0215 */
[----:B------:R-:W-:Y:S01]  /*0e80*/  IABS R7, R17 ;  /* 0x0000001100077213 */ /* 0x000fe20000000000 */
[----:B------:R-:W-:-:S02]  /*0e90*/  IMAD.MOV R9, RZ, RZ, -R12 ;  /* 0x000000ffff097224 */ /* 0x000fc400078e0a0c */
[----:B------:R-:W-:Y:S02]  /*0ea0*/  IMAD.MOV.U32 R14, RZ, RZ, R5 ;  /* 0x000000ffff0e7224 */ /* 0x000fe400078e0005 */
[--C-:B------:R-:W-:Y:S01]  /*0eb0*/  @!P4 IMAD.IADD R4, R4, 0x1, -R0.reuse ;  /* 0x000000010404c824 */ /* 0x100fe200078e0a00 */
[----:B------:R-:W-:Y:S01]  /*0ec0*/  ISETP.GT.U32.AND P4, PT, R0, R21, PT ;  /* 0x000000150000720c */ /* 0x000fe20003f84070 */
[----:B------:R-:W-:Y:S01]  /*0ed0*/  @!P5 IMAD.IADD R3, R3, 0x1, -R0 ;  /* 0x000000010303d824 */ /* 0x000fe200078e0a00 */
[----:B------:R-:W-:Y:S01]  /*0ee0*/  ISETP.GE.AND P5, PT, R8, RZ, PT ;  /* 0x000000ff0800720c */ /* 0x000fe20003fa6270 */
[C---:B------:R-:W-:Y:S02]  /*0ef0*/  IMAD R20, R0.reuse, R9, R20 ;  /* 0x0000000900147224 */ /* 0x040fe400078e0214 */
[----:B------:R-:W-:Y:S02]  /*0f00*/  IMAD.MOV.U32 R13, RZ, RZ, R3 ;  /* 0x000000ffff0d7224 */ /* 0x000fe400078e0003 */
[----:B------:R-:W-:Y:S01]  /*0f10*/  @!P1 IMAD.MOV R14, RZ, RZ, -R14 ;  /* 0x000000ffff0e9224 */ /* 0x000fe200078e0a0e */
[----:B------:R-:W-:Y:S01]  /*0f20*/  ISETP.GT.U32.AND P1, PT, R0, R20, PT ;  /* 0x000000140000720c */ /* 0x000fe20003f24070 */
[----:B------:R-:W-:-:S02]  /*0f30*/  VIADD R12, R28, 0x1f9 ;  /* 0x000001f91c0c7836 */ /* 0x000fc40000000000 */
[----:B------:R-:W-:Y:S01]  /*0f40*/  @!P3 IMAD.MOV R13, RZ, RZ, -R13 ;  /* 0x000000ffff0db224 */ /* 0x000fe200078e0a0d */
[----:B------:R-:W-:Y:S01]  /*0f50*/  STL [R1+0x7dc], R14 ;  /* 0x0007dc0e01007387 */ /* 0x000fe20000100800 */
[----:B------:R-:W-:Y:S01]  /*0f60*/  IMAD.MOV R6, RZ, RZ, -R6 ;  /* 0x000000ffff067224 */ /* 0x000fe200078e0a06 */
[----:B------:R-:W-:Y:S01]  /*0f70*/  ISETP.GE.AND P3, PT, R12, RZ, PT ;  /* 0x000000ff0c00720c */ /* 0x000fe20003f66270 */
[----:B------:R-:W-:Y:S01]  /*0f80*/  VIADD R8, R28, 0x1f8 ;  /* 0x000001f81c087836 */ /* 0x000fe20000000000 */
[----:B------:R0:W-:Y:S01]  /*0f90*/  STL [R1+0x7d8], R13 ;  /* 0x0007d80d01007387 */ /* 0x0001e20000100800 */
[----:B------:R-:W-:Y:S01]  /*0fa0*/  IMAD R2, R0, R6, R2 ;  /* 0x0000000600027224 */ /* 0x000fe200078e0202 */
[----:B------:R-:W-:Y:S01]  /*0fb0*/  IABS R12, R12 ;  /* 0x0000000c000c7213 */ /* 0x000fe20000000000 */
[----:B------:R-:W-:Y:S02]  /*0fc0*/  @!P4 IMAD.IADD R21, R21, 0x1, -R0 ;  /* 0x000000011515c824 */ /* 0x000fe400078e0a00 */
[----:B------:R-:W-:-:S02]  /*0fd0*/  IMAD.MOV.U32 R11, RZ, RZ, R4 ;  /* 0x000000ffff0b7224 */ /* 0x000fc400078e0004 */
[C---:B------:R-:W-:Y:S01]  /*0fe0*/  IMAD.HI.U32 R9, R15.reuse, R12, RZ ;  /* 0x0000000c0f097227 */ /* 0x040fe200078e00ff */
[C---:B------:R-:W-:Y:S02]  /*0ff0*/  ISETP.GT.U32.AND P4, PT, R0.reuse, R21, PT ;  /* 0x000000150000720c */ /* 0x040fe40003f84070 */
[----:B0-----:R-:W-:Y:S01]  /*1000*/  IABS R13, R8 ;  /* 0x00000008000d7213 */ /* 0x001fe20000000000 */
[----:B------:R-:W-:Y:S01]  /*1010*/  @!P6 IMAD.MOV R11, RZ, RZ, -R11 ;  /* 0x000000ffff0be224 */ /* 0x000fe200078e0a0b */
[----:B------:R-:W-:Y:S01]  /*1020*/  ISETP.GT.U32.AND P6, PT, R0, R2, PT ;  /* 0x000000020000720c */ /* 0x000fe20003fc4070 */
[----:B------:R-:W-:Y:S02]  /*1030*/  @!P1 IMAD.IADD R20, R20, 0x1, -R0 ;  /* 0x0000000114149824 */ /* 0x000fe400078e0a00 */
[----:B------:R-:W-:Y:S01]  /*1040*/  IMAD.HI.U32 R5, R15, R13, RZ ;  /* 0x0000000d0f057227 */ /* 0x000fe200078e00ff */
[----:B------:R0:W-:Y:S02]  /*1050*/  STL [R1+0x7d4], R11 ;  /* 0x0007d40b01007387 */ /* 0x0001e40000100800 */
[----:B------:R-:W-:Y:S01]  /*1060*/  ISETP.GT.U32.AND P1, PT, R0, R20, PT ;  /* 0x000000140000720c */ /* 0x000fe20003f24070 */
[----:B------:R-:W-:-:S02]  /*1070*/  IMAD.MOV R9, RZ, RZ, -R9 ;  /* 0x000000ffff097224 */ /* 0x000fc400078e0a09 */
[----:B------:R-:W-:Y:S02]  /*1080*/  IMAD.MOV R5, RZ, RZ, -R5 ;  /* 0x000000ffff057224 */ /* 0x000fe400078e0a05 */
[C---:B------:R-:W-:Y:S02]  /*1090*/  IMAD R12, R0.reuse, R9, R12 ;  /* 0x00000009000c7224 */ /* 0x040fe400078e020c */
[C---:B------:R-:W-:Y:S02]  /*10a0*/  IMAD R13, R0.reuse, R5, R13 ;  /* 0x00000005000d7224 */ /* 0x040fe400078e020d */
[--C-:B------:R-:W-:Y:S01]  /*10b0*/  @!P4 IMAD.IADD R21, R21, 0x1, -R0.reuse ;  /* 0x000000011515c824 */ /* 0x100fe200078e0a00 */
[----:B------:R-:W-:Y:S01]  /*10c0*/  ISETP.GT.U32.AND P4, PT, R0, R12, PT ;  /* 0x0000000c0000720c */ /* 0x000fe20003f84070 */
[----:B------:R-:W-:Y:S01]  /*10d0*/  @!P6 IMAD.IADD R2, R2, 0x1, -R0 ;  /* 0x000000010202e824 */ /* 0x000fe200078e0a00 */
[----:B------:R-:W-:Y:S01]  /*10e0*/  ISETP.GT.U32.AND P6, PT, R0, R13, PT ;  /* 0x0000000d0000720c */ /* 0x000fe20003fc4070 */
[----:B------:R-:W-:-:S04]  /*10f0*/  IMAD.HI.U32 R14, R15, R7, RZ ;  /* 0x000000070f0e7227 */ /* 0x000fc800078e00ff */
[----:B------:R-:W-:Y:S02]  /*1100*/  IMAD.MOV R4, RZ, RZ, -R14 ;  /* 0x000000ffff047224 */ /* 0x000fe400078e0a0e */
[----:B------:R-:W-:Y:S02]  /*1110*/  VIADD R6, R28, 0x1f6 ;  /* 0x000001f61c067836 */ /* 0x000fe40000000000 */
[----:B------:R-:W-:Y:S02]  /*1120*/  IMAD R7, R0, R4, R7 ;  /* 0x0000000400077224 */ /* 0x000fe400078e0207 */
[----:B------:R-:W-:Y:S01]  /*1130*/  @!P1 IMAD.IADD R20, R20, 0x1, -R0 ;  /* 0x0000000114149824 */ /* 0x000fe200078e0a00 */
[----:B------:R-:W-:Y:S01]  /*1140*/  IABS R16, R6 ;  /* 0x0000000600107213 */ /* 0x000fe20000000000 */
[----:B------:R-:W-:Y:S01]  /*1150*/  VIADD R9, R28, 0x1f5 ;  /* 0x000001f51c097836 */ /* 0x000fe20000000000 */
[----:B------:R-:W-:Y:S01]  /*1160*/  ISETP.GE.AND P1, PT, R8, RZ, PT ;  /* 0x000000ff0800720c */ /* 0x000fe20003f26270 */
[----:B------:R-:W-:-:S02]  /*1170*/  VIADD R4, R28, 0x1f4 ;  /* 0x000001f41c047836 */ /* 0x000fc40000000000 */
[----:B------:R-:W-:Y:S01]  /*1180*/  @!P4 IMAD.IADD R12, R12, 0x1, -R0 ;  /* 0x000000010c0cc824 */ /* 0x000fe200078e0a00 */
[----:B------:R-:W-:Y:S01]  /*1190*/  IABS R5, R9 ;  /* 0x0000000900057213 */ /* 0x000fe20000000000 */
[----:B0-----:R-:W-:Y:S01]  /*11a0*/  IMAD.MOV.U32 R11, RZ, RZ, R20 ;  /* 0x000000ffff0b7224 */ /* 0x001fe200078e0014 */
[----:B------:R-:W-:Y:S01]  /*11b0*/  IABS R18, R4 ;  /* 0x0000000400127213 */ /* 0x000fe20000000000 */
[----:B------:R-:W-:Y:S01]  /*11c0*/  @!P6 IMAD.IADD R13, R13, 0x1, -R0 ;  /* 0x000000010d0de824 */ /* 0x000fe200078e0a00 */
[----:B------:R-:W-:Y:S01]  /*11d0*/  ISETP.GT.U32.AND P4, PT, R0, R2, PT ;  /* 0x000000020000720c */ /* 0x000fe20003f84070 */
[----:B------:R-:W-:-:S03]  /*11e0*/  IMAD.HI.U32 R3, R15, R16, RZ ;  /* 0x000000100f037227 */ /* 0x000fc600078e00ff */
[C---:B------:R-:W-:Y:S01]  /*11f0*/  ISETP.GT.U32.AND P6, PT, R0.reuse, R13, PT ;  /* 0x0000000d0000720c */ /* 0x040fe20003fc4070 */
[----:B------:R-:W-:Y:S01]  /*1200*/  @!P2 IMAD.MOV R11, RZ, RZ, -R11 ;  /* 0x000000ffff0ba224 */ /* 0x000fe200078e0a0b */
[----:B------:R-:W-:Y:S01]  /*1210*/  ISETP.GT.U32.AND P2, PT, R0, R12, PT ;  /* 0x0000000c0000720c */ /* 0x000fe20003f44070 */
[----:B------:R-:W-:Y:S02]  /*1220*/  IMAD.MOV R3, RZ, RZ, -R3 ;  /* 0x000000ffff037224 */ /* 0x000fe400078e0a03 */
[C---:B------:R-:W-:Y:S01]  /*1230*/  IMAD.HI.U32 R22, R15.reuse, R5, RZ ;  /* 0x000000050f167227 */ /* 0x040fe200078e00ff */
[----:B------:R0:W-:Y:S03]  /*1240*/  STL [R1+0x7d0], R11 ;  /* 0x0007d00b01007387 */ /* 0x0001e60000100800 */
[----:B------:R-:W-:-:S04]  /*1250*/  IMAD.HI.U32 R20, R15, R18, RZ ;  /* 0x000000120f147227 */ /* 0x000fc800078e00ff */
[----:B------:R-:W-:Y:S02]  /*1260*/  IMAD R16, R0, R3, R16 ;  /* 0x0000000300107224 */ /* 0x000fe400078e0210 */
[----:B------:R-:W-:Y:S02]  /*1270*/  IMAD.MOV R22, RZ, RZ, -R22 ;  /* 0x000000ffff167224 */ /* 0x000fe400078e0a16 */
[----:B------:R-:W-:Y:S02]  /*1280*/  IMAD.MOV R20, RZ, RZ, -R20 ;  /* 0x000000ffff147224 */ /* 0x000fe400078e0a14 */
[----:B0-----:R-:W-:Y:S02]  /*1290*/  IMAD.MOV.U32 R11, RZ, RZ, R21 ;  /* 0x000000ffff0b7224 */ /* 0x001fe400078e0015 */
[----:B------:R-:W-:Y:S01]  /*12a0*/  @!P4 IMAD.IADD R2, R2, 0x1, -R0 ;  /* 0x000000010202c824 */ /* 0x000fe200078e0a00 */
[C---:B------:R-:W-:Y:S01]  /*12b0*/  ISETP.GT.U32.AND P4, PT, R0.reuse, R16, PT ;  /* 0x000000100000720c */ /* 0x040fe20003f84070 */
[----:B------:R-:W-:-:S02]  /*12c0*/  IMAD R5, R0, R22, R5 ;  /* 0x0000001600057224 */ /* 0x000fc400078e0205 */
[C---:B------:R-:W-:Y:S02]  /*12d0*/  IMAD R18, R0.reuse, R20, R18 ;  /* 0x0000001400127224 */ /* 0x040fe400078e0212 */
[----:B------:R-:W-:Y:S01]  /*12e0*/  @!P0 IMAD.MOV R11, RZ, RZ, -R11 ;  /* 0x000000ffff0b8224 */ /* 0x000fe200078e0a0b */
[----:B------:R-:W-:Y:S01]  /*12f0*/  ISETP.GT.U32.AND P0, PT, R0, R7, PT ;  /* 0x000000070000720c */ /* 0x000fe20003f04070 */
[--C-:B------:R-:W-:Y:S01]  /*1300*/  @!P2 IMAD.IADD R12, R12, 0x1, -R0.reuse ;  /* 0x000000010c0ca824 */ /* 0x100fe200078e0a00 */
[C---:B------:R-:W-:Y:S01]  /*1310*/  ISETP.GT.U32.AND P2, PT, R0.reuse, R5, PT ;  /* 0x000000050000720c */ /* 0x040fe20003f44070 */
[----:B------:R-:W-:Y:S01]  /*1320*/  @!P6 IMAD.IADD R13, R13, 0x1, -R0 ;  /* 0x000000010d0de824 */ /* 0x000fe200078e0a00 */
[----:B------:R-:W-:Y:S01]  /*1330*/  ISETP.GT.U32.AND P6, PT, R0, R18, PT ;  /* 0x000000120000720c */ /* 0x000fe20003fc4070 */
[C---:B------:R-:W-:Y:S01]  /*1340*/  VIADD R14, R28.reuse, 0x1f3 ;  /* 0x000001f31c0e7836 */ /* 0x040fe20000000000 */
[----:B------:R0:W-:Y:S01]  /*1350*/  STL [R1+0x7cc], R11 ;  /* 0x0007cc0b01007387 */ /* 0x0001e20000100800 */
[----:B------:R-:W-:-:S02]  /*1360*/  VIADD R3, R28, 0x1f2 ;  /* 0x000001f21c037836 */ /* 0x000fc40000000000 */
[----:B------:R-:W-:Y:S01]  /*1370*/  @!P4 IMAD.IADD R16, R16, 0x1, -R0 ;  /* 0x000000011010c824 */ /* 0x000fe200078e0a00 */
[----:B------:R-:W-:Y:S01]  /*1380*/  IABS R19, R14 ;  /* 0x0000000e00137213 */ /* 0x000fe20000000000 */
[----:B------:R-:W-:Y:S01]  /*1390*/  IMAD.MOV.U32 R23, RZ, RZ, R2 ;  /* 0x000000ffff177224 */ /* 0x000fe200078e0002 */
[----:B------:R-:W-:Y:S01]  /*13a0*/  IABS R8, R3 ;  /* 0x0000000300087213 */ /* 0x000fe20000000000 */
[----:B------:R-:W-:Y:S01]  /*13b0*/  @!P0 IMAD.IADD R7, R7, 0x1, -R0 ;  /* 0x0000000107078824 */ /* 0x000fe200078e0a00 */
[----:B------:R-:W-:Y:S01]  /*13c0*/  ISETP.GE.AND P4, PT, R6, RZ, PT ;  /* 0x000000ff0600720c */ /* 0x000fe20003f86270 */
[----:B------:R-:W-:Y:S01]  /*13d0*/  IMAD.HI.U32 R21, R15, R19, RZ ;  /* 0x000000130f157227 */ /* 0x000fe200078e00ff */
[----:B------:R-:W-:-:S03]  /*13e0*/  ISETP.GE.AND P0, PT, R17, RZ, PT ;  /* 0x000000ff1100720c */ /* 0x000fc60003f06270 */
[----:B0-----:R-:W-:Y:S02]  /*13f0*/  IMAD.MOV.U32 R11, RZ, RZ, R12 ;  /* 0x000000ffff0b7224 */ /* 0x001fe400078e000c */
[--C-:B------:R-:W-:Y:S01]  /*1400*/  @!P2 IMAD.IADD R5, R5, 0x1, -R0.reuse ;  /* 0x000000010505a824 */ /* 0x100fe200078e0a00 */
[----:B------:R-:W-:Y:S01]  /*1410*/  ISETP.GT.U32.AND P2, PT, R0, R7, PT ;  /* 0x000000070000720c */ /* 0x000fe20003f44070 */
[----:B------:R-:W-:Y:S01]  /*1420*/  @!P6 IMAD.IADD R18, R18, 0x1, -R0 ;  /* 0x000000011212e824 */ /* 0x000fe200078e0a00 */
[C---:B------:R-:W-:Y:S01]  /*1430*/  ISETP.GT.U32.AND P6, PT, R0.reuse, R16, PT ;  /* 0x000000100000720c */ /* 0x040fe20003fc4070 */
[----:B------:R-:W-:Y:S01]  /*1440*/  @!P5 IMAD.MOV R23, RZ, RZ, -R23 ;  /* 0x000000ffff17d224 */ /* 0x000fe200078e0a17 */
[----:B------:R-:W-:Y:S01]  /*1450*/  ISETP.GT.U32.AND P5, PT, R0, R5, PT ;  /* 0x000000050000720c */ /* 0x000fe20003fa4070 */
[----:B------:R-:W-:-:S03]  /*1460*/  IMAD.HI.U32 R22, R15, R8, RZ ;  /* 0x000000080f167227 */ /* 0x000fc600078e00ff */
[----:B------:R-:W-:Y:S01]  /*1470*/  STL [R1+0x7c8], R23 ;  /* 0x0007c81701007387 */ /* 0x000fe20000100800 */
[----:B------:R-:W-:Y:S01]  /*1480*/  @!P3 IMAD.MOV R11, RZ, RZ, -R11 ;  /* 0x000000ffff0bb224 */ /* 0x000fe200078e0a0b */
[C---:B------:R-:W-:Y:S01]  /*1490*/  ISETP.GT.U32.AND P3, PT, R0.reuse, R18, PT ;  /* 0x000000120000720c */ /* 0x040fe20003f64070 */
[----:B------:R-:W-:Y:S02]  /*14a0*/  IMAD.MOV R21, RZ, RZ, -R21 ;  /* 0x000000ffff157224 */ /* 0x000fe400078e0a15 */
[----:B------:R-:W-:Y:S01]  /*14b0*/  IMAD.MOV R22, RZ, RZ, -R22 ;  /* 0x000000ffff167224 */ /* 0x000fe200078e0a16 */
[----:B------:R0:W-:Y:S01]  /*14c0*/  STL [R1+0x7c4], R11 ;  /* 0x0007c40b01007387 */ /* 0x0001e20000100800 */
[C---:B------:R-:W-:Y:S02]  /*14d0*/  IMAD R19, R0.reuse, R21, R19 ;  /* 0x0000001500137224 */ /* 0x040fe400078e0213 */
[----:B------:R-:W-:Y:S02]  /*14e0*/  IMAD R8, R0, R22, R8 ;  /* 0x0000001600087224 */ /* 0x000fe400078e0208 */
[----:B------:R-:W-:-:S02]  /*14f0*/  VIADD R6, R28, 0x1f1 ;  /* 0x000001f11c067836 */ /* 0x000fc40000000000 */
[----:B------:R-:W-:Y:S02]  /*1500*/  VIADD R17, R28, 0x1f0 ;  /* 0x000001f01c117836 */ /* 0x000fe40000000000 */
[--C-:B------:R-:W-:Y:S01]  /*1510*/  @!P6 IMAD.IADD R16, R16, 0x1, -R0.reuse ;  /* 0x000000011010e824 */ /* 0x100fe200078e0a00 */
[----:B------:R-:W-:Y:S01]  /*1520*/  IABS R2, R6 ;  /* 0x0000000600027213 */ /* 0x000fe20000000000 */
[----:B0-----:R-:W-:Y:S01]  /*1530*/  IMAD.MOV.U32 R11, RZ, RZ, R13 ;  /* 0x000000ffff0b7224 */ /* 0x001fe200078e000d */
[C---:B------:R-:W-:Y:S01]  /*1540*/  ISETP.GT.U32.AND P6, PT, R0.reuse, R8, PT ;  /* 0x000000080000720c */ /* 0x040fe20003fc4070 */
[--C-:B------:R-:W-:Y:S01]  /*1550*/  @!P2 IMAD.IADD R7, R7, 0x1, -R0.reuse ;  /* 0x000000010707a824 */ /* 0x100fe200078e0a00 */
[----:B------:R-:W-:Y:S01]  /*1560*/  IABS R12, R17 ;  /* 0x00000011000c7213 */ /* 0x000fe20000000000 */
[----:B------:R-:W-:Y:S01]  /*1570*/  @!P1 IMAD.MOV R11, RZ, RZ, -R11 ;  /* 0x000000ffff0b9224 */ /* 0x000fe200078e0a0b */
[----:B------:R-:W-:Y:S01]  /*1580*/  ISETP.GT.U32.AND P1, PT, R0, R19, PT ;  /* 0x000000130000720c */ /* 0x000fe20003f24070 */
[----:B------:R-:W-:Y:S01]  /*1590*/  @!P5 IMAD.IADD R5, R5, 0x1, -R0 ;  /* 0x000000010505d824 */ /* 0x000fe200078e0a00 */
[----:B------:R-:W-:Y:S01]  /*15a0*/  ISETP.GE.AND P2, PT, R9, RZ, PT ;  /* 0x000000ff0900720c */ /* 0x000fe20003f46270 */
[C---:B------:R-:W-:Y:S01]  /*15b0*/  IMAD.HI.U32 R9, R15.reuse, R12, RZ ;  /* 0x0000000c0f097227 */ /* 0x040fe200078e00ff */
[----:B------:R-:W-:Y:S01]  /*15c0*/  ISETP.GE.AND P5, PT, R4, RZ, PT ;  /* 0x000000ff0400720c */ /* 0x000fe20003fa6270 */
[----:B------:R0:W-:Y:S02]  /*15d0*/  STL [R1+0x7c0], R11 ;  /* 0x0007c00b01007387 */ /* 0x0001e40000100800 */
[----:B------:R-:W-:-:S04]  /*15e0*/  IMAD.HI.U32 R4, R15, R2, RZ ;  /* 0x000000020f047227 */ /* 0x000fc800078e00ff */
[----:B------:R-:W-:Y:S02]  /*15f0*/  IMAD.MOV R4, RZ, RZ, -R4 ;  /* 0x000000ffff047224 */ /* 0x000fe400078e0a04 */
[--C-:B------:R-:W-:Y:S01]  /*1600*/  @!P1 IMAD.IADD R19, R19, 0x1, -R0.reuse ;  /* 0x0000000113139824 */ /* 0x100fe200078e0a00 */
[----:B------:R-:W-:Y:S01]  /*1610*/  ISETP.GE.AND P1, PT, R3, RZ, PT ;  /* 0x000000ff0300720c */ /* 0x000fe20003f26270 */
[----:B------:R-:W-:Y:S01]  /*1620*/  @!P3 IMAD.IADD R18, R18, 0x1, -R0 ;  /* 0x000000011212b824 */ /* 0x000fe200078e0a00 */
[----:B------:R-:W-:Y:S01]  /*1630*/  ISETP.GE.AND P3, PT, R14, RZ, PT ;  /* 0x000000ff0e00720c */ /* 0x000fe20003f66270 */
[----:B------:R-:W-:Y:S02]  /*1640*/  IMAD.MOV R9, RZ, RZ, -R9 ;  /* 0x000000ffff097224 */ /* 0x000fe400078e0a09 */
[----:B0-----:R-:W-:Y:S02]  /*1650*/  IMAD.MOV.U32 R11, RZ, RZ, R16 ;  /* 0x000000ffff0b7224 */ /* 0x001fe400078e0010 */
[----:B------:R-:W-:Y:S01]  /*1660*/  @!P6 IMAD.IADD R8, R8, 0x1, -R0 ;  /* 0x000000010808e824 */ /* 0x000fe200078e0a00 */
[----:B------:R-:W-:Y:S01]  /*1670*/  ISETP.GE.AND P6, PT, R6, RZ, PT ;  /* 0x000000ff0600720c */ /* 0x000fe20003fc6270 */
[----:B------:R-:W-:-:S02]  /*1680*/  IMAD R2, R0, R4, R2 ;  /* 0x0000000400027224 */ /* 0x000fc400078e0202 */
[----:B------:R-:W-:Y:S02]  /*1690*/  IMAD.MOV.U32 R3, RZ, RZ, R5 ;  /* 0x000000ffff037224 */ /* 0x000fe400078e0005 */
[----:B------:R-:W-:Y:S02]  /*16a0*/  IMAD.MOV.U32 R13, RZ, RZ, R7 ;  /* 0x000000ffff0d7224 */ /* 0x000fe400078e0007 */
[----:B------:R-:W-:Y:S01]  /*16b0*/  @!P4 IMAD.MOV R11, RZ, RZ, -R11 ;  /* 0x000000ffff0bc224 */ /* 0x000fe200078e0a0b */
[C---:B------:R-:W-:Y:S01]  /*16c0*/  ISETP.GT.U32.AND P4, PT, R0.reuse, R8, PT ;  /* 0x000000080000720c */ /* 0x040fe20003f84070 */
[C---:B------:R-:W-:Y:S02]  /*16d0*/  IMAD R9, R0.reuse, R9, R12 ;  /* 0x0000000900097224 */ /* 0x040fe400078e020c */
[----:B------:R-:W-:Y:S02]  /*16e0*/  IMAD.MOV.U32 R7, RZ, RZ, R18 ;  /* 0x000000ffff077224 */ /* 0x000fe400078e0012 */
[----:B------:R-:W-:Y:S01]  /*16f0*/  @!P2 IMAD.MOV R3, RZ, RZ, -R3 ;  /* 0x000000ffff03a224 */ /* 0x000fe200078e0a03 */
[C---:B------:R-:W-:Y:S01]  /*1700*/  ISETP.GT.U32.AND P2, PT, R0.reuse, R2, PT ;  /* 0x000000020000720c */ /* 0x040fe20003f44070 */
[----:B------:R-:W-:Y:S01]  /*1710*/  @!P5 IMAD.MOV R7, RZ, RZ, -R7 ;  /* 0x000000ffff07d224 */ /* 0x000fe200078e0a07 */
[C---:B------:R-:W-:Y:S01]  /*1720*/  ISETP.GT.U32.AND P5, PT, R0.reuse, R9, PT ;  /* 0x000000090000720c */ /* 0x040fe20003fa4070 */
[----:B------:R-:W-:Y:S01]  /*1730*/  @!P0 IMAD.MOV R13, RZ, RZ, -R13 ;  /* 0x000000ffff0d8224 */ /* 0x000fe200078e0a0d */
[----:B------:R-:W-:Y:S01]  /*1740*/  ISETP.GT.U32.AND P0, PT, R0, R19, PT ;  /* 0x000000130000720c */ /* 0x000fe20003f04070 */
[----:B------:R-:W-:-:S02]  /*1750*/  VIADD R4, R28, 0x1ef ;  /* 0x000001ef1c047836 */ /* 0x000fc40000000000 */
[--C-:B------:R-:W-:Y:S01]  /*1760*/  @!P4 IMAD.IADD R8, R8, 0x1, -R0.reuse ;  /* 0x000000010808c824 */ /* 0x100fe200078e0a00 */
[----:B------:R-:W-:Y:S01]  /*1770*/  STL [R1+0x7bc], R13 ;  /* 0x0007bc0d01007387 */ /* 0x000fe20000100800 */
[C---:B------:R-:W-:Y:S01]  /*1780*/  VIADD R16, R28.reuse, 0x1e8 ;  /* 0x000001e81c107836 */ /* 0x040fe20000000000 */
[----:B------:R-:W-:Y:S01]  /*1790*/  IABS R5, R4 ;  /* 0x0000000400057213 */ /* 0x000fe20000000000 */
[----:B------:R-:W-:Y:S01]  /*17a0*/  VIADD R14, R28, 0x1e6 ;  /* 0x000001e61c0e7836 */ /* 0x000fe20000000000 */
[----:B------:R-:W-:Y:S01]  /*17b0*/  STL [R1+0x7b8], R11 ;  /* 0x0007b80b01007387 */ /* 0x000fe20000100800 */
[--C-:B------:R-:W-:Y:S01]  /*17c0*/  @!P2 IMAD.IADD R2, R2, 0x1, -R0.reuse ;  /* 0x000000010202a824 */ /* 0x100fe200078e0a00 */
[----:B------:R-:W-:Y:S01]  /*17d0*/  ISETP.GE.AND P4, PT, R4, RZ, PT ;  /* 0x000000ff0400720c */ /* 0x000fe20003f86270 */
[----:B------:R-:W-:Y:S01]  /*17e0*/  IMAD.MOV.U32 R4, RZ, RZ, R5 ;  /* 0x000000ffff047224 */ /* 0x000fe200078e0005 */
[----:B------:R0:W-:Y:S01]  /*17f0*/  STL [R1+0x60], R3 ;  /* 0x0000600301007387 */ /* 0x0001e20000100800 */
[--C-:B------:R-:W-:Y:S01]  /*1800*/  @!P5 IMAD.IADD R9, R9, 0x1, -R0.reuse ;  /* 0x000000010909d824 */ /* 0x100fe200078e0a00 */
[----:B------:R-:W-:Y:S01]  /*1810*/  ISETP.GT.U32.AND P5, PT, R0, R2, PT ;  /* 0x000000020000720c */ /* 0x000fe20003fa4070 */
[----:B------:R-:W-:Y:S01]  /*1820*/  @!P0 IMAD.IADD R19, R19, 0x1, -R0 ;  /* 0x0000000113138824 */ /* 0x000fe200078e0a00 */
[----:B------:R1:W-:Y:S01]  /*1830*/  STL [R1+0x64], R7 ;  /* 0x0000640701007387 */ /* 0x0003e20000100800 */
[----:B------:R-:W-:Y:S01]  /*1840*/  ISETP.GE.AND P0, PT, R17, RZ, PT ;  /* 0x000000ff1100720c */ /* 0x000fe20003f06270 */
[----:B------:R-:W-:-:S02]  /*1850*/  VIADD R17, R28, 0x1e9 ;  /* 0x000001e91c117836 */ /* 0x000fc40000000000 */
[----:B------:R-:W-:Y:S02]  /*1860*/  IMAD.MOV.U32 R6, RZ, RZ, R19 ;  /* 0x000000ffff067224 */ /* 0x000fe400078e0013 */
[----:B0-----:R-:W-:Y:S02]  /*1870*/  VIADD R3, R28, 0x1ee ;  /* 0x000001ee1c037836 */ /* 0x001fe40000000000 */
[----:B------:R-:W-:Y:S01]  /*1880*/  @!P3 IMAD.MOV R6, RZ, RZ, -R6 ;  /* 0x000000ffff06b224 */ /* 0x000fe200078e0a06 */
[----:B------:R-:W-:Y:S01]  /*1890*/  ISETP.GT.U32.AND P3, PT, R0, R9, PT ;  /* 0x000000090000720c */ /* 0x000fe20003f64070 */
[----:B-1----:R-:W-:Y:S01]  /*18a0*/  IMAD.MOV.U32 R7, RZ, RZ, R8 ;  /* 0x000000ffff077224 */ /* 0x002fe200078e0008 */
[----:B------:R-:W-:Y:S01]  /*18b0*/  IABS R12, R3 ;  /* 0x00000003000c7213 */ /* 0x000fe20000000000 */
[----:B------:R-:W-:Y:S01]  /*18c0*/  @!P5 IMAD.IADD R2, R2, 0x1, -R0 ;  /* 0x000000010202d824 */ /* 0x000fe200078e0a00 */
[----:B------:R-:W-:Y:S01]  /*18d0*/  ISETP.GE.AND P2, PT, R3, RZ, PT ;  /* 0x000000ff0300720c */ /* 0x000fe20003f46270 */
[----:B------:R-:W-:Y:S01]  /*18e0*/  IMAD.HI.U32 R3, R15, R4, RZ ;  /* 0x000000040f037227 */ /* 0x000fe200078e00ff */
[----:B------:R0:W-:Y:S03]  /*18f0*/  STL [R1+0x6c], R6 ;  /* 0x00006c0601007387 */ /* 0x0001e60000100800 */
[----:B------:R-:W-:-:S02]  /*1900*/  IMAD.MOV R3, RZ, RZ, -R3 ;  /* 0x000000ffff037224 */ /* 0x000fc400078e0a03 */
[----:B------:R-:W-:-:S04]  /*1910*/  IMAD.HI.U32 R5, R15, R12, RZ ;  /* 0x0000000c0f057227 */ /* 0x000fc800078e00ff */
[C---:B------:R-:W-:Y:S02]  /*1920*/  IMAD R3, R0.reuse, R3, R4 ;  /* 0x0000000300037224 */ /* 0x040fe400078e0204 */
[----:B------:R-:W-:Y:S02]  /*1930*/  IMAD.MOV R5, RZ, RZ, -R5 ;  /* 0x000000ffff057224 */ /* 0x000fe400078e0a05 */
[----:B------:R-:W-:Y:S01]  /*1940*/  IMAD.MOV.U32 R13, RZ, RZ, R2 ;  /* 0x000000ffff0d7224 */ /* 0x000fe200078e0002 */
[C---:B------:R-:W-:Y:S01]  /*1950*/  ISETP.GT.U32.AND P5, PT, R0.reuse, R3, PT ;  /* 0x000000030000720c */ /* 0x040fe20003fa4070 */
[----:B------:R-:W-:Y:S02]  /*1960*/  IMAD R12, R0, R5, R12 ;  /* 0x00000005000c7224 */ /* 0x000fe400078e020c */
[----:B------:R-:W-:Y:S02]  /*1970*/  @!P1 IMAD.MOV R7, RZ, RZ, -R7 ;  /* 0x000000ffff079224 */ /* 0x000fe400078e0a07 */
[----:B0-----:R-:W-:-:S02]  /*1980*/  VIADD R6, R28, 0x1ed ;  /* 0x000001ed1c067836 */ /* 0x001fc40000000000 */
[----:B------:R-:W-:Y:S01]  /*1990*/  @!P6 IMAD.MOV R13, RZ, RZ, -R13 ;  /* 0x000000ffff0de224 */ /* 0x000fe200078e0a0d */
[----:B------:R-:W-:Y:S01]  /*19a0*/  ISETP.GT.U32.AND P6, PT, R0, R12, PT ;  /* 0x0000000c0000720c */ /* 0x000fe20003fc4070 */
[----:B------:R0:W-:Y:S01]  /*19b0*/  STL [R1+0x74], R7 ;  /* 0x0000740701007387 */ /* 0x0001e20000100800 */
[----:B------:R-:W-:Y:S01]  /*19c0*/  ISETP.GE.AND P1, PT, R6, RZ, PT ;  /* 0x000000ff0600720c */ /* 0x000fe20003f26270 */
[--C-:B------:R-:W-:Y:S01]  /*19d0*/  @!P3 IMAD.IADD R9, R9, 0x1, -R0.reuse ;  /* 0x000000010909b824 */ /* 0x100fe200078e0a00 */
[----:B------:R-:W-:Y:S01]  /*19e0*/  IABS R6, R6 ;  /* 0x0000000600067213 */ /* 0x000fe20000000000 */
[----:B------:R-:W-:Y:S01]  /*19f0*/  @!P5 IMAD.IADD R3, R3, 0x1, -R0 ;  /* 0x000000010303d824 */ /* 0x000fe200078e0a00 */
[----:B------:R1:W-:Y:S01]  /*1a00*/  STL [R1+0x7c], R13 ;  /* 0x00007c0d01007387 */ /* 0x0003e20000100800 */
[----:B------:R-:W-:Y:S02]  /*1a10*/  VIADD R5, R28, 0x1eb ;  /* 0x000001eb1c057836 */ /* 0x000fe40000000000 */
[----:B------:R-:W-:Y:S01]  /*1a20*/  IMAD.MOV.U32 R11, RZ, RZ, R9 ;  /* 0x000000ffff0b7224 */ /* 0x000fe200078e0009 */
[----:B------:R-:W-:Y:S01]  /*1a30*/  ISETP.GT.U32.AND P5, PT, R0, R3, PT ;  /* 0x000000030000720c */ /* 0x000fe20003fa4070 */
[----:B0-----:R-:W-:-:S02]  /*1a40*/  VIADD R7, R28, 0x1ec ;  /* 0x000001ec1c077836 */ /* 0x001fc40000000000 */
[----:B------:R-:W-:-:S03]  /*1a50*/  IMAD.HI.U32 R8, R15, R6, RZ ;  /* 0x000000060f087227 */ /* 0x000fc600078e00ff */
[----:B------:R-:W-:Y:S01]  /*1a60*/  ISETP.GE.AND P3, PT, R7, RZ, PT ;  /* 0x000000ff0700720c */ /* 0x000fe20003f66270 */
[----:B------:R-:W-:Y:S01]  /*1a70*/  @!P0 IMAD.MOV R11, RZ, RZ, -R11 ;  /* 0x000000ffff0b8224 */ /* 0x000fe200078e0a0b */
[----:B------:R-:W-:Y:S01]  /*1a80*/  IABS R7, R7 ;  /* 0x0000000700077213 */ /* 0x000fe20000000000 */
[----:B------:R-:W-:Y:S01]  /*1a90*/  @!P6 IMAD.IADD R12, R12, 0x1, -R0 ;  /* 0x000000010c0ce824 */ /* 0x000fe200078e0a00 */
[----:B------:R-:W-:Y:S01]  /*1aa0*/  ISETP.GE.AND P0, PT, R5, RZ, PT ;  /* 0x000000ff0500720c */ /* 0x000fe20003f06270 */
[----:B------:R-:W-:Y:S01]  /*1ab0*/  IMAD.MOV R2, RZ, RZ, -R8 ;  /* 0x000000ffff027224 */ /* 0x000fe200078e0a08 */
[----:B------:R-:W-:Y:S01]  /*1ac0*/  IABS R5, R5 ;  /* 0x0000000500057213 */ /* 0x000fe20000000000 */
[----:B------:R-:W-:Y:S01]  /*1ad0*/  VIADD R4, R28, 0x1ea ;  /* 0x000001ea1c047836 */ /* 0x000fe20000000000 */
[C---:B------:R-:W-:Y:S01]  /*1ae0*/  ISETP.GT.U32.AND P6, PT, R0.reuse, R12, PT ;  /* 0x0000000c0000720c */ /* 0x040fe20003fc4070 */
[C---:B------:R-:W-:Y:S01]  /*1af0*/  IMAD.HI.U32 R8, R15.reuse, R7, RZ ;  /* 0x000000070f087227 */ /* 0x040fe200078e00ff */
[----:B------:R0:W-:Y:S03]  /*1b00*/  STL [R1+0x84], R11 ;  /* 0x0000840b01007387 */ /* 0x0001e60000100800 */
[----:B------:R-:W-:Y:S01]  /*1b10*/  IMAD R9, R0, R2, R6 ;  /* 0x0000000200097224 */ /* 0x000fe200078e0206 */
[----:B------:R-:W-:Y:S01]  /*1b20*/  IABS R2, R4 ;  /* 0x0000000400027213 */ /* 0x000fe20000000000 */
[----:B------:R-:W-:Y:S01]  /*1b30*/  IMAD.MOV R6, RZ, RZ, -R8 ;  /* 0x000000ffff067224 */ /* 0x000fe200078e0a08 */
[----:B------:R-:W-:Y:S01]  /*1b40*/  IABS R8, R17 ;  /* 0x0000001100087213 */ /* 0x000fe20000000000 */
[----:B-1----:R-:W-:-:S04]  /*1b50*/  IMAD.HI.U32 R13, R15, R5, RZ ;  /* 0x000000050f0d7227 */ /* 0x002fc800078e00ff */
[----:B------:R-:W-:Y:S01]  /*1b60*/  @!P5 IMAD.IADD R3, R3, 0x1, -R0 ;  /* 0x000000010303d824 */ /* 0x000fe200078e0a00 */
[C---:B------:R-:W-:Y:S01]  /*1b70*/  ISETP.GT.U32.AND P5, PT, R0.reuse, R9, PT ;  /* 0x000000090000720c */ /* 0x040fe20003fa4070 */
[----:B------:R-:W-:Y:S02]  /*1b80*/  IMAD R7, R0, R6, R7 ;  /* 0x0000000600077224 */ /* 0x000fe400078e0207 */
[----:B------:R-:W-:Y:S02]  /*1b90*/  IMAD.MOV R13, RZ, RZ, -R13 ;  /* 0x000000ffff0d7224 */ /* 0x000fe400078e0a0d */
[----:B0-----:R-:W-:Y:S02]  /*1ba0*/  IMAD.MOV.U32 R11, RZ, RZ, R3 ;  /* 0x000000ffff0b7224 */ /* 0x001fe400078e0003 */
[----:B------:R-:W-:-:S04]  /*1bb0*/  IMAD.HI.U32 R6, R15, R2, RZ ;  /* 0x000000020f067227 */ /* 0x000fc800078e00ff */
[C---:B------:R-:W-:Y:S02]  /*1bc0*/  IMAD R3, R0.reuse, R13, R5 ;  /* 0x0000000d00037224 */ /* 0x040fe400078e0205 */
[----:B------:R-:W-:Y:S01]  /*1bd0*/  @!P4 IMAD.MOV R11, RZ, RZ, -R11 ;  /* 0x000000ffff0bc224 */ /* 0x000fe200078e0a0b */
[----:B------:R-:W-:Y:S01]  /*1be0*/  ISETP.GT.U32.AND P4, PT, R0, R7, PT ;  /* 0x000000070000720c */ /* 0x000fe20003f84070 */
[----:B------:R-:W-:Y:S02]  /*1bf0*/  IMAD.MOV R6, RZ, RZ, -R6 ;  /* 0x000000ffff067224 */ /* 0x000fe400078e0a06 */
[----:B------:R-:W-:Y:S01]  /*1c00*/  @!P6 IMAD.IADD R12, R12, 0x1, -R0 ;  /* 0x000000010c0ce824 */ /* 0x000fe200078e0a00 */
[C---:B------:R-:W-:Y:S01]  /*1c10*/  ISETP.GT.U32.AND P6, PT, R0.reuse, R3, PT ;  /* 0x000000030000720c */ /* 0x040fe20003fc4070 */
[----:B------:R-:W-:Y:S01]  /*1c20*/  IMAD R2, R0, R6, R2 ;  /* 0x0000000600027224 */ /* 0x000fe200078e0202 */
[----:B------:R0:W-:Y:S01]  /*1c30*/  STL [R1+0x90], R11 ;  /* 0x0000900b01007387 */ /* 0x0001e20000100800 */
[----:B------:R-:W-:-:S02]  /*1c40*/  @!P5 IMAD.IADD R9, R9, 0x1, -R0 ;  /* 0x000000010909d824 */ /* 0x000fc400078e0a00 */
[----:B------:R-:W-:Y:S01]  /*1c50*/  IMAD.HI.U32 R5, R15, R8, RZ ;  /* 0x000000080f057227 */ /* 0x000fe200078e00ff */
[----:B------:R-:W-:-:S03]  /*1c60*/  ISETP.GT.U32.AND P5, PT, R0, R2, PT ;  /* 0x000000020000720c */ /* 0x000fc60003fa4070 */
[--C-:B------:R-:W-:Y:S01]  /*1c70*/  @!P4 IMAD.IADD R7, R7, 0x1, -R0.reuse ;  /* 0x000000010707c824 */ /* 0x100fe200078e0a00 */
[C---:B------:R-:W-:Y:S01]  /*1c80*/  ISETP.GT.U32.AND P4, PT, R0.reuse, R9, PT ;  /* 0x000000090000720c */ /* 0x040fe20003f84070 */
[----:B------:R-:W-:Y:S02]  /*1c90*/  IMAD.MOV R6, RZ, RZ, -R5 ;  /* 0x000000ffff067224 */ /* 0x000fe400078e0a05 */
[----:B------:R-:W-:Y:S01]  /*1ca0*/  @!P6 IMAD.IADD R3, R3, 0x1, -R0 ;  /* 0x000000010303e824 */ /* 0x000fe200078e0a00 */
[C---:B------:R-:W-:Y:S01]  /*1cb0*/  ISETP.GT.U32.AND P6, PT, R0.reuse, R7, PT ;  /* 0x000000070000720c */ /* 0x040fe20003fc4070 */
[----:B------:R-:W-:Y:S01]  /*1cc0*/  IMAD R8, R0, R6, R8 ;  /* 0x0000000600087224 */ /* 0x000fe200078e0208 */
[----:B------:R-:W-:Y:S01]  /*1cd0*/  IABS R6, R16 ;  /* 0x0000001000067213 */ /* 0x000fe20000000000 */
[----:B0-----:R-:W-:Y:S01]  /*1ce0*/  IMAD.MOV.U32 R11, RZ, RZ, R12 ;  /* 0x000000ffff0b7224 */ /* 0x001fe200078e000c */
[----:B------:R-:W-:Y:S01]  /*1cf0*/  IABS R12, R14 ;  /* 0x0000000e000c7213 */ /* 0x000fe20000000000 */
[----:B------:R-:W-:Y:S01]  /*1d00*/  @!P5 IMAD.IADD R2, R2, 0x1, -R0 ;  /* 0x000000010202d824 */ /* 0x000fe200078e0a00 */
[----:B------:R-:W-:Y:S01]  /*1d10*/  ISETP.GT.U32.AND P5, PT, R0, R3, PT ;  /* 0x000000030000720c */ /* 0x000fe20003fa4070 */
[----:B------:R-:W-:-:S04]  /*1d20*/  IMAD.HI.U32 R18, R15, R6, RZ ;  /* 0x000000060f127227 */ /* 0x000fc800078e00ff */
[----:B------:R-:W-:Y:S02]  /*1d30*/  IMAD.MOV R18, RZ, RZ, -R18 ;  /* 0x000000ffff127224 */ /* 0x000fe400078e0a12 */
[----:B------:R-:W-:Y:S01]  /*1d40*/  @!P6 IMAD.IADD R7, R7, 0x1, -R0 ;  /* 0x000000010707e824 */ /* 0x000fe200078e0a00 */
[----:B------:R-:W-:Y:S01]  /*1d50*/  ISETP.GE.AND P6, PT, R4, RZ, PT ;  /* 0x000000ff0400720c */ /* 0x000fe20003fc6270 */
[C---:B------:R-:W-:Y:S02]  /*1d60*/  IMAD R4, R0.reuse, R18, R6 ;  /* 0x0000001200047224 */ /* 0x040fe400078e0206 */
[----:B------:R-:W-:Y:S01]  /*1d70*/  @!P2 IMAD.MOV R11, RZ, RZ, -R11 ;  /* 0x000000ffff0ba224 */ /* 0x000fe200078e0a0b */
[C---:B------:R-:W-:Y:S01]  /*1d80*/  ISETP.GT.U32.AND P2, PT, R0.reuse, R2, PT ;  /* 0x000000020000720c */ /* 0x040fe20003f44070 */
[--C-:B------:R-:W-:Y:S01]  /*1d90*/  @!P5 IMAD.IADD R3, R3, 0x1, -R0.reuse ;  /* 0x000000010303d824 */ /* 0x100fe200078e0a00 */
[----:B------:R-:W-:Y:S01]  /*1da0*/  ISETP.GT.U32.AND P5, PT, R0, R4, PT ;  /* 0x000000040000720c */ /* 0x000fe20003fa4070 */
[----:B------:R-:W-:Y:S01]  /*1db0*/  VIADD R6, R28, 0x1e5 ;  /* 0x000001e51c067836 */ /* 0x000fe20000000000 */
[----:B------:R0:W-:Y:S01]  /*1dc0*/  STL [R1+0xa0], R11 ;  /* 0x0000a00b01007387 */ /* 0x0001e20000100800 */
[----:B------:R-:W-:Y:S01]  /*1dd0*/  @!P4 IMAD.IADD R9, R9, 0x1, -R0 ;  /* 0x000000010909c824 */ /* 0x000fe200078e0a00 */
[----:B------:R-:W-:Y:S01]  /*1de0*/  ISETP.GT.U32.AND P4, PT, R0, R8, PT ;  /* 0x000000080000720c */ /* 0x000fe20003f84070 */
[----:B------:R-:W-:-:S02]  /*1df0*/  VIADD R5, R28, 0x1e7 ;  /* 0x000001e71c057836 */ /* 0x000fc40000000000 */
[----:B------:R-:W-:Y:S02]  /*1e00*/  IMAD.MOV.U32 R20, RZ, RZ, R9 ;  /* 0x000000ffff147224 */ /* 0x000fe400078e0009 */
[----:B------:R-:W-:Y:S01]  /*1e10*/  IMAD.HI.U32 R19, R15, R12, RZ ;  /* 0x0000000c0f137227 */ /* 0x000fe200078e00ff */
[----:B------:R-:W-:-:S03]  /*1e20*/  IABS R13, R5 ;  /* 0x00000005000d7213 */ /* 0x000fc60000000000 */
[--C-:B------:R-:W-:Y:S01]  /*1e30*/  @!P2 IMAD.IADD R2, R2, 0x1, -R0.reuse ;  /* 0x000000010202a824 */ /* 0x100fe200078e0a00 */
[----:B------:R-:W-:Y:S01]  /*1e40*/  ISETP.GE.AND P2, PT, R17, RZ, PT ;  /* 0x000000ff1100720c */ /* 0x000fe20003f46270 */
[--C-:B------:R-:W-:Y:S01]  /*1e50*/  @!P5 IMAD.IADD R4, R4, 0x1, -R0.reuse ;  /* 0x000000010404d824 */ /* 0x100fe200078e0a00 */
[----:B------:R-:W-:Y:S01]  /*1e60*/  IABS R17, R6 ;  /* 0x0000000600117213 */ /* 0x000fe20000000000 */
[----:B------:R-:W-:Y:S01]  /*1e70*/  @!P4 IMAD.IADD R8, R8, 0x1, -R0 ;  /* 0x000000010808c824 */ /* 0x000fe200078e0a00 */
[----:B------:R-:W-:Y:S01]  /*1e80*/  ISETP.GE.AND P4, PT, R16, RZ, PT ;  /* 0x000000ff1000720c */ /* 0x000fe20003f86270 */
[----:B------:R-:W-:Y:S01]  /*1e90*/  IMAD.HI.U32 R18, R15, R13, RZ ;  /* 0x0000000d0f127227 */ /* 0x000fe200078e00ff */
[----:B------:R-:W-:-:S03]  /*1ea0*/  ISETP.GT.U32.AND P5, PT, R0, R4, PT ;  /* 0x000000040000720c */ /* 0x000fc60003fa4070 */
[----:B------:R-:W-:-:S04]  /*1eb0*/  IMAD.HI.U32 R9, R15, R17, RZ ;  /* 0x000000110f097227 */ /* 0x000fc800078e00ff */
[----:B------:R-:W-:Y:S02]  /*1ec0*/  IMAD.MOV R9, RZ, RZ, -R9 ;  /* 0x000000ffff097224 */ /* 0x000fe400078e0a09 */
[----:B0-----:R-:W-:Y:S02]  /*1ed0*/  IMAD.MOV.U32 R11, RZ, RZ, R7 ;  /* 0x000000ffff0b7224 */ /* 0x001fe400078e0007 */
[C---:B------:R-:W-:Y:S02]  /*1ee0*/  IMAD R17, R0.reuse, R9, R17 ;  /* 0x0000000900117224 */ /* 0x040fe400078e0211 */
[----:B------:R-:W-:Y:S01]  /*1ef0*/  @!P1 IMAD.MOV R20, RZ, RZ, -R20 ;  /* 0x000000ffff149224 */ /* 0x000fe200078e0a14 */
[----:B------:R-:W-:Y:S01]  /*1f00*/  ISETP.GT.U32.AND P1, PT, R0, R8, PT ;  /* 0x000000080000720c */ /* 0x000fe20003f24070 */
[----:B------:R-:W-:Y:S02]  /*1f10*/  IMAD.MOV R18, RZ, RZ, -R18 ;  /* 0x000000ffff127224 */ /* 0x000fe400078e0a12 */
[----:B------:R-:W-:Y:S01]  /*1f20*/  @!P5 IMAD.IADD R4, R4, 0x1, -R0 ;  /* 0x000000010404d824 */ /* 0x000fe200078e0a00 */
[C---:B------:R-:W-:Y:S01]  /*1f30*/  ISETP.GT.U32.AND P5, PT, R0.reuse, R17, PT ;  /* 0x000000110000720c */ /* 0x040fe20003fa4070 */
[----:B------:R-:W-:Y:S01]  /*1f40*/  @!P3 IMAD.MOV R11, RZ, RZ, -R11 ;  /* 0x000000ffff0bb224 */ /* 0x000fe200078e0a0b */
[----:B------:R-:W-:Y:S01]  /*1f50*/  STL [R1+0xc8], R20 ;  /* 0x0000c81401007387 */ /* 0x000fe20000100800 */
[----:B------:R-:W-:Y:S01]  /*1f60*/  @!P0 IMAD.MOV R3, RZ, RZ, -R3 ;  /* 0x000000ffff038224 */ /* 0x000fe200078e0a03 */
[----:B------:R-:W-:Y:S01]  /*1f70*/  ISETP.GE.AND P0, PT, R5, RZ, PT ;  /* 0x000000ff0500720c */ /* 0x000fe20003f06270 */
[----:B------:R-:W-:Y:S01]  /*1f80*/  IMAD.MOV R19, RZ, RZ, -R19 ;  /* 0x000000ffff137224 */ /* 0x000fe200078e0a13 */
[----:B------:R-:W-:Y:S01]  /*1f90*/  STL [R1+0xd0], R11 ;  /* 0x0000d00b01007387 */ /* 0x000fe20000100800 */
[----:B------:R-:W-:-:S02]  /*1fa0*/  IMAD R13, R0, R18, R13 ;  /* 0x00000012000d7224 */ /* 0x000fc400078e020d */
[----:B------:R-:W-:Y:S01]  /*1fb0*/  @!P6 IMAD.MOV R2, RZ, RZ, -R2 ;  /* 0x000000ffff02e224 */ /* 0x000fe200078e0a02 */
[----:B------:R0:W-:Y:S01]  /*1fc0*/  STL [R1+0x114], R3 ;  /* 0x0001140301007387 */ /* 0x0001e20000100800 */
[C---:B------:R-:W-:Y:S01]  /*1fd0*/  IMAD R12, R0.reuse, R19, R12 ;  /* 0x00000013000c7224 */ /* 0x040fe200078e020c */
[----:B------:R-:W-:Y:S01]  /*1fe0*/  ISETP.GT.U32.AND P3, PT, R0, R13, PT ;  /* 0x0000000d0000720c */ /* 0x000fe20003f64070 */
[--C-:B------:R-:W-:Y:S01]  /*1ff0*/  @!P1 IMAD.IADD R8, R8, 0x1, -R0.reuse ;  /* 0x0000000108089824 */ /* 0x100fe200078e0a00 */
[----:B------:R1:W-:Y:S01]  /*2000*/  STL [R1+0x178], R2 ;  /* 0x0001780201007387 */ /* 0x0003e20000100800 */
[----:B------:R-:W-:Y:S01]  /*2010*/  ISETP.GE.AND P1, PT, R14, RZ, PT ;  /* 0x000000ff0e00720c */ /* 0x000fe20003f26270 */
[----:B------:R-:W-:Y:S01]  /*2020*/  @!P5 IMAD.IADD R17, R17, 0x1, -R0 ;  /* 0x000000011111d824 */ /* 0x000fe200078e0a00 */
[----:B------:R-:W-:Y:S01]  /*2030*/  ISETP.GT.U32.AND P6, PT, R0, R12, PT ;  /* 0x0000000c0000720c */ /* 0x000fe20003fc4070 */
[----:B------:R-:W-:Y:S02]  /*2040*/  VIADD R16, R28, 0x1e4 ;  /* 0x000001e41c107836 */ /* 0x000fe40000000000 */
[----:B------:R-:W-:Y:S01]  /*2050*/  IMAD.MOV.U32 R7, RZ, RZ, R8 ;  /* 0x000000ffff077224 */ /* 0x000fe200078e0008 */
[----:B------:R-:W-:Y:S01]  /*2060*/  ISETP.GT.U32.AND P5, PT, R0, R17, PT ;  /* 0x000000110000720c */ /* 0x000fe20003fa4070 */
[C---:B0-----:R-:W-:Y:S01]  /*2070*/  VIADD R3, R28.reuse, 0x1e2 ;  /* 0x000001e21c037836 */ /* 0x041fe20000000000 */
[----:B------:R-:W-:Y:S01]  /*2080*/  IABS R5, R16 ;  /* 0x0000001000057213 */ /* 0x000fe20000000000 */
[----:B-1----:R-:W-:-:S02]  /*2090*/  VIADD R2, R28, 0x1e3 ;  /* 0x000001e31c027836 */ /* 0x002fc40000000000 */
[----:B------:R-:W-:Y:S01]  /*20a0*/  @!P3 IMAD.IADD R13, R13, 0x1, -R0 ;  /* 0x000000010d0db824 */ /* 0x000fe200078e0a00 */
[----:B------:R-:W-:Y:S01]  /*20b0*/  ISETP.GE.AND P3, PT, R6, RZ, PT ;  /* 0x000000ff0600720c */ /* 0x000fe20003f66270 */
[----:B------:R-:W-:Y:S01]  /*20c0*/  IMAD.HI.U32 R9, R15, R5, RZ ;  /* 0x000000050f097227 */ /* 0x000fe200078e00ff */
[----:B------:R-:W-:-:S03]  /*20d0*/  IABS R14, R2 ;  /* 0x00000002000e7213 */ /* 0x000fc60000000000 */
[----:B------:R-:W-:Y:S01]  /*20e0*/  @!P6 IMAD.IADD R12, R12, 0x1, -R0 ;  /* 0x000000010c0ce824 */ /* 0x000fe200078e0a00 */
[----:B------:R-:W-:Y:S01]  /*20f0*/  ISETP.GT.U32.AND P6, PT, R0, R13, PT ;  /* 0x0000000d0000720c */ /* 0x000fe20003fc4070 */
[----:B------:R-:W-:-:S04]  /*2100*/  IMAD.HI.U32 R8, R15, R14, RZ ;  /* 0x0000000e0f087227 */ /* 0x000fc800078e00ff */
[----:B------:R-:W-:Y:S02]  /*2110*/  IMAD.MOV R18, RZ, RZ, -R8 ;  /* 0x000000ffff127224 */ /* 0x000fe400078e0a08 */
[----:B------:R-:W-:Y:S01]  /*2120*/  @!P2 IMAD.MOV R7, RZ, RZ, -R7 ;  /* 0x000000ffff07a224 */ /* 0x000fe200078e0a07 */
[C---:B------:R-:W-:Y:S01]  /*2130*/  ISETP.GT.U32.AND P2, PT, R0.reuse, R12, PT ;  /* 0x0000000c0000720c */ /* 0x040fe20003f44070 */
[----:B------:R-:W-:Y:S02]  /*2140*/  IMAD R14, R0, R18, R14 ;  /* 0x00000012000e7224 */ /* 0x000fe400078e020e */
[----:B------:R-:W-:Y:S01]  /*2150*/  IMAD.MOV R9, RZ, RZ, -R9 ;  /* 0x000000ffff097224 */ /* 0x000fe200078e0a09 */
[----:B------:R0:W-:Y:S01]  /*2160*/  STL [R1+0x190], R7 ;  /* 0x0001900701007387 */ /* 0x0001e20000100800 */
[----:B------:R-:W-:Y:S02]  /*2170*/  VIADD R6, R28, 0x1e1 ;  /* 0x000001e11c067836 */ /* 0x000fe40000000000 */
[--C-:B------:R-:W-:Y:S01]  /*2180*/  @!P5 IMAD.IADD R17, R17, 0x1, -R0.reuse ;  /* 0x000000011111d824 */ /* 0x100fe200078e0a00 */
[C---:B------:R-:W-:Y:S01]  /*2190*/  ISETP.GT.U32.AND P5, PT, R0.reuse, R14, PT ;  /* 0x0000000e0000720c */ /* 0x040fe20003fa4070 */
[----:B------:R-:W-:Y:S01]  /*21a0*/  IMAD R5, R0, R9, R5 ;  /* 0x0000000900057224 */ /* 0x000fe200078e0205 */
[----:B------:R-:W-:Y:S01]  /*21b0*/  IABS R9, R6 ;  /* 0x0000000600097213 */ /* 0x000fe20000000000 */
[----:B------:R-:W-:-:S02]  /*21c0*/  @!P6 IMAD.IADD R13, R13, 0x1, -R0 ;  /* 0x000000010d0de824 */ /* 0x000fc400078e0a00 */
[----:B------:R-:W-:Y:S01]  /*21d0*/  @!P2 IMAD.IADD R12, R12, 0x1, -R0 ;  /* 0x000000010c0ca824 */ /* 0x000fe200078e0a00 */
[----:B------:R-:W-:Y:S01]  /*21e0*/  ISETP.GT.U32.AND P6, PT, R0, R5, PT ;  /* 0x000000050000720c */ /* 0x000fe20003fc4070 */
[----:B------:R-:W-:Y:S01]  /*21f0*/  IMAD.MOV.U32 R8, RZ, RZ, R9 ;  /* 0x000000ffff087224 */ /* 0x000fe200078e0009 */
[----:B0-----:R-:W-:Y:S01]  /*2200*/  IABS R7, R3 ;  /* 0x0000000300077213 */ /* 0x001fe20000000000 */
[----:B------:R-:W-:Y:S01]  /*2210*/  VIADD R9, R28, 0x1e0 ;  /* 0x000001e01c097836 */ /* 0x000fe20000000000 */
[----:B------:R-:W-:Y:S01]  /*2220*/  ISETP.GE.AND P2, PT, R16, RZ, PT ;  /* 0x000000ff1000720c */ /* 0x000fe20003f46270 */
[----:B------:R-:W-:Y:S02]  /*2230*/  IMAD.MOV.U32 R20, RZ, RZ, R4 ;  /* 0x000000ffff147224 */ /* 0x000fe400078e0004 */
[----:B------:R-:W-:Y:S01]  /*2240*/  @!P5 IMAD.IADD R14, R14, 0x1, -R0 ;  /* 0x000000010e0ed824 */ /* 0x000fe200078e0a00 */
[----:B------:R-:W-:Y:S01]  /*2250*/  IABS R16, R9 ;  /* 0x0000000900107213 */ /* 0x000fe20000000000 */
[----:B------:R-:W-:-:S03]  /*2260*/  IMAD.HI.U32 R18, R15, R7, RZ ;  /* 0x000000070f127227 */ /* 0x000fc600078e00ff */
[----:B------:R-:W-:Y:S01]  /*2270*/  ISETP.GT.U32.AND P5, PT, R0, R14, PT ;  /* 0x0000000e0000720c */ /* 0x000fe20003fa4070 */
[----:B------:R-:W-:-:S04]  /*2280*/  IMAD.HI.U32 R4, R15, R16, RZ ;  /* 0x000000100f047227 */ /* 0x000fc800078e00ff */
[----:B------:R-:W-:Y:S02]  /*2290*/  IMAD.MOV.U32 R11, RZ, RZ, R13 ;  /* 0x000000ffff0b7224 */ /* 0x000fe400078e000d */
[----:B------:R-:W-:Y:S01]  /*22a0*/  @!P6 IMAD.IADD R5, R5, 0x1, -R0 ;  /* 0x000000010505e824 */ /* 0x000fe200078e0a00 */
[----:B------:R-:W-:Y:S01]  /*22b0*/  ISETP.GE.AND P6, PT, R2, RZ, PT ;  /* 0x000000ff0200720c */ /* 0x000fe20003fc6270 */
[----:B------:R-:W-:-:S04]  /*22c0*/  IMAD.HI.U32 R19, R15, R8, RZ ;  /* 0x000000080f137227 */ /* 0x000fc800078e00ff */
[----:B------:R-:W-:Y:S02]  /*22d0*/  IMAD.MOV R18, RZ, RZ, -R18 ;  /* 0x000000ffff127224 */ /* 0x000fe400078e0a12 */
[----:B------:R-:W-:Y:S01]  /*22e0*/  @!P4 IMAD.MOV R20, RZ, RZ, -R20 ;  /* 0x000000ffff14c224 */ /* 0x000fe200078e0a14 */
[C---:B------:R-:W-:Y:S01]  /*22f0*/  ISETP.GT.U32.AND P4, PT, R0.reuse, R5, PT ;  /* 0x000000050000720c */ /* 0x040fe20003f84070 */
[----:B------:R-:W-:Y:S02]  /*2300*/  IMAD.MOV R4, RZ, RZ, -R4 ;  /* 0x000000ffff047224 */ /* 0x000fe400078e0a04 */
[----:B------:R-:W-:Y:S01]  /*2310*/  @!P0 IMAD.MOV R11, RZ, RZ, -R11 ;  /* 0x000000ffff0b8224 */ /* 0x000fe200078e0a0b */
[----:B------:R-:W-:Y:S01]  /*2320*/  STL [R1+0x194], R20 ;  /* 0x0001941401007387 */ /* 0x000fe20000100800 */
[----:B------:R-:W-:Y:S02]  /*2330*/  IMAD.MOV R19, RZ, RZ, -R19 ;  /* 0x000000ffff137224 */ /* 0x000fe400078e0a13 */
[C---:B------:R-:W-:Y:S01]  /*2340*/  IMAD R7, R0.reuse, R18, R7 ;  /* 0x0000001200077224 */ /* 0x040fe200078e0207 */
[----:B------:R0:W-:Y:S01]  /*2350*/  STL [R1+0x198], R11 ;  /* 0x0001980b01007387 */ /* 0x0001e20000100800 */
[----:B------:R-:W-:-:S02]  /*2360*/  IMAD R4, R0, R4, R16 ;  /* 0x0000000400047224 */ /* 0x000fc400078e0210 */
[----:B------:R-:W-:Y:S01]  /*2370*/  VIADD R2, R28, 0x1df ;  /* 0x000001df1c027836 */ /* 0x000fe20000000000 */
[C---:B------:R-:W-:Y:S01]  /*2380*/  ISETP.GT.U32.AND P0, PT, R0.reuse, R7, PT ;  /* 0x000000070000720c */ /* 0x040fe20003f04070 */
[----:B------:R-:W-:Y:S02]  /*2390*/  IMAD R19, R0, R19, R8 ;  /* 0x0000001300137224 */ /* 0x000fe400078e0208 */
[----:B------:R-:W-:Y:S01]  /*23a0*/  @!P5 IMAD.IADD R14, R14, 0x1, -R0 ;  /* 0x000000010e0ed824 */ /* 0x000fe200078e0a00 */
[C---:B------:R-:W-:Y:S01]  /*23b0*/  ISETP.GT.U32.AND P5, PT, R0.reuse, R4, PT ;  /* 0x000000040000720c */ /* 0x040fe20003fa4070 */
[----:B------:R-:W-:Y:S01]  /*23c0*/  @!P1 IMAD.MOV R12, RZ, RZ, -R12 ;  /* 0x000000ffff0c9224 */ /* 0x000fe200078e0a0c */
[----:B------:R-:W-:Y:S01]  /*23d0*/  IABS R8, R2 ;  /* 0x0000000200087213 */ /* 0x000fe20000000000 */
[----:B0-----:R-:W-:Y:S01]  /*23e0*/  IMAD.MOV.U32 R11, RZ, RZ, R17 ;  /* 0x000000ffff0b7224 */ /* 0x001fe200078e0011 */
[----:B------:R-:W-:Y:S01]  /*23f0*/  ISETP.GE.AND P1, PT, R3, RZ, PT ;  /* 0x000000ff0300720c */ /* 0x000fe20003f26270 */
[--C-:B------:R-:W-:Y:S01]  /*2400*/  @!P4 IMAD.IADD R5, R5, 0x1, -R0.reuse ;  /* 0x000000010505c824 */ /* 0x100fe200078e0a00 */
[----:B------:R0:W-:Y:S01]  /*2410*/  STL [R1+0x1a4], R12 ;  /* 0x0001a40c01007387 */ /* 0x0001e20000100800 */
[----:B------:R-:W-:Y:S01]  /*2420*/  @!P3 IMAD.MOV R11, RZ, RZ, -R11 ;  /* 0x000000ffff0bb224 */ /* 0x000fe200078e0a0b */
[----:B------:R-:W-:Y:S01]  /*2430*/  ISETP.GT.U32.AND P3, PT, R0, R19, PT ;  /* 0x000000130000720c */ /* 0x000fe20003f64070 */
[--C-:B------:R-:W-:Y:S01]  /*2440*/  @!P0 IMAD.IADD R7, R7, 0x1, -R0.reuse ;  /* 0x0000000107078824 */ /* 0x100fe200078e0a00 */
[----:B------:R-:W-:Y:S01]  /*2450*/  ISETP.GE.AND P4, PT, R6, RZ, PT ;  /* 0x000000ff0600720c */ /* 0x000fe20003f86270 */
[----:B------:R-:W-:Y:S01]  /*2460*/  VIADD R3, R28, 0x1dd ;  /* 0x000001dd1c037836 */ /* 0x000fe20000000000 */
[----:B------:R1:W-:Y:S01]  /*2470*/  STL [R1+0x1a8], R11 ;  /* 0x0001a80b01007387 */ /* 0x0003e20000100800 */
[----:B------:R-:W-:Y:S01]  /*2480*/  ISETP.GE.AND P0, PT, R9, RZ, PT ;  /* 0x000000ff0900720c */ /* 0x000fe20003f06270 */
[----:B------:R-:W-:-:S02]  /*2490*/  @!P5 IMAD.IADD R4, R4, 0x1, -R0 ;  /* 0x000000010404d824 */ /* 0x000fc400078e0a00 */
[----:B0-----:R-:W-:Y:S02]  /*24a0*/  IMAD.MOV.U32 R12, RZ, RZ, R8 ;  /* 0x000000ffff0c7224 */ /* 0x001fe400078e0008 */
[----:B------:R-:W-:Y:S01]  /*24b0*/  VIADD R8, R28, 0x1de ;  /* 0x000001de1c087836 */ /* 0x000fe20000000000 */
[----:B------:R-:W-:Y:S01]  /*24c0*/  ISETP.GT.U32.AND P5, PT, R0, R4, PT ;  /* 0x000000040000720c */ /* 0x000fe20003fa4070 */
[----:B------:R-:W-:-:S03]  /*24d0*/  IMAD.HI.U32 R6, R15, R12, RZ ;  /* 0x0000000c0f067227 */ /* 0x000fc600078e00ff */
[----:B------:R-:W-:Y:S01]  /*24e0*/  IABS R9, R8 ;  /* 0x0000000800097213 */ /* 0x000fe20000000000 */
[----:B-1----:R-:W-:Y:S02]  /*24f0*/  IMAD.MOV.U32 R11, RZ, RZ, R5 ;  /* 0x000000ffff0b7224 */ /* 0x002fe400078e0005 */
[----:B------:R-:W-:Y:S02]  /*2500*/  IMAD.MOV R6, RZ, RZ, -R6 ;  /* 0x000000ffff067224 */ /* 0x000fe400078e0a06 */
[----:B------:R-:W-:Y:S02]  /*2510*/  @!P2 IMAD.MOV R11, RZ, RZ, -R11 ;  /* 0x000000ffff0ba224 */ /* 0x000fe400078e0a0b */
[----:B------:R-:W-:Y:S01]  /*2520*/  @!P3 IMAD.IADD R19, R19, 0x1, -R0 ;  /* 0x000000011313b824 */ /* 0x000fe200078e0a00 */
[C---:B------:R-:W-:Y:S01]  /*2530*/  ISETP.GT.U32.AND P3, PT, R0.reuse, R7, PT ;  /* 0x000000070000720c */ /* 0x040fe20003f64070 */
[C---:B------:R-:W-:Y:S01]  /*2540*/  IMAD R5, R0.reuse, R6, R12 ;  /* 0x0000000600057224 */ /* 0x040fe200078e020c */
[----:B------:R0:W-:Y:S01]  /*2550*/  STL [R1+0x1ac], R11 ;  /* 0x0001ac0b01007387 */ /* 0x0001e20000100800 */
[----:B------:R-:W-:Y:S01]  /*2560*/  IMAD.HI.U32 R12, R15, R9, RZ ;  /* 0x000000090f0c7227 */ /* 0x000fe200078e00ff */
[----:B------:R-:W-:-:S02]  /*2570*/  ISETP.GT.U32.AND P2, PT, R0, R19, PT ;  /* 0x000000130000720c */ /* 0x000fc40003f44070 */
[----:B------:R-:W-:Y:S01]  /*2580*/  IABS R6, R3 ;  /* 0x0000000300067213 */ /* 0x000fe20000000000 */
[----:B------:R-:W-:Y:S02]  /*2590*/  IMAD.MOV R12, RZ, RZ, -R12 ;  /* 0x000000ffff0c7224 */ /* 0x000fe400078e0a0c */
[----:B------:R-:W-:Y:S02]  /*25a0*/  @!P5 IMAD.IADD R4, R4, 0x1, -R0 ;  /* 0x000000010404d824 */ /* 0x000fe400078e0a00 */
[----:B0-----:R-:W-:Y:S02]  /*25b0*/  IMAD.MOV.U32 R11, RZ, RZ, R14 ;  /* 0x000000ffff0b7224 */ /* 0x001fe400078e000e */
[----:B------:R-:W-:Y:S01]  /*25c0*/  @!P3 IMAD.IADD R7, R7, 0x1, -R0 ;  /* 0x000000010707b824 */ /* 0x000fe200078e0a00 */
[----:B------:R-:W-:Y:S01]  /*25d0*/  ISETP.GT.U32.AND P3, PT, R0, R5, PT ;  /* 0x000000050000720c */ /* 0x000fe20003f64070 */
[----:B------:R-:W-:Y:S01]  /*25e0*/  @!P6 IMAD.MOV R11, RZ, RZ, -R11 ;  /* 0x000000ffff0be224 */ /* 0x000fe200078e0a0b */
[----:B------:R-:W-:Y:S01]  /*25f0*/  ISETP.GE.AND P6, PT, R2, RZ, PT ;  /* 0x000000ff0200720c */ /* 0x000fe20003fc6270 */
[----:B------:R-:W-:-:S02]  /*2600*/  IMAD R2, R0, R12, R9 ;  /* 0x0000000c00027224 */ /* 0x000fc400078e0209 */
[----:B------:R-:W-:Y:S01]  /*2610*/  @!P2 IMAD.IADD R19, R19, 0x1, -R0 ;  /* 0x000000011313a824 */ /* 0x000fe200078e0a00 */
[----:B------:R0:W-:Y:S01]  /*2620*/  STL [R1+0x1b0], R11 ;  /* 0x0001b00b01007387 */ /* 0x0001e20000100800 */
[----:B------:R-:W-:Y:S01]  /*2630*/  ISETP.GE.AND P2, PT, R8, RZ, PT ;  /* 0x000000ff0800720c */ /* 0x000fe20003f46270 */
[----:B------:R-:W-:Y:S01]  /*2640*/  VIADD R8, R28, 0x1dc ;  /* 0x000001dc1c087836 */ /* 0x000fe20000000000 */
[----:B------:R-:W-:Y:S01]  /*2650*/  ISETP.GT.U32.AND P5, PT, R0, R2, PT ;  /* 0x000000020000720c */ /* 0x000fe20003fa4070 */
[----:B------:R-:W-:-:S03]  /*2660*/  IMAD.HI.U32 R12, R15, R6, RZ ;  /* 0x000000060f0c7227 */ /* 0x000fc600078e00ff */
[----:B------:R-:W-:Y:S01]  /*2670*/  IABS R13, R8 ;  /* 0x00000008000d7213 */ /* 0x000fe20000000000 */
[----:B------:R-:W-:Y:S02]  /*2680*/  IMAD.MOV R12, RZ, RZ, -R12 ;  /* 0x000000ffff0c7224 */ /* 0x000fe400078e0a0c */
[----:B0-----:R-:W-:Y:S02]  /*2690*/  IMAD.MOV.U32 R11, RZ, RZ, R7 ;  /* 0x000000ffff0b7224 */ /* 0x001fe400078e0007 */
[--C-:B------:R-:W-:Y:S01]  /*26a0*/  @!P3 IMAD.IADD R5, R5, 0x1, -R0.reuse ;  /* 0x000000010505b824 */ /* 0x100fe200078e0a00 */
[----:B------:R-:W-:Y:S01]  /*26b0*/  ISETP.GE.AND P3, PT, R3, RZ, PT ;  /* 0x000000ff0300720c */ /* 0x000fe20003f66270 */
[----:B------:R-:W-:Y:S02]  /*26c0*/  @!P1 IMAD.MOV R11, RZ, RZ, -R11 ;  /* 0x000000ffff0b9224 */ /* 0x000fe400078e0a0b */
[----:B------:R-:W-:Y:S01]  /*26d0*/  @!P5 IMAD.IADD R2, R2, 0x1, -R0 ;  /* 0x000000010202d824 */ /* 0x000fe200078e0a00 */
[C---:B------:R-:W-:Y:S01]  /*26e0*/  ISETP.GT.U32.AND P1, PT, R0.reuse, R5, PT ;  /* 0x000000050000720c */ /* 0x040fe20003f24070 */
[C---:B------:R-:W-:Y:S01]  /*26f0*/  IMAD R6, R0.reuse, R12, R6 ;  /* 0x0000000c00067224 */ /* 0x040fe200078e0206 */
[----:B------:R0:W-:Y:S01]  /*2700*/  STL [R1+0x1c0], R11 ;  /* 0x0001c00b01007387 */ /* 0x0001e20000100800 */
[----:B------:R-:W-:Y:S01]  /*2710*/  @!P0 IMAD.MOV R4, RZ, RZ, -R4 ;  /* 0x000000ffff048224 */ /* 0x000fe200078e0a04 */
[----:B------:R-:W-:Y:S01]  /*2720*/  ISETP.GT.U32.AND P5, PT, R0, R2, PT ;  /* 0x000000020000720c */ /* 0x000fe20003fa4070 */
[----:B------:R-:W-:Y:S01]  /*2730*/  VIADD R9, R28, 0x1db ;  /* 0x000001db1c097836 */ /* 0x000fe20000000000 */
[----:B------:R-:W-:Y:S01]  /*2740*/  ISETP.GE.AND P0, PT, R8, RZ, PT ;  /* 0x000000ff0800720c */ /* 0x000fe20003f06270 */
[----:B------:R-:W-:-:S03]  /*2750*/  IMAD.HI.U32 R3, R15, R13, RZ ;  /* 0x0000000d0f037227 */ /* 0x000fc600078e00ff */
[----:B------:R-:W-:Y:S01]  /*2760*/  IABS R14, R9 ;  /* 0x00000009000e7213 */ /* 0x000fe20000000000 */
[----:B0-----:R-:W-:Y:S02]  /*2770*/  IMAD.MOV.U32 R11, RZ, RZ, R19 ;  /* 0x000000ffff0b7224 */ /* 0x001fe400078e0013 */
[----:B------:R-:W-:Y:S01]  /*2780*/  @!P1 IMAD.IADD R5, R5, 0x1, -R0 ;  /* 0x0000000105059824 */ /* 0x000fe200078e0a00 */
[----:B------:R-:W-:Y:S01]  /*2790*/  ISETP.GE.AND P1, PT, R9, RZ, PT ;  /* 0x000000ff0900720c */ /* 0x000fe20003f26270 */
[----:B------:R-:W-:Y:S01]  /*27a0*/  @!P4 IMAD.MOV R11, RZ, RZ, -R11 ;  /* 0x000000ffff0bc224 */ /* 0x000fe200078e0a0b */
[----:B------:R-:W-:Y:S01]  /*27b0*/  ISETP.GT.U32.AND P4, PT, R0, R6, PT ;  /* 0x000000060000720c */ /* 0x000fe20003f84070 */
[----:B------:R-:W-:-:S03]  /*27c0*/  IMAD.HI.U32 R7, R15, R14, RZ ;  /* 0x0000000e0f077227 */ /* 0x000fc600078e00ff */
[----:B------:R0:W-:Y:S01]  /*27d0*/  STL [R1+0x1d0], R11 ;  /* 0x0001d00b01007387 */ /* 0x0001e20000100800 */
[----:B------:R-:W-:Y:S02]  /*27e0*/  @!P5 IMAD.IADD R2, R2, 0x1, -R0 ;  /* 0x000000010202d824 */ /* 0x000fe400078e0a00 */
[----:B------:R-:W-:Y:S01]  /*27f0*/  IMAD.MOV R7, RZ, RZ, -R7 ;  /* 0x000000ffff077224 */ /* 0x000fe200078e0a07 */
[----:B------:R1:W-:Y:S01]  /*2800*/  STL [R1+0x1d4], R4 ;  /* 0x0001d40401007387 */ /* 0x0003e20000100800 */
[----:B------:R-:W-:Y:S02]  /*2810*/  IMAD.MOV.U32 R12, RZ, RZ, R5 ;  /* 0x000000ffff0c7224 */ /* 0x000fe400078e0005 */
[----:B------:R-:W-:Y:S02]  /*2820*/  IMAD R14, R0, R7, R14 ;  /* 0x00000007000e7224 */ /* 0x000fe400078e020e */
[----:B------:R-:W-:Y:S02]  /*2830*/  @!P4 IMAD.IADD R6, R6, 0x1, -R0 ;  /* 0x000000010606c824 */ /* 0x000fe400078e0a00 */
[----:B------:R-:W-:Y:S01]  /*2840*/  @!P6 IMAD.MOV R12, RZ, RZ, -R12 ;  /* 0x000000ffff0ce224 */ /* 0x000fe200078e0a0c */
[C---:B------:R-:W-:Y:S01]  /*2850*/  ISETP.GT.U32.AND P6, PT, R0.reuse, R14, PT ;  /* 0x0000000e0000720c */ /* 0x040fe20003fc4070 */
[----:B0-----:R-:W-:Y:S01]  /*2860*/  IMAD.MOV.U32 R11, RZ, RZ, R2 ;  /* 0x000000ffff0b7224 */ /* 0x001fe200078e0002 */
[----:B------:R-:W-:Y:S01]  /*2870*/  ISETP.GT.U32.AND P4, PT, R0, R6, PT ;  /* 0x000000060000720c */ /* 0x000fe20003f84070 */
[----:B-1----:R-:W-:Y:S01]  /*2880*/  IMAD.MOV R4, RZ, RZ, -R3 ;  /* 0x000000ffff047224 */ /* 0x002fe200078e0a03 */
[----:B------:R-:W-:Y:S01]  /*2890*/  STL [R1+0x1d8], R12 ;  /* 0x0001d80c01007387 */ /* 0x000fe20000100800 */
[----:B------:R-:W-:-:S02]  /*28a0*/  VIADD R3, R28, 0x1da ;  /* 0x000001da1c037836 */ /* 0x000fc40000000000 */
[----:B------:R-:W-:Y:S02]  /*28b0*/  IMAD R13, R0, R4, R13 ;  /* 0x00000004000d7224 */ /* 0x000fe400078e020d */
[----:B------:R-:W-:Y:S01]  /*28c0*/  VIADD R7, R28, 0x1d9 ;  /* 0x000001d91c077836 */ /* 0x000fe20000000000 */
[----:B------:R-:W-:Y:S01]  /*28d0*/  IABS R8, R3 ;  /* 0x0000000300087213 */ /* 0x000fe20000000000 */
[----:B------:R-:W-:Y:S01]  /*28e0*/  @!P2 IMAD.MOV R11, RZ, RZ, -R11 ;  /* 0x000000ffff0ba224 */ /* 0x000fe200078e0a0b */
[----:B------:R-:W-:Y:S01]  /*28f0*/  ISETP.GT.U32.AND P5, PT, R0, R13, PT ;  /* 0x0000000d0000720c */ /* 0x000fe20003fa4070 */
[--C-:B------:R-:W-:Y:S01]  /*2900*/  @!P6 IMAD.IADD R14, R14, 0x1, -R0.reuse ;  /* 0x000000010e0ee824 */ /* 0x100fe200078e0a00 */
[----:B------:R-:W-:Y:S01]  /*2910*/  IABS R9, R7 ;  /* 0x0000000700097213 */ /* 0x000fe20000000000 */
[----:B------:R-:W-:Y:S01]  /*2920*/  @!P4 IMAD.IADD R6, R6, 0x1, -R0 ;  /* 0x000000010606c824 */ /* 0x000fe200078e0a00 */
[----:B------:R0:W-:Y:S01]  /*2930*/  STL [R1+0x1dc], R11 ;  /* 0x0001dc0b01007387 */ /* 0x0001e20000100800 */
[----:B------:R-:W-:Y:S01]  /*2940*/  IMAD.HI.U32 R2, R15, R8, RZ ;  /* 0x000000080f027227 */ /* 0x000fe200078e00ff */
[----:B------:R-:W-:-:S02]  /*2950*/  ISETP.GE.AND P2, PT, R3, RZ, PT ;  /* 0x000000ff0300720c */ /* 0x000fc40003f46270 */
[----:B------:R-:W-:Y:S01]  /*2960*/  ISETP.GT.U32.AND P6, PT, R0, R14, PT ;  /* 0x0000000e0000720c */ /* 0x000fe20003fc4070 */
[----:B------:R-:W-:Y:S01]  /*2970*/  VIADD R4, R28, 0x1d8 ;  /* 0x000001d81c047836 */ /* 0x000fe20000000000 */
[----:B------:R-:W-:Y:S01]  /*2980*/  ISETP.GE.AND P4, PT, R7, RZ, PT ;  /* 0x000000ff0700720c */ /* 0x000fe20003f86270 */
[----:B------:R-:W-:-:S03]  /*2990*/  IMAD.HI.U32 R3, R15, R9, RZ ;  /* 0x000000090f037227 */ /* 0x000fc600078e00ff */
[----:B------:R-:W-:Y:S01]  /*29a0*/  IABS R5, R4 ;  /* 0x0000000400057213 */ /* 0x000fe20000000000 */
[----:B------:R-:W-:Y:S02]  /*29b0*/  @!P5 IMAD.IADD R13, R13, 0x1, -R0 ;  /* 0x000000010d0dd824 */ /* 0x000fe400078e0a00 */
[----:B0-----:R-:W-:Y:S02]  /*29c0*/  IMAD.MOV.U32 R11, RZ, RZ, R6 ;  /* 0x000000ffff0b7224 */ /* 0x001fe400078e0006 */
[----:B------:R-:W-:Y:S01]  /*29d0*/  IMAD.MOV R2, RZ, RZ, -R2 ;  /* 0x000000ffff027224 */ /* 0x000fe200078e0a02 */
[----:B------:R-:W-:Y:S01]  /*29e0*/  ISETP.GT.U32.AND P5, PT, R0, R13, PT ;  /* 0x0000000d0000720c */ /* 0x000fe20003fa4070 */
[----:B------:R-:W-:Y:S01]  /*29f0*/  @!P3 IMAD.MOV R11, RZ, RZ, -R11 ;  /* 0x000000ffff0bb224 */ /* 0x000fe200078e0a0b */
[----:B------:R-:W-:Y:S01]  /*2a00*/  ISETP.GE.AND P3, PT, R4, RZ, PT ;  /* 0x000000ff0400720c */ /* 0x000fe20003f66270 */
[----:B------:R-:W-:Y:S02]  /*2a10*/  IMAD.MOV R3, RZ, RZ, -R3 ;  /* 0x000000ffff037224 */ /* 0x000fe400078e0a03 */
[C---:B------:R-:W-:Y:S01]  /*2a20*/  IMAD R2, R0.reuse, R2, R8 ;  /* 0x0000000200027224 */ /* 0x040fe200078e0208 */
[----:B------:R0:W-:Y:S01]  /*2a30*/  STL [R1+0x1f4], R11 ;  /* 0x0001f40b01007387 */ /* 0x0001e20000100800 */
[----:B------:R-:W-:-:S02]  /*2a40*/  IMAD R3, R0, R3, R9 ;  /* 0x0000000300037224 */ /* 0x000fc400078e0209 */
[----:B------:R-:W-:-:S04]  /*2a50*/  IMAD.HI.U32 R7, R15, R5, RZ ;  /* 0x000000050f077227 */ /* 0x000fc800078e00ff */
[--C-:B------:R-:W-:Y:S01]  /*2a60*/  @!P5 IMAD.IADD R13, R13, 0x1, -R0.reuse ;  /* 0x000000010d0dd824 */ /* 0x100fe200078e0a00 */
[----:B------:R-:W-:Y:S01]  /*2a70*/  ISETP.GT.U32.AND P5, PT, R0, R2, PT ;  /* 0x000000020000720c */ /* 0x000fe20003fa4070 */
[----:B------:R-:W-:Y:S02]  /*2a80*/  IMAD.MOV R7, RZ, RZ, -R7 ;  /* 0x000000ffff077224 */ /* 0x000fe400078e0a07 */
[----:B0-----:R-:W-:Y:S02]  /*2a90*/  IMAD.MOV.U32 R11, RZ, RZ, R13 ;  /* 0x000000ffff0b7224 */ /* 0x001fe400078e000d */
[----:B------:R-:W-:Y:S02]  /*2aa0*/  @!P6 IMAD.IADD R14, R14, 0x1, -R0 ;  /* 0x000000010e0ee824 */ /* 0x000fe400078e0a00 */
[----:B------:R-:W-:Y:S01]  /*2ab0*/  @!P0 IMAD.MOV R11, RZ, RZ, -R11 ;  /* 0x000000ffff0b8224 */ /* 0x000fe200078e0a0b */
[C---:B------:R-:W-:Y:S01]  /*2ac0*/  ISETP.GT.U32.AND P0, PT, R0.reuse, R3, PT ;  /* 0x000000030000720c */ /* 0x040fe20003f04070 */
[----:B------:R-:W-:-:S02]  /*2ad0*/  IMAD R4, R0, R7, R5 ;  /* 0x0000000700047224 */ /* 0x000fc400078e0205 */
[----:B------:R-:W-:Y:S01]  /*2ae0*/  VIADD R8, R28, 0x1d7 ;  /* 0x000001d71c087836 */ /* 0x000fe20000000000 */
[----:B------:R0:W-:Y:S01]  /*2af0*/  STL [R1+0x1f8], R11 ;  /* 0x0001f80b01007387 */ /* 0x0001e20000100800 */
[--C-:B------:R-:W-:Y:S02]  /*2b00*/  @!P5 IMAD.IADD R2, R2, 0x1, -R0.reuse ;  /* 0x000000010202d824 */ /* 0x100fe400078e0a00 */
[----:B------:R-:W-:Y:S01]  /*2b10*/  VIADD R5, R28, 0x1d6 ;  /* 0x000001d61c057836 */ /* 0x000fe20000000000 */
[----:B------:R-:W-:Y:S01]  /*2b20*/  ISETP.GE.AND P6, PT, R8, RZ, PT ;  /* 0x000000ff0800720c */ /* 0x000fe20003fc6270 */
[----:B------:R-:W-:Y:S01]  /*2b30*/  VIADD R7, R28, 0x1d4 ;  /* 0x000001d41c077836 */ /* 0x000fe20000000000 */
[----:B------:R-:W-:Y:S01]  /*2b40*/  ISETP.GT.U32.AND P5, PT, R0, R2, PT ;  /* 0x000000020000720c */ /* 0x000fe20003fa4070 */
[----:B------:R-:W-:Y:S01]  /*2b50*/  VIADD R6, R28, 0x1d5 ;  /* 0x000001d51c067836 */ /* 0x000fe20000000000 */
[----:B------:R-:W-:Y:S01]  /*2b60*/  IABS R8, R8 ;  /* 0x0000000800087213 */ /* 0x000fe20000000000 */
[----:B------:R-:W-:Y:S01]  /*2b70*/  @!P0 IMAD.IADD R3, R3, 0x1, -R0 ;  /* 0x0000000103038824 */ /* 0x000fe200078e0a00 */
[----:B------:R-:W-:Y:S01]  /*2b80*/  IABS R9, R5 ;  /* 0x0000000500097213 */ /* 0x000fe20000000000 */
[----:B0-----:R-:W-:Y:S01]  /*2b90*/  IMAD.MOV.U32 R11, RZ, RZ, R14 ;  /* 0x000000ffff0b7224 */ /* 0x001fe200078e000e */
[----:B------:R-:W-:Y:S01]  /*2ba0*/  IABS R13, R7 ;  /* 0x00000007000d7213 */ /* 0x000fe20000000000 */
[----:B------:R-:W-:Y:S01]  /*2bb0*/  IMAD.HI.U32 R14, R15, R8, RZ ;  /* 0x000000080f0e7227 */ /* 0x000fe200078e00ff */
[----:B------:R-:W-:-:S02]  /*2bc0*/  ISETP.GT.U32.AND P0, PT, R0, R3, PT ;  /* 0x000000030000720c */ /* 0x000fc40003f04070 */
[----:B------:R-:W-:Y:S01]  /*2bd0*/  IABS R12, R6 ;  /* 0x00000006000c7213 */ /* 0x000fe20000000000 */
[----:B------:R-:W-:Y:S01]  /*2be0*/  @!P1 IMAD.MOV R11, RZ, RZ, -R11 ;  /* 0x000000ffff0b9224 */ /* 0x000fe200078e0a0b */
[----:B------:R-:W-:Y:S01]  /*2bf0*/  ISETP.GT.U32.AND P1, PT, R0, R4, PT ;  /* 0x000000040000720c */ /* 0x000fe20003f24070 */
[----:B------:R-:W-:Y:S02]  /*2c00*/  IMAD.MOV R14, RZ, RZ, -R14 ;  /* 0x000000ffff0e7224 */ /* 0x000fe400078e0a0e */
[----:B------:R-:W-:Y:S01]  /*2c10*/  @!P5 IMAD.IADD R2, R2, 0x1, -R0 ;  /* 0x000000010202d824 */ /* 0x000fe200078e0a00 */
[----:B------:R0:W-:Y:S01]  /*2c20*/  STL [R1+0x1fc], R11 ;  /* 0x0001fc0b01007387 */ /* 0x0001e20000100800 */
[----:B------:R-:W-:Y:S01]  /*2c30*/  IMAD R8, R0, R14, R8 ;  /* 0x0000000e00087224 */ /* 0x000fe200078e0208 */
[----:B------:R-:W-:Y:S01]  /*2c40*/  ISETP.GE.AND P5, PT, R5, RZ, PT ;  /* 0x000000ff0500720c */ /* 0x000fe20003fa6270 */
[----:B------:R-:W-:-:S04]  /*2c50*/  IMAD.HI.U32 R16, R15, R9, RZ ;  /* 0x000000090f107227 */ /* 0x000fc800078e00ff */
[--C-:B------:R-:W-:Y:S01]  /*2c60*/  @!P0 IMAD.IADD R3, R3, 0x1, -R0.reuse ;  /* 0x0000000103038824 */ /* 0x100fe200078e0a00 */
[----:B------:R-:W-:Y:S01]  /*2c70*/  ISETP.GT.U32.AND P0, PT, R0, R8, PT ;  /* 0x000000080000720c */ /* 0x000fe20003f04070 */
[----:B------:R-:W-:Y:S02]  /*2c80*/  @!P1 IMAD.IADD R4, R4, 0x1, -R0 ;  /* 0x0000000104049824 */ /* 0x000fe400078e0a00 */
[----:B------:R-:W-:Y:S02]  /*2c90*/  IMAD.MOV.U32 R18, RZ, RZ, R2 ;  /* 0x000000ffff127224 */ /* 0x000fe400078e0002 */
[----:B0-----:R-:W-:Y:S01]  /*2ca0*/  IMAD.MOV.U32 R11, RZ, RZ, R3 ;  /* 0x000000ffff0b7224 */ /* 0x001fe200078e0003 */
[----:B------:R-:W-:Y:S01]  /*2cb0*/  ISETP.GT.U32.AND P1, PT, R0, R4, PT ;  /* 0x000000040000720c */ /* 0x000fe20003f24070 */
[----:B------:R-:W-:-:S04]  /*2cc0*/  IMAD.HI.U32 R5, R15, R13, RZ ;  /* 0x0000000d0f057227 */ /* 0x000fc800078e00ff */
[----:B------:R-:W-:Y:S02]  /*2cd0*/  IMAD.MOV R16, RZ, RZ, -R16 ;  /* 0x000000ffff107224 */ /* 0x000fe400078e0a10 */
[----:B------:R-:W-:Y:S02]  /*2ce0*/  @!P2 IMAD.MOV R18, RZ, RZ, -R18 ;  /* 0x000000ffff12a224 */ /* 0x000fe400078e0a12 */
[----:B------:R-:W-:Y:S01]  /*2cf0*/  @!P4 IMAD.MOV R11, RZ, RZ, -R11 ;  /* 0x000000ffff0bc224 */ /* 0x000fe200078e0a0b */
[----:B------:R-:W-:Y:S01]  /*2d00*/  ISETP.GE.AND P4, PT, R6, RZ, PT ;  /* 0x000000ff0600720c */ /* 0x000fe20003f86270 */
[----:B------:R-:W-:Y:S01]  /*2d10*/  IMAD.MOV R5, RZ, RZ, -R5 ;  /* 0x000000ffff057224 */ /* 0x000fe200078e0a05 */
[----:B------:R-:W-:Y:S01]  /*2d20*/  STL [R1+0x200], R18 ;  /* 0x0002001201007387 */ /* 0x000fe20000100800 */
[----:B------:R-:W-:Y:S02]  /*2d30*/  @!P1 IMAD.IADD R4, R4, 0x1, -R0 ;  /* 0x0000000104049824 */ /* 0x000fe400078e0a00 */
[C---:B------:R-:W-:Y:S01]  /*2d40*/  IMAD R9, R0.reuse, R16, R9 ;  /* 0x0000001000097224 */ /* 0x040fe200078e0209 */
[----:B------:R0:W-:Y:S01]  /*2d50*/  STL [R1+0x220], R11 ;  /* 0x0002200b01007387 */ /* 0x0001e20000100800 */
[----:B------:R-:W-:-:S02]  /*2d60*/  IMAD R13, R0, R5, R13 ;  /* 0x00000005000d7224 */ /* 0x000fc400078e020d */
[----:B------:R-:W-:Y:S01]  /*2d70*/  @!P0 IMAD.IADD R8, R8, 0x1, -R0 ;  /* 0x0000000108088824 */ /* 0x000fe200078e0a00 */
[----:B------:R-:W-:Y:S01]  /*2d80*/  ISETP.GT.U32.AND P2, PT, R0, R9, PT ;  /* 0x000000090000720c */ /* 0x000fe20003f44070 */
[C---:B------:R-:W-:Y:S02]  /*2d90*/  VIADD R2, R28.reuse, 0x1d3 ;  /* 0x000001d31c027836 */ /* 0x040fe40000000000 */
[----:B------:R-:W-:Y:S01]  /*2da0*/  VIADD R5, R28, 0x1d2 ;  /* 0x000001d21c057836 */ /* 0x000fe20000000000 */
[----:B------:R-:W-:Y:S01]  /*2db0*/  ISETP.GT.U32.AND P0, PT, R0, R8, PT ;  /* 0x000000080000720c */ /* 0x000fe20003f04070 */
[----:B------:R-:W-:Y:S01]  /*2dc0*/  IMAD.HI.U32 R17, R15, R12, RZ ;  /* 0x0000000c0f117227 */ /* 0x000fe200078e00ff */
[----:B------:R-:W-:Y:S02]  /*2dd0*/  IABS R3, R2 ;  /* 0x0000000200037213 */ /* 0x000fe40000000000 */
[----:B------:R-:W-:Y:S01]  /*2de0*/  IABS R14, R5 ;  /* 0x00000005000e7213 */ /* 0x000fe20000000000 */
[----:B0-----:R-:W-:-:S02]  /*2df0*/  IMAD.MOV.U32 R11, RZ, RZ, R4 ;  /* 0x000000ffff0b7224 */ /* 0x001fc400078e0004 */
[----:B------:R-:W-:Y:S02]  /*2e00*/  IMAD.MOV R17, RZ, RZ, -R17 ;  /* 0x000000ffff117224 */ /* 0x000fe400078e0a11 */
[----:B------:R-:W-:Y:S01]  /*2e10*/  @!P3 IMAD.MOV R11, RZ, RZ, -R11 ;  /* 0x000000ffff0bb224 */ /* 0x000fe200078e0a0b */
[C---:B------:R-:W-:Y:S01]  /*2e20*/  ISETP.GT.U32.AND P3, PT, R0.reuse, R13, PT ;  /* 0x0000000d0000720c */ /* 0x040fe20003f64070 */
[--C-:B------:R-:W-:Y:S02]  /*2e30*/  @!P2 IMAD.IADD R9, R9, 0x1, -R0.reuse ;  /* 0x000000010909a824 */ /* 0x100fe400078e0a00 */
[----:B------:R-:W-:Y:S01]  /*2e40*/  IMAD.HI.U32 R16, R15, R3, RZ ;  /* 0x000000030f107227 */ /* 0x000fe200078e00ff */
[----:B------:R0:W-:Y:S02]  /*2e50*/  STL [R1+0x238], R11 ;  /* 0x0002380b01007387 */ /* 0x0001e40000100800 */
[----:B------:R-:W-:Y:S01]  /*2e60*/  ISETP.GT.U32.AND P2, PT, R0, R9, PT ;  /* 0x000000090000720c */ /* 0x000fe20003f44070 */
[----:B------:R-:W-:Y:S01]  /*2e70*/  @!P0 IMAD.IADD R8, R8, 0x1, -R0 ;  /* 0x0000000108088824 */ /* 0x000fe200078e0a00 */
[----:B------:R-:W-:Y:S01]  /*2e80*/  ISETP.GE.AND P0, PT, R7, RZ, PT ;  /* 0x000000ff0700720c */ /* 0x000fe20003f06270 */
[----:B------:R-:W-:-:S02]  /*2e90*/  IMAD R12, R0, R17, R12 ;  /* 0x00000011000c7224 */ /* 0x000fc400078e020c */
[----:B------:R-:W-:-:S03]  /*2ea0*/  IMAD.HI.U32 R7, R15, R14, RZ ;  /* 0x0000000e0f077227 */ /* 0x000fc600078e00ff */
[C---:B------:R-:W-:Y:S01]  /*2eb0*/  ISETP.GT.U32.AND P1, PT, R0.reuse, R12, PT ;  /* 0x0000000c0000720c */ /* 0x040fe20003f24070 */
[----:B------:R-:W-:Y:S02]  /*2ec0*/  @!P3 IMAD.IADD R13, R13, 0x1, -R0 ;  /* 0x000000010d0db824 */ /* 0x000fe400078e0a00 */
[----:B------:R-:W-:Y:S02]  /*2ed0*/  IMAD.MOV R16, RZ, RZ, -R16 ;  /* 0x000000ffff107224 */ /* 0x000fe400078e0a10 */
[----:B------:R-:W-:Y:S01]  /*2ee0*/  IMAD.MOV R7, RZ, RZ, -R7 ;  /* 0x000000ffff077224 */ /* 0x000fe200078e0a07 */
[C---:B------:R-:W-:Y:S01]  /*2ef0*/  ISETP.GT.U32.AND P3, PT, R0.reuse, R13, PT ;  /* 0x0000000d0000720c */ /* 0x040fe20003f64070 */
[----:B------:R-:W-:Y:S02]  /*2f00*/  IMAD R3, R0, R16, R3 ;  /* 0x0000001000037224 */ /* 0x000fe400078e0203 */
[----:B------:R-:W-:Y:S02]  /*2f10*/  VIADD R6, R28, 0x1d1 ;  /* 0x000001d11c067836 */ /* 0x000fe40000000000 */
[----:B------:R-:W-:-:S02]  /*2f20*/  IMAD R14, R0, R7, R14 ;  /* 0x00000007000e7224 */ /* 0x000fc400078e020e */
[----:B------:R-:W-:Y:S01]  /*2f30*/  @!P2 IMAD.IADD R9, R9, 0x1, -R0 ;  /* 0x000000010909a824 */ /* 0x000fe200078e0a00 */
[----:B------:R-:W-:Y:S01]  /*2f40*/  ISETP.GT.U32.AND P2, PT, R0, R3, PT ;  /* 0x000000030000720c */ /* 0x000fe20003f44070 */
[----:B------:R-:W-:Y:S01]  /*2f50*/  IMAD.MOV.U32 R17, RZ, RZ, R8 ;  /* 0x000000ffff117224 */ /* 0x000fe200078e0008 */
[----:B------:R-:W-:Y:S01]  /*2f60*/  IABS R4, R6 ;  /* 0x0000000600047213 */ /* 0x000fe20000000000 */
[--C-:B------:R-:W-:Y:S02]  /*2f70*/  @!P1 IMAD.IADD R12, R12, 0x1, -R0.reuse ;  /* 0x000000010c0c9824 */ /* 0x100fe400078e0a00 */
[----:B------:R-:W-:Y:S01]  /*2f80*/  @!P3 IMAD.IADD R13, R13, 0x1, -R0 ;  /* 0x000000010d0db824 */ /* 0x000fe200078e0a00 */
[C---:B------:R-:W-:Y:S01]  /*2f90*/  ISETP.GT.U32.AND P3, PT, R0.reuse, R14, PT ;  /* 0x0000000e0000720c */ /* 0x040fe20003f64070 */
[----:B------:R-:W-:Y:S01]  /*2fa0*/  IMAD.HI.U32 R8, R15, R4, RZ ;  /* 0x000000040f087227 */ /* 0x000fe200078e00ff */
[----:B------:R-:W-:-:S03]  /*2fb0*/  ISETP.GT.U32.AND P1, PT, R0, R12, PT ;  /* 0x0000000c0000720c */ /* 0x000fc60003f24070 */
[----:B------:R-:W-:Y:S01]  /*2fc0*/  @!P6 IMAD.MOV R17, RZ, RZ, -R17 ;  /* 0x000000ffff11e224 */ /* 0x000fe200078e0a11 */
[----:B------:R-:W-:Y:S01]  /*2fd0*/  ISETP.GE.AND P6, PT, R2, RZ, PT ;  /* 0x000000ff0200720c */ /* 0x000fe20003fc6270 */
[----:B------:R-:W-:Y:S02]  /*2fe0*/  IMAD.MOV R8, RZ, RZ, -R8 ;  /* 0x000000ffff087224 */ /* 0x000fe400078e0a08 */
[----:B------:R-:W-:Y:S01]  /*2ff0*/  VIADD R2, R28, 0x1d0 ;  /* 0x000001d01c027836 */ /* 0x000fe20000000000 */
[----:B------:R1:W-:Y:S01]  /*3000*/  STL [R1+0x240], R17 ;  /* 0x0002401101007387 */ /* 0x0003e20000100800 */
[--C-:B------:R-:W-:Y:S02]  /*3010*/  @!P2 IMAD.IADD R3, R3, 0x1, -R0.reuse ;  /* 0x000000010303a824 */ /* 0x100fe400078e0a00 */
[----:B0-----:R-:W-:Y:S02]  /*3020*/  IMAD.MOV.U32 R11, RZ, RZ, R9 ;  /* 0x000000ffff0b7224 */ /* 0x001fe400078e0009 */
[----:B------:R-:W-:Y:S01]  /*3030*/  IMAD.MOV.U32 R9, RZ, RZ, R13 ;  /* 0x000000ffff097224 */ /* 0x000fe200078e000d */
[----:B------:R-:W-:Y:S01]  /*3040*/  IABS R13, R2 ;  /* 0x00000002000d7213 */ /* 0x000fe20000000000 */
[--C-:B------:R-:W-:Y:S01]  /*3050*/  @!P3 IMAD.IADD R14, R14, 0x1, -R0.reuse ;  /* 0x000000010e0eb824 */ /* 0x100fe200078e0a00 */
[----:B------:R-:W-:Y:S01]  /*3060*/  ISETP.GT.U32.AND P2, PT, R0, R3, PT ;  /* 0x000000030000720c */ /* 0x000fe20003f44070 */
[----:B------:R-:W-:Y:S01]  /*3070*/  @!P1 IMAD.IADD R12, R12, 0x1, -R0 ;  /* 0x000000010c0c9824 */ /* 0x000fe200078e0a00 */
[----:B------:R-:W-:Y:S01]  /*3080*/  ISETP.GE.AND P1, PT, R6, RZ, PT ;  /* 0x000000ff0600720c */ /* 0x000fe20003f26270 */
[C---:B-1----:R-:W-:Y:S01]  /*3090*/  IMAD R17, R0.reuse, R8, R4 ;  /* 0x0000000800117224 */ /* 0x042fe200078e0204 */
[----:B------:R-:W-:Y:S01]  /*30a0*/  ISETP.GT.U32.AND P3, PT, R0, R14, PT ;  /* 0x0000000e0000720c */ /* 0x000fe20003f64070 */
[----:B------:R-:W-:-:S02]  /*30b0*/  VIADD R4, R28, 0x1cf ;  /* 0x000001cf1c047836 */ /* 0x000fc40000000000 */
[----:B------:R-:W-:-:S03]  /*30c0*/  IMAD.HI.U32 R7, R15, R13, RZ ;  /* 0x0000000d0f077227 */ /* 0x000fc600078e00ff */
[----:B------:R-:W-:Y:S01]  /*30d0*/  IABS R8, R4 ;  /* 0x0000000400087213 */ /* 0x000fe20000000000 */
[----:B------:R-:W-:Y:S02]  /*30e0*/  IMAD.MOV R7, RZ, RZ, -R7 ;  /* 0x000000ffff077224 */ /* 0x000fe400078e0a07 */
[----:B------:R-:W-:Y:S01]  /*30f0*/  @!P5 IMAD.MOV R11, RZ, RZ, -R11 ;  /* 0x000000ffff0bd224 */ /* 0x000fe200078e0a0b */
[----:B------:R-:W-:Y:S01]  /*3100*/  ISETP.GE.AND P5, PT, R5, RZ, PT ;  /* 0x000000ff0500720c */ /* 0x000fe20003fa6270 */
[----:B------:R-:W-:-:S03]  /*3110*/  IMAD.HI.U32 R6, R15, R8, RZ ;  /* 0x000000080f067227 */ /* 0x000fc600078e00ff */
[----:B------:R0:W-:Y:S01]  /*3120*/  STL [R1+0x248], R11 ;  /* 0x0002480b01007387 */ /* 0x0001e20000100800 */
[C---:B------:R-:W-:Y:S02]  /*3130*/  IMAD R13, R0.reuse, R7, R13 ;  /* 0x00000007000d7224 */ /* 0x040fe400078e020d */
[----:B------:R-:W-:Y:S01]  /*3140*/  @!P2 IMAD.IADD R3, R3, 0x1, -R0 ;  /* 0x000000010303a824 */ /* 0x000fe200078e0a00 */
[----:B------:R-:W-:Y:S01]  /*3150*/  ISETP.GT.U32.AND P2, PT, R0, R17, PT ;  /* 0x000000110000720c */ /* 0x000fe20003f44070 */
[----:B------:R-:W-:Y:S02]  /*3160*/  IMAD.MOV R6, RZ, RZ, -R6 ;  /* 0x000000ffff067224 */ /* 0x000fe400078e0a06 */
[----:B------:R-:W-:Y:S01]  /*3170*/  @!P3 IMAD.IADD R14, R14, 0x1, -R0 ;  /* 0x000000010e0eb824 */ /* 0x000fe200078e0a00 */
[C---:B------:R-:W-:Y:S01]  /*3180*/  ISETP.GT.U32.AND P3, PT, R0.reuse, R13, PT ;  /* 0x0000000d0000720c */ /* 0x040fe20003f64070 */
[----:B------:R-:W-:Y:S02]  /*3190*/  IMAD R8, R0, R6, R8 ;  /* 0x0000000600087224 */ /* 0x000fe400078e0208 */
[----:B0-----:R-:W-:-:S02]  /*31a0*/  IMAD.MOV.U32 R11, RZ, RZ, R12 ;  /* 0x000000ffff0b7224 */ /* 0x001fc400078e000c */
[----:B------:R-:W-:Y:S02]  /*31b0*/  IMAD.MOV.U32 R12, RZ, RZ, R3 ;  /* 0x000000ffff0c7224 */ /* 0x000fe400078e0003 */
[----:B------:R-:W-:Y:S01]  /*31c0*/  @!P4 IMAD.MOV R11, RZ, RZ, -R11 ;  /* 0x000000ffff0bc224 */ /* 0x000fe200078e0a0b */
[----:B------:R-:W-:Y:S01]  /*31d0*/  ISETP.GE.AND P4, PT, R2, RZ, PT ;  /* 0x000000ff0200720c */ /* 0x000fe20003f86270 */
[----:B------:R-:W-:Y:S01]  /*31e0*/  @!P0 IMAD.MOV R9, RZ, RZ, -R9 ;  /* 0x000000ffff098224 */ /* 0x000fe200078e0a09 */
[----:B------:R-:W-:Y:S01]  /*31f0*/  ISETP.GE.AND P0, PT, R4, RZ, PT ;  /* 0x000000ff0400720c */ /* 0x000fe20003f06270 */
[----:B------:R-:W-:Y:S01]  /*3200*/  VIADD R4, R28, 0x1cd ;  /* 0x000001cd1c047836 */ /* 0x000fe20000000000 */
[----:B------:R0:W-:Y:S01]  /*3210*/  STL [R1+0x250], R11 ;  /* 0x0002500b01007387 */ /* 0x0001e20000100800 */
[----:B------:R-:W-:Y:S01]  /*3220*/  @!P6 IMAD.MOV R12, RZ, RZ, -R12 ;  /* 0x000000ffff0ce224 */ /* 0x000fe200078e0a0c */
[----:B------:R-:W-:Y:S01]  /*3230*/  ISETP.GT.U32.AND P6, PT, R0, R8, PT ;  /* 0x000000080000720c */ /* 0x000fe20003fc4070 */
[----:B------:R-:W-:Y:S01]  /*3240*/  VIADD R2, R28, 0x1ce ;  /* 0x000001ce1c027836 */ /* 0x000fe20000000000 */
[----:B------:R1:W-:Y:S01]  /*3250*/  STL [R1+0x254], R9 ;  /* 0x0002540901007387 */ /* 0x0003e20000100800 */
[----:B------:R-:W-:-:S02]  /*3260*/  @!P3 IMAD.IADD R13, R13, 0x1, -R0 ;  /* 0x000000010d0db824 */ /* 0x000fc400078e0a00 */
[----:B------:R-:W-:Y:S01]  /*3270*/  VIADD R16, R28, 0x1cb ;  /* 0x000001cb1c107836 */ /* 0x000fe20000000000 */
[----:B------:R-:W-:Y:S01]  /*3280*/  IABS R5, R2 ;  /* 0x0000000200057213 */ /* 0x000fe20000000000 */
[----:B------:R2:W-:Y:S01]  /*3290*/  STL [R1+0x258], R12 ;  /* 0x0002580c01007387 */ /* 0x0005e20000100800 */
[----:B------:R-:W-:Y:S01]  /*32a0*/  ISETP.GT.U32.AND P3, PT, R0, R13, PT ;  /* 0x0000000d0000720c */ /* 0x000fe20003f64070 */
[----:B0-----:R-:W-:Y:S01]  /*32b0*/  IMAD.MOV.U32 R11, RZ, RZ, R14 ;  /* 0x000000ffff0b7224 */ /* 0x001fe200078e000e */
[----:B------:R-:W-:Y:S01]  /*32c0*/  IABS R22, R16 ;  /* 0x0000001000167213 */ /* 0x000fe20000000000 */
[----:B------:R-:W-:Y:S01]  /*32d0*/  IMAD.HI.U32 R6, R15, R5, RZ ;  /* 0x000000050f067227 */ /* 0x000fe200078e00ff */
[----:B-1----:R-:W-:-:S03]  /*32e0*/  IABS R9, R4 ;  /* 0x0000000400097213 */ /* 0x002fc60000000000 */
[----:B------:R-:W-:Y:S02]  /*32f0*/  @!P6 IMAD.IADD R8, R8, 0x1, -R0 ;  /* 0x000000010808e824 */ /* 0x000fe400078e0a00 */
[----:B------:R-:W-:-:S03]  /*3300*/  IMAD.HI.U32 R7, R15, R9, RZ ;  /* 0x000000090f077227 */ /* 0x000fc600078e00ff */
[C---:B------:R-:W-:Y:S01]  /*3310*/  ISETP.GT.U32.AND P6, PT, R0.reuse, R8, PT ;  /* 0x000000080000720c */ /* 0x040fe20003fc4070 */
[----:B------:R-:W-:Y:S02]  /*3320*/  IMAD.MOV R7, RZ, RZ, -R7 ;  /* 0x000000ffff077224 */ /* 0x000fe400078e0a07 */
[----:B------:R-:W-:Y:S02]  /*3330*/  IMAD.MOV R6, RZ, RZ, -R6 ;  /* 0x000000ffff067224 */ /* 0x000fe400078e0a06 */
[----:B------:R-:W-:Y:S02]  /*3340*/  IMAD R9, R0, R7, R9 ;  /* 0x0000000700097224 */ /* 0x000fe400078e0209 */
[----:B------:R-:W-:Y:S02]  /*3350*/  VIADD R7, R28, 0x1cc ;  /* 0x000001cc1c077836 */ /* 0x000fe40000000000 */
[----:B------:R-:W-:Y:S01]  /*3360*/  @!P5 IMAD.MOV R11, RZ, RZ, -R11 ;  /* 0x000000ffff0bd224 */ /* 0x000fe200078e0a0b */
[----:B------:R-:W-:Y:S01]  /*3370*/  ISETP.GE.AND P5, PT, R2, RZ, PT ;  /* 0x000000ff0200720c */ /* 0x000fe20003fa6270 */
[C---:B------:R-:W-:Y:S01]  /*3380*/  IMAD R2, R0.reuse, R6, R5 ;  /* 0x0000000600027224 */ /* 0x040fe200078e0205 */
[----:B--2---:R-:W-:Y:S01]  /*3390*/  IABS R12, R7 ;  /* 0x00000007000c7213 */ /* 0x004fe20000000000 */
[--C-:B------:R-:W-:Y:S01]  /*33a0*/  @!P3 IMAD.IADD R13, R13, 0x1, -R0.reuse ;  /* 0x000000010d0db824 */ /* 0x100fe200078e0a00 */
[----:B------:R0:W-:Y:S01]  /*33b0*/  STL [R1+0x25c], R11 ;  /* 0x00025c0b01007387 */ /* 0x0001e20000100800 */
[----:B------:R-:W-:Y:S01]  /*33c0*/  @!P2 IMAD.IADD R17, R17, 0x1, -R0 ;  /* 0x000000011111a824 */ /* 0x000fe200078e0a00 */
[----:B------:R-:W-:Y:S01]  /*33d0*/  ISETP.GT.U32.AND P3, PT, R0, R2, PT ;  /* 0x000000020000720c */ /* 0x000fe20003f64070 */
[----:B------:R-:W-:-:S03]  /*33e0*/  IMAD.HI.U32 R6, R15, R12, RZ ;  /* 0x0000000c0f067227 */ /* 0x000fc600078e00ff */
[----:B------:R-:W-:Y:S01]  /*33f0*/  ISETP.GT.U32.AND P2, PT, R0, R17, PT ;  /* 0x000000110000720c */ /* 0x000fe20003f44070 */
[----:B------:R-:W-:Y:S01]  /*3400*/  @!P6 IMAD.IADD R8, R8, 0x1, -R0 ;  /* 0x000000010808e824 */ /* 0x000fe200078e0a00 */
[----:B------:R-:W-:Y:S01]  /*3410*/  ISETP.GT.U32.AND P6, PT, R0, R9, PT ;  /* 0x000000090000720c */ /* 0x000fe20003fc4070 */
[----:B------:R-:W-:Y:S02]  /*3420*/  IMAD.MOV R6, RZ, RZ, -R6 ;  /* 0x000000ffff067224 */ /* 0x000fe400078e0a06 */
[----:B------:R-:W-:-:S04]  /*3430*/  IMAD.HI.U32 R21, R15, R22, RZ ;  /* 0x000000160f157227 */ /* 0x000fc800078e00ff */
[----:B------:R-:W-:Y:S02]  /*3440*/  VIADD R19, R28, 0x1ca ;  /* 0x000001ca1c137836 */ /* 0x000fe40000000000 */
[----:B------:R-:W-:Y:S02]  /*3450*/  IMAD R12, R0, R6, R12 ;  /* 0x00000006000c7224 */ /* 0x000fe400078e020c */
[----:B------:R-:W-:Y:S01]  /*3460*/  IMAD.MOV R21, RZ, RZ, -R21 ;  /* 0x000000ffff157224 */ /* 0x000fe200078e0a15 */
[----:B------:R-:W-:Y:S01]  /*3470*/  IABS R20, R19 ;  /* 0x0000001300147213 */ /* 0x000fe20000000000 */
[----:B------:R-:W-:Y:S01]  /*3480*/  @!P3 IMAD.IADD R2, R2, 0x1, -R0 ;  /* 0x000000010202b824 */ /* 0x000fe200078e0a00 */
[C---:B------:R-:W-:Y:S01]  /*3490*/  ISETP.GT.U32.AND P3, PT, R0.reuse, R12, PT ;  /* 0x0000000c0000720c */ /* 0x040fe20003f64070 */
[----:B------:R-:W-:Y:S02]  /*34a0*/  IMAD R21, R0, R21, R22 ;  /* 0x0000001500157224 */ /* 0x000fe400078e0216 */
[--C-:B------:R-:W-:Y:S01]  /*34b0*/  @!P2 IMAD.IADD R17, R17, 0x1, -R0.reuse ;  /* 0x000000011111a824 */ /* 0x100fe200078e0a00 */
[----:B------:R-:W-:Y:S01]  /*34c0*/  ISETP.GE.AND P2, PT, R4, RZ, PT ;  /* 0x000000ff0400720c */ /* 0x000fe20003f46270 */
[----:B------:R-:W-:Y:S01]  /*34d0*/  @!P6 IMAD.IADD R9, R9, 0x1, -R0 ;  /* 0x000000010909e824 */ /* 0x000fe200078e0a00 */
[----:B------:R-:W-:Y:S01]  /*34e0*/  ISETP.GT.U32.AND P6, PT, R0, R21, PT ;  /* 0x000000150000720c */ /* 0x000fe20003fc4070 */
[----:B------:R-:W-:-:S04]  /*34f0*/  IMAD.HI.U32 R23, R15, R20, RZ ;  /* 0x000000140f177227 */ /* 0x000fc800078e00ff */
[C---:B------:R-:W-:Y:S02]  /*3500*/  VIADD R5, R28.reuse, 0x1c8 ;  /* 0x000001c81c057836 */ /* 0x040fe40000000000 */
[----:B0-----:R-:W-:Y:S02]  /*3510*/  IMAD.MOV.U32 R11, RZ, RZ, R17 ;  /* 0x000000ffff0b7224 */ /* 0x001fe400078e0011 */
[----:B------:R-:W-:Y:S01]  /*3520*/  IMAD.MOV R23, RZ, RZ, -R23 ;  /* 0x000000ffff177224 */ /* 0x000fe200078e0a17 */
[----:B------:R-:W-:Y:S01]  /*3530*/  IABS R14, R5 ;  /* 0x00000005000e7213 */ /* 0x000fe20000000000 */
[----:B------:R-:W-:Y:S02]  /*3540*/  VIADD R4, R28, 0x1c9 ;  /* 0x000001c91c047836 */ /* 0x000fe40000000000 */
[----:B------:R-:W-:Y:S01]  /*3550*/  @!P1 IMAD.MOV R11, RZ, RZ, -R11 ;  /* 0x000000ffff0b9224 */ /* 0x000fe200078e0a0b */
[C---:B------:R-:W-:Y:S01]  /*3560*/  ISETP.GT.U32.AND P1, PT, R0.reuse, R9, PT ;  /* 0x000000090000720c */ /* 0x040fe20003f24070 */
[----:B------:R-:W-:Y:S01]  /*3570*/  IMAD R20, R0, R23, R20 ;  /* 0x0000001700147224 */ /* 0x000fe200078e0214 */
[----:B------:R-:W-:Y:S01]  /*3580*/  IABS R3, R4 ;  /* 0x0000000400037213 */ /* 0x000fe20000000000 */
[----:B------:R-:W-:Y:S01]  /*3590*/  @!P3 IMAD.IADD R12, R12, 0x1, -R0 ;  /* 0x000000010c0cb824 */ /* 0x000fe200078e0a00 */
[C---:B------:R-:W-:Y:S01]  /*35a0*/  ISETP.GT.U32.AND P3, PT, R0.reuse, R2, PT ;  /* 0x000000020000720c */ /* 0x040fe20003f64070 */
[----:B------:R0:W-:Y:S01]  /*35b0*/  STL [R1+0x260], R11 ;  /* 0x0002600b01007387 */ /* 0x0001e20000100800 */
[----:B------:R-:W-:Y:S01]  /*35c0*/  @!P0 IMAD.MOV R8, RZ, RZ, -R8 ;  /* 0x000000ffff088224 */ /* 0x000fe200078e0a08 */
[----:B------:R-:W-:Y:S01]  /*35d0*/  ISETP.GT.U32.AND P0, PT, R0, R20, PT ;  /* 0x000000140000720c */ /* 0x000fe20003f04070 */
[----:B------:R-:W-:-:S04]  /*35e0*/  IMAD.HI.U32 R6, R15, R14, RZ ;  /* 0x0000000e0f067227 */ /* 0x000fc800078e00ff */
[----:B------:R-:W-:Y:S01]  /*35f0*/  @!P6 IMAD.IADD R21, R21, 0x1, -R0 ;  /* 0x000000011515e824 */ /* 0x000fe200078e0a00 */
[----:B------:R-:W-:Y:S01]  /*3600*/  ISETP.GT.U32.AND P6, PT, R0, R12, PT ;  /* 0x0000000c0000720c */ /* 0x000fe20003fc4070 */
[----:B------:R-:W-:-:S04]  /*3610*/  IMAD.HI.U32 R18, R15, R3, RZ ;  /* 0x000000030f127227 */ /* 0x000fc800078e00ff */
[----:B0-----:R-:W-:Y:S02]  /*3620*/  IMAD.MOV.U32 R11, RZ, RZ, R13 ;  /* 0x000000ffff0b7224 */ /* 0x001fe400078e000d */
[----:B------:R-:W-:Y:S02]  /*3630*/  IMAD.MOV R6, RZ, RZ, -R6 ;  /* 0x000000ffff067224 */ /* 0x000fe400078e0a06 */
[----:B------:R-:W-:Y:S01]  /*3640*/  @!P4 IMAD.MOV R11, RZ, RZ, -R11 ;  /* 0x000000ffff0bc224 */ /* 0x000fe200078e0a0b */
[C---:B------:R-:W-:Y:S01]  /*3650*/  ISETP.GT.U32.AND P4, PT, R0.reuse, R21, PT ;  /* 0x000000150000720c */ /* 0x040fe20003f84070 */
[----:B------:R-:W-:Y:S02]  /*3660*/  IMAD.MOV R18, RZ, RZ, -R18 ;  /* 0x000000ffff127224 */ /* 0x000fe400078e0a12 */
[----:B------:R-:W-:Y:S01]  /*3670*/  IMAD R6, R0, R6, R14 ;  /* 0x0000000600067224 */ /* 0x000fe200078e020e */
[----:B------:R0:W-:Y:S01]  /*3680*/  STL [R1+0x264], R11 ;  /* 0x0002640b01007387 */ /* 0x0001e20000100800 */
[----:B------:R-:W-:-:S02]  /*3690*/  VIADD R14, R28, 0x1c6 ;  /* 0x000001c61c0e7836 */ /* 0x000fc40000000000 */
[--C-:B------:R-:W-:Y:S01]  /*36a0*/  @!P3 IMAD.IADD R2, R2, 0x1, -R0.reuse ;  /* 0x000000010202b824 */ /* 0x100fe200078e0a00 */
[----:B------:R1:W-:Y:S01]  /*36b0*/  STL [R1+0x284], R8 ;  /* 0x0002840801007387 */ /* 0x0003e20000100800 */
[----:B------:R-:W-:Y:S01]  /*36c0*/  IMAD R3, R0, R18, R3 ;  /* 0x0000001200037224 */ /* 0x000fe200078e0203 */
[----:B------:R-:W-:Y:S01]  /*36d0*/  IABS R13, R14 ;  /* 0x0000000e000d7213 */ /* 0x000fe20000000000 */
[----:B------:R-:W-:Y:S02]  /*36e0*/  VIADD R18, R28, 0x1c7 ;  /* 0x000001c71c127836 */ /* 0x000fe40000000000 */
[--C-:B------:R-:W-:Y:S01]  /*36f0*/  @!P1 IMAD.IADD R9, R9, 0x1, -R0.reuse ;  /* 0x0000000109099824 */ /* 0x100fe200078e0a00 */
[----:B------:R-:W-:Y:S01]  /*3700*/  ISETP.GT.U32.AND P3, PT, R0, R3, PT ;  /* 0x000000030000720c */ /* 0x000fe20003f64070 */
[----:B------:R-:W-:Y:S01]  /*3710*/  @!P0 IMAD.IADD R20, R20, 0x1, -R0 ;  /* 0x0000000114148824 */ /* 0x000fe200078e0a00 */
[----:B------:R-:W-:Y:S01]  /*3720*/  IABS R17, R18 ;  /* 0x0000001200117213 */ /* 0x000fe20000000000 */
[----:B------:R-:W-:Y:S01]  /*3730*/  IMAD.MOV.U32 R22, RZ, RZ, R2 ;  /* 0x000000ffff167224 */ /* 0x000fe200078e0002 */
[----:B------:R-:W-:Y:S01]  /*3740*/  ISETP.GE.AND P1, PT, R7, RZ, PT ;  /* 0x000000ff0700720c */ /* 0x000fe20003f26270 */
[----:B------:R-:W-:Y:S01]  /*3750*/  @!P6 IMAD.IADD R12, R12, 0x1, -R0 ;  /* 0x000000010c0ce824 */ /* 0x000fe200078e0a00 */
[C---:B------:R-:W-:Y:S01]  /*3760*/  ISETP.GT.U32.AND P6, PT, R0.reuse, R6, PT ;  /* 0x000000060000720c */ /* 0x040fe20003fc4070 */
[----:B0-----:R-:W-:Y:S01]  /*3770*/  IMAD.MOV.U32 R11, RZ, RZ, R9 ;  /* 0x000000ffff0b7224 */ /* 0x001fe200078e0009 */
[----:B------:R-:W-:Y:S01]  /*3780*/  ISETP.GE.AND P0, PT, R19, RZ, PT ;  /* 0x000000ff1300720c */ /* 0x000fe20003f06270 */
[----:B------:R-:W-:Y:S01]  /*3790*/  @!P5 IMAD.MOV R22, RZ, RZ, -R22 ;  /* 0x000000ffff16d224 */ /* 0x000fe200078e0a16 */
[----:B------:R-:W-:Y:S01]  /*37a0*/  ISETP.GT.U32.AND P5, PT, R0, R20, PT ;  /* 0x000000140000720c */ /* 0x000fe20003fa4070 */
[----:B------:R-:W-:Y:S01]  /*37b0*/  @!P4 IMAD.IADD R21, R21, 0x1, -R0 ;  /* 0x000000011515c824 */ /* 0x000fe200078e0a00 */
[----:B------:R-:W-:Y:S01]  /*37c0*/  ISETP.GE.AND P4, PT, R16, RZ, PT ;  /* 0x000000ff1000720c */ /* 0x000fe20003f86270 */
[----:B-1----:R-:W-:Y:S01]  /*37d0*/  IMAD.HI.U32 R8, R15, R13, RZ ;  /* 0x0000000d0f087227 */ /* 0x002fe200078e00ff */
[----:B------:R-:W-:Y:S03]  /*37e0*/  STL [R1+0x288], R22 ;  /* 0x0002881601007387 */ /* 0x000fe60000100800 */
[----:B------:R-:W-:-:S02]  /*37f0*/  @!P2 IMAD.MOV R11, RZ, RZ, -R11 ;  /* 0x000000ffff0ba224 */ /* 0x000fc400078e0a0b */
[----:B------:R-:W-:-:S03]  /*3800*/  IMAD.HI.U32 R7, R15, R17, RZ ;  /* 0x000000110f077227 */ /* 0x000fc600078e00ff */
[----:B------:R0:W-:Y:S01]  /*3810*/  STL [R1+0x28c], R11 ;  /* 0x00028c0b01007387 */ /* 0x0001e20000100800 */
[----:B------:R-:W-:Y:S02]  /*3820*/  IMAD.MOV R8, RZ, RZ, -R8 ;  /* 0x000000ffff087224 */ /* 0x000fe400078e0a08 */
[----:B------:R-:W-:Y:S02]  /*3830*/  IMAD.MOV R7, RZ, RZ, -R7 ;  /* 0x000000ffff077224 */ /* 0x000fe400078e0a07 */
[----:B------:R-:W-:Y:S02]  /*3840*/  IMAD R8, R0, R8, R13 ;  /* 0x0000000800087224 */ /* 0x000fe400078e020d */
[----:B------:R-:W-:Y:S01]  /*3850*/  @!P3 IMAD.IADD R3, R3, 0x1, -R0 ;  /* 0x000000010303b824 */ /* 0x000fe200078e0a00 */
[----:B------:R-:W-:Y:S01]  /*3860*/  ISETP.GE.AND P3, PT, R4, RZ, PT ;  /* 0x000000ff0400720c */ /* 0x000fe20003f66270 */
[----:B------:R-:W-:Y:S02]  /*3870*/  IMAD.MOV.U32 R9, RZ, RZ, R21 ;  /* 0x000000ffff097224 */ /* 0x000fe400078e0015 */
[----:B0-----:R-:W-:Y:S01]  /*3880*/  IMAD.MOV.U32 R11, RZ, RZ, R12 ;  /* 0x000000ffff0b7224 */ /* 0x001fe200078e000c */
[----:B------:R-:W-:Y:S01]  /*3890*/  ISETP.GT.U32.AND P2, PT, R0, R3, PT ;  /* 0x000000030000720c */ /* 0x000fe20003f44070 */
[----:B------:R-:W-:-:S02]  /*38a0*/  @!P6 IMAD.IADD R6, R6, 0x1, -R0 ;  /* 0x000000010606e824 */ /* 0x000fc400078e0a00 */
[C---:B------:R-:W-:Y:S02]  /*38b0*/  IMAD R7, R0.reuse, R7, R17 ;  /* 0x0000000700077224 */ /* 0x040fe400078e0211 */
[----:B------:R-:W-:Y:S01]  /*38c0*/  @!P1 IMAD.MOV R11, RZ, RZ, -R11 ;  /* 0x000000ffff0b9224 */ /* 0x000fe200078e0a0b */
[----:B------:R-:W-:Y:S01]  /*38d0*/  ISETP.GT.U32.AND P6, PT, R0, R6, PT ;  /* 0x000000060000720c */ /* 0x000fe20003fc4070 */
[--C-:B------:R-:W-:Y:S01]  /*38e0*/  @!P5 IMAD.IADD R20, R20, 0x1, -R0.reuse ;  /* 0x000000011414d824 */ /* 0x100fe200078e0a00 */
[C---:B------:R-:W-:Y:S01]  /*38f0*/  ISETP.GT.U32.AND P5, PT, R0.reuse, R8, PT ;  /* 0x000000080000720c */ /* 0x040fe20003fa4070 */
[----:B------:R-:W-:Y:S01]  /*3900*/  @!P4 IMAD.MOV R9, RZ, RZ, -R9 ;  /* 0x000000ffff09c224 */ /* 0x000fe200078e0a09 */
[----:B------:R-:W-:Y:S01]  /*3910*/  ISETP.GT.U32.AND P1, PT, R0, R7, PT ;  /* 0x000000070000720c */ /* 0x000fe20003f24070 */
[C---:B------:R-:W-:Y:S01]  /*3920*/  VIADD R2, R28.reuse, 0x1c5 ;  /* 0x000001c51c027836 */ /* 0x040fe20000000000 */
[----:B------:R0:W-:Y:S01]  /*3930*/  STL [R1+0x290], R11 ;  /* 0x0002900b01007387 */ /* 0x0001e20000100800 */
[----:B------:R-:W-:Y:S01]  /*3940*/  VIADD R4, R28, 0x1c4 ;  /* 0x000001c41c047836 */ /* 0x000fe20000000000 */
[----:B------:R-:W-:Y:S01]  /*3950*/  ISETP.GE.AND P4, PT, R5, RZ, PT ;  /* 0x000000ff0500720c */ /* 0x000fe20003f86270 */
[----:B------:R-:W-:Y:S01]  /*3960*/  @!P2 IMAD.IADD R3, R3, 0x1, -R0 ;  /* 0x000000010303a824 */ /* 0x000fe200078e0a00 */
[----:B------:R1:W-:Y:S01]  /*3970*/  STL [R1+0x29c], R9 ;  /* 0x00029c0901007387 */ /* 0x0003e20000100800 */
[----:B------:R-:W-:Y:S01]  /*3980*/  IMAD.MOV.U32 R13, RZ, RZ, R20 ;  /* 0x000000ffff0d7224 */ /* 0x000fe200078e0014 */
[----:B------:R-:W-:Y:S01]  /*3990*/  IABS R5, R4 ;  /* 0x0000000400057213 */ /* 0x000fe20000000000 */
[--C-:B------:R-:W-:Y:S01]  /*39a0*/  @!P6 IMAD.IADD R6, R6, 0x1, -R0.reuse ;  /* 0x000000010606e824 */ /* 0x100fe200078e0a00 */
[----:B------:R-:W-:Y:S01]  /*39b0*/  ISETP.GE.AND P2, PT, R18, RZ, PT ;  /* 0x000000ff1200720c */ /* 0x000fe20003f46270 */
[--C-:B------:R-:W-:Y:S01]  /*39c0*/  @!P5 IMAD.IADD R8, R8, 0x1, -R0.reuse ;  /* 0x000000010808d824 */ /* 0x100fe200078e0a00 */
[----:B------:R-:W-:Y:S01]  /*39d0*/  ISETP.GE.AND P6, PT, R14, RZ, PT ;  /* 0x000000ff0e00720c */ /* 0x000fe20003fc6270 */
[----:B------:R-:W-:Y:S01]  /*39e0*/  @!P1 IMAD.IADD R7, R7, 0x1, -R0 ;  /* 0x0000000107079824 */ /* 0x000fe200078e0a00 */
[----:B------:R-:W-:Y:S01]  /*39f0*/  ISETP.GE.AND P1, PT, R2, RZ, PT ;  /* 0x000000ff0200720c */ /* 0x000fe20003f26270 */
[----:B0-----:R-:W-:Y:S01]  /*3a00*/  IMAD.MOV.U32 R11, RZ, RZ, R3 ;  /* 0x000000ffff0b7224 */ /* 0x001fe200078e0003 */
[----:B-1----:R-:W-:Y:S01]  /*3a10*/  IABS R9, R2 ;  /* 0x0000000200097213 */ /* 0x002fe20000000000 */
[----:B------:R-:W-:Y:S01]  /*3a20*/  IMAD.HI.U32 R2, R15, R5, RZ ;  /* 0x000000050f027227 */ /* 0x000fe200078e00ff */
[----:B------:R-:W-:-:S03]  /*3a30*/  ISETP.GT.U32.AND P5, PT, R0, R8, PT ;  /* 0x000000080000720c */ /* 0x000fc60003fa4070 */
[----:B------:R-:W-:-:S04]  /*3a40*/  IMAD.HI.U32 R12, R15, R9, RZ ;  /* 0x000000090f0c7227 */ /* 0x000fc800078e00ff */
[----:B------:R-:W-:Y:S02]  /*3a50*/  IMAD.MOV R12, RZ, RZ, -R12 ;  /* 0x000000ffff0c7224 */ /* 0x000fe400078e0a0c */
[----:B------:R-:W-:Y:S02]  /*3a60*/  IMAD.MOV.U32 R3, RZ, RZ, R6 ;  /* 0x000000ffff037224 */ /* 0x000fe400078e0006 */
[C---:B------:R-:W-:Y:S02]  /*3a70*/  IMAD R9, R0.reuse, R12, R9 ;  /* 0x0000000c00097224 */ /* 0x040fe400078e0209 */
[----:B------:R-:W-:Y:S01]  /*3a80*/  @!P0 IMAD.MOV R13, RZ, RZ, -R13 ;  /* 0x000000ffff0d8224 */ /* 0x000fe200078e0a0d */
[C---:B------:R-:W-:Y:S01]  /*3a90*/  ISETP.GT.U32.AND P0, PT, R0.reuse, R7, PT ;  /* 0x000000070000720c */ /* 0x040fe20003f04070 */
[----:B------:R-:W-:Y:S02]  /*3aa0*/  IMAD.MOV R2, RZ, RZ, -R2 ;  /* 0x000000ffff027224 */ /* 0x000fe400078e0a02 */
[----:B------:R-:W-:Y:S01]  /*3ab0*/  @!P4 IMAD.MOV R3, RZ, RZ, -R3 ;  /* 0x000000ffff03c224 */ /* 0x000fe200078e0a03 */
[----:B------:R-:W-:Y:S01]  /*3ac0*/  ISETP.GT.U32.AND P4, PT, R0, R9, PT ;  /* 0x000000090000720c */ /* 0x000fe20003f84070 */
[----:B------:R-:W-:Y:S01]  /*3ad0*/  @!P3 IMAD.MOV R11, RZ, RZ, -R11 ;  /* 0x000000ffff0bb224 */ /* 0x000fe200078e0a0b */
[----:B------:R-:W-:Y:S01]  /*3ae0*/  ISETP.GE.AND P3, PT, R4, RZ, PT ;  /* 0x000000ff0400720c */ /* 0x000fe20003f66270 */
[----:B------:R-:W-:Y:S01]  /*3af0*/  IMAD R4, R0, R2, R5 ;  /* 0x0000000200047224 */ /* 0x000fe200078e0205 */
[----:B------:R0:W-:Y:S01]  /*3b00*/  STL [R1+0x2a0], R13 ;  /* 0x0002a00d01007387 */ /* 0x0001e20000100800 */
[----:B------:R-:W-:-:S02]  /*3b10*/  @!P5 IMAD.IADD R8, R8, 0x1, -R0 ;  /* 0x000000010808d824 */ /* 0x000fc400078e0a00 */
[----:B------:R-:W-:Y:S01]  /*3b20*/  VIADD R6, R28, 0x1c3 ;  /* 0x000001c31c067836 */ /* 0x000fe20000000000 */
[----:B------:R-:W-:Y:S01]  /*3b30*/  ISETP.GT.U32.AND P5, PT, R0, R4, PT ;  /* 0x000000040000720c */ /* 0x000fe20003fa4070 */
[--C-:B------:R-:W-:Y:S01]  /*3b40*/  @!P0 IMAD.IADD R7, R7, 0x1, -R0.reuse ;  /* 0x0000000107078824 */ /* 0x100fe200078e0a00 */
[----:B------:R1:W-:Y:S01]  /*3b50*/  STL [R1+0x2a8], R11 ;  /* 0x0002a80b01007387 */ /* 0x0003e20000100800 */
[----:B------:R-:W-:Y:S01]  /*3b60*/  VIADD R12, R28, 0x1c2 ;  /* 0x000001c21c0c7836 */ /* 0x000fe20000000000 */
[----:B------:R-:W-:Y:S01]  /*3b70*/  ISETP.GE.AND P0, PT, R6, RZ, PT ;  /* 0x000000ff0600720c */ /* 0x000fe20003f06270 */
[----:B------:R-:W-:Y:S01]  /*3b80*/  @!P4 IMAD.IADD R9, R9, 0x1, -R0 ;  /* 0x000000010909c824 */ /* 0x000fe200078e0a00 */
[----:B------:R-:W-:Y:S01]  /*3b90*/  IABS R6, R6 ;  /* 0x0000000600067213 */ /* 0x000fe20000000000 */
[----:B------:R-:W-:Y:S01]  /*3ba0*/  VIADD R5, R28, 0x1c1 ;  /* 0x000001c11c057836 */ /* 0x000fe20000000000 */
[----:B------:R-:W-:Y:S01]  /*3bb0*/  IABS R2, R12 ;  /* 0x0000000c00027213 */ /* 0x000fe20000000000 */
[----:B------:R2:W-:Y:S01]  /*3bc0*/  STL [R1+0x2ac], R3 ;  /* 0x0002ac0301007387 */ /* 0x0005e20000100800 */
[----:B------:R-:W-:Y:S01]  /*3bd0*/  ISETP.GT.U32.AND P4, PT, R0, R9, PT ;  /* 0x000000090000720c */ /* 0x000fe20003f84070 */
[----:B0-----:R-:W-:-:S04]  /*3be0*/  IMAD.HI.U32 R13, R15, R6, RZ ;  /* 0x000000060f0d7227 */ /* 0x001fc800078e00ff */
[----:B-1----:R-:W-:Y:S02]  /*3bf0*/  IMAD.MOV.U32 R11, RZ, RZ, R7 ;  /* 0x000000ffff0b7224 */ /* 0x002fe400078e0007 */
[----:B------:R-:W-:Y:S02]  /*3c00*/  @!P5 IMAD.IADD R4, R4, 0x1, -R0 ;  /* 0x000000010404d824 */ /* 0x000fe400078e0a00 */
[----:B------:R-:W-:Y:S01]  /*3c10*/  IMAD.MOV R13, RZ, RZ, -R13 ;  /* 0x000000ffff0d7224 */ /* 0x000fe200078e0a0d */
[----:B--2---:R-:W-:Y:S01]  /*3c20*/  IABS R3, R5 ;  /* 0x0000000500037213 */ /* 0x004fe20000000000 */
[----:B------:R-:W-:Y:S01]  /*3c30*/  @!P2 IMAD.MOV R11, RZ, RZ, -R11 ;  /* 0x000000ffff0ba224 */ /* 0x000fe200078e0a0b */
[----:B------:R-:W-:Y:S01]  /*3c40*/  ISETP.GE.AND P2, PT, R12, RZ, PT ;  /* 0x000000ff0c00720c */ /* 0x000fe20003f46270 */
[----:B------:R-:W-:Y:S01]  /*3c50*/  IMAD.HI.U32 R12, R15, R2, RZ ;  /* 0x000000020f0c7227 */ /* 0x000fe200078e00ff */
[C---:B------:R-:W-:Y:S02]  /*3c60*/  ISETP.GT.U32.AND P5, PT, R0.reuse, R4, PT ;  /* 0x000000040000720c */ /* 0x040fe40003fa4070 */
[----:B------:R0:W-:Y:S01]  /*3c70*/  STL [R1+0x2b4], R11 ;  /* 0x0002b40b01007387 */ /* 0x0001e20000100800 */
[----:B------:R-:W-:-:S02]  /*3c80*/  IMAD R6, R0, R13, R6 ;  /* 0x0000000d00067224 */ /* 0x000fc400078e0206 */
[----:B------:R-:W-:-:S04]  /*3c90*/  IMAD.HI.U32 R7, R15, R3, RZ ;  /* 0x000000030f077227 */ /* 0x000fc800078e00ff */
[----:B------:R-:W-:Y:S02]  /*3ca0*/  IMAD.MOV R12, RZ, RZ, -R12 ;  /* 0x000000ffff0c7224 */ /* 0x000fe400078e0a0c */
[----:B------:R-:W-:Y:S01]  /*3cb0*/  @!P4 IMAD.IADD R9, R9, 0x1, -R0 ;  /* 0x000000010909c824 */ /* 0x000fe200078e0a00 */
[C---:B------:R-:W-:Y:S01]  /*3cc0*/  ISETP.GT.U32.AND P4, PT, R0.reuse, R6, PT ;  /* 0x000000060000720c */ /* 0x040fe20003f84070 */
[----:B------:R-:W-:Y:S02]  /*3cd0*/  IMAD.MOV R7, RZ, RZ, -R7 ;  /* 0x000000ffff077224 */ /* 0x000fe400078e0a07 */
[C---:B------:R-:W-:Y:S02]  /*3ce0*/  IMAD R2, R0.reuse, R12, R2 ;  /* 0x0000000c00027224 */ /* 0x040fe400078e0202 */
[----:B------:R-:W-:Y:S02]  /*3cf0*/  IMAD R3, R0, R7, R3 ;  /* 0x0000000700037224 */ /* 0x000fe400078e0203 */
[----:B0-----:R-:W-:-:S02]  /*3d00*/  IMAD.MOV.U32 R11, RZ, RZ, R9 ;  /* 0x000000ffff0b7224 */ /* 0x001fc400078e0009 */
[--C-:B------:R-:W-:Y:S01]  /*3d10*/  @!P5 IMAD.IADD R4, R4, 0x1, -R0.reuse ;  /* 0x000000010404d824 */ /* 0x100fe200078e0a00 */
[C---:B------:R-:W-:Y:S01]  /*3d20*/  ISETP.GT.U32.AND P5, PT, R0.reuse, R2, PT ;  /* 0x000000020000720c */ /* 0x040fe20003fa4070 */
[----:B------:R-:W-:Y:S01]  /*3d30*/  @!P1 IMAD.MOV R11, RZ, RZ, -R11 ;  /* 0x000000ffff0b9224 */ /* 0x000fe200078e0a0b */
[----:B------:R-:W-:Y:S01]  /*3d40*/  ISETP.GT.U32.AND P1, PT, R0, R3, PT ;  /* 0x000000030000720c */ /* 0x000fe20003f24070 */
[----:B------:R-:W-:Y:S02]  /*3d50*/  VIADD R14, R28, 0x1c0 ;  /* 0x000001c01c0e7836 */ /* 0x000fe40000000000 */
[----:B------:R-:W-:Y:S02]  /*3d60*/  @!P4 IMAD.IADD R6, R6, 0x1, -R0 ;  /* 0x000000010606c824 */ /* 0x000fe400078e0a00 */
[----:B------:R-:W-:Y:S01]  /*3d70*/  @!P6 IMAD.MOV R8, RZ, RZ, -R8 ;  /* 0x000000ffff08e224 */ /* 0x000fe200078e0a08 */
[----:B------:R-:W-:Y:S01]  /*3d80*/  IABS R17, R14 ;  /* 0x0000000e00117213 */ /* 0x000fe20000000000 */
[----:B------:R-:W-:Y:S01]  /*3d90*/  VIADD R12, R28, 0x1bf ;  /* 0x000001bf1c0c7836 */ /* 0x000fe20000000000 */
[----:B------:R-:W-:Y:S01]  /*3da0*/  ISETP.GT.U32.AND P4, PT, R0, R6, PT ;  /* 0x000000060000720c */ /* 0x000fe20003f84070 */
[----:B------:R-:W-:Y:S01]  /*3db0*/  @!P3 IMAD.MOV R4, RZ, RZ, -R4 ;  /* 0x000000ffff04b224 */ /* 0x000fe200078e0a04 */
[----:B------:R-:W-:Y:S01]  /*3dc0*/  ISETP.GE.AND P6, PT, R5, RZ, PT ;  /* 0x000000ff0500720c */ /* 0x000fe20003fc6270 */
[----:B------:R-:W-:Y:S01]  /*3dd0*/  IMAD.HI.U32 R9, R15, R17, RZ ;  /* 0x000000110f097227 */ /* 0x000fe200078e00ff */
[----:B------:R0:W-:Y:S01]  /*3de0*/  STL [R1+0x2b8], R8 ;  /* 0x0002b80801007387 */ /* 0x0001e20000100800 */
[----:B------:R-:W-:-:S02]  /*3df0*/  IABS R16, R12 ;  /* 0x0000000c00107213 */ /* 0x000fc40000000000 */
[--C-:B------:R-:W-:Y:S01]  /*3e00*/  @!P5 IMAD.IADD R2, R2, 0x1, -R0.reuse ;  /* 0x000000010202d824 */ /* 0x100fe200078e0a00 */
[----:B------:R1:W-:Y:S01]  /*3e10*/  STL [R1+0x2bc], R11 ;  /* 0x0002bc0b01007387 */ /* 0x0003e20000100800 */
[----:B------:R-:W-:Y:S01]  /*3e20*/  VIADD R5, R28, 0x1be ;  /* 0x000001be1c057836 */ /* 0x000fe20000000000 */
[----:B------:R-:W-:Y:S01]  /*3e30*/  ISETP.GE.AND P3, PT, R14, RZ, PT ;  /* 0x000000ff0e00720c */ /* 0x000fe20003f66270 */
[--C-:B------:R-:W-:Y:S01]  /*3e40*/  @!P1 IMAD.IADD R3, R3, 0x1, -R0.reuse ;  /* 0x0000000103039824 */ /* 0x100fe200078e0a00 */
[----:B------:R-:W-:Y:S01]  /*3e50*/  ISETP.GT.U32.AND P5, PT, R0, R2, PT ;  /* 0x000000020000720c */ /* 0x000fe20003fa4070 */
[----:B------:R-:W-:Y:S01]  /*3e60*/  IMAD.MOV R9, RZ, RZ, -R9 ;  /* 0x000000ffff097224 */ /* 0x000fe200078e0a09 */
[----:B------:R-:W-:Y:S01]  /*3e70*/  IABS R7, R5 ;  /* 0x0000000500077213 */ /* 0x000fe20000000000 */
[----:B0-----:R-:W-:Y:S01]  /*3e80*/  VIADD R8, R28, 0x1bd ;  /* 0x000001bd1c087836 */ /* 0x001fe20000000000 */
[----:B------:R0:W-:Y:S01]  /*3e90*/  STL [R1+0x2c0], R4 ;  /* 0x0002c00401007387 */ /* 0x0001e20000100800 */
[----:B------:R-:W-:Y:S01]  /*3ea0*/  ISETP.GT.U32.AND P1, PT, R0, R3, PT ;  /* 0x000000030000720c */ /* 0x000fe20003f24070 */
[----:B------:R-:W-:-:S02]  /*3eb0*/  @!P4 IMAD.IADD R6, R6, 0x1, -R0 ;  /* 0x000000010606c824 */ /* 0x000fc400078e0a00 */
[----:B------:R-:W-:Y:S01]  /*3ec0*/  IABS R13, R8 ;  /* 0x00000008000d7213 */ /* 0x000fe20000000000 */
[----:B------:R-:W-:-:S04]  /*3ed0*/  IMAD.HI.U32 R14, R15, R7, RZ ;  /* 0x000000070f0e7227 */ /* 0x000fc800078e00ff */
[----:B-1----:R-:W-:Y:S02]  /*3ee0*/  IMAD.MOV.U32 R11, RZ, RZ, R6 ;  /* 0x000000ffff0b7224 */ /* 0x002fe400078e0006 */
[C---:B0-----:R-:W-:Y:S02]  /*3ef0*/  IMAD R4, R0.reuse, R9, R17 ;  /* 0x0000000900047224 */ /* 0x041fe400078e0211 */
[----:B------:R-:W-:Y:S02]  /*3f00*/  IMAD.MOV.U32 R9, RZ, RZ, R13 ;  /* 0x000000ffff097224 */ /* 0x000fe400078e000d */
[----:B------:R-:W-:Y:S01]  /*3f10*/  IMAD.HI.U32 R17, R15, R16, RZ ;  /* 0x000000100f117227 */ /* 0x000fe200078e00ff */
[----:B------:R-:W-:-:S03]  /*3f20*/  ISETP.GT.U32.AND P4, PT, R0, R4, PT ;  /* 0x000000040000720c */ /* 0x000fc60003f84070 */
[----:B------:R-:W-:-:S04]  /*3f30*/  IMAD.HI.U32 R13, R15, R9, RZ ;  /* 0x000000090f0d7227 */ /* 0x000fc800078e00ff */
[----:B------:R-:W-:Y:S02]  /*3f40*/  IMAD.MOV R17, RZ, RZ, -R17 ;  /* 0x000000ffff117224 */ /* 0x000fe400078e0a11 */
[----:B------:R-:W-:Y:S02]  /*3f50*/  IMAD.MOV R14, RZ, RZ, -R14 ;  /* 0x000000ffff0e7224 */ /* 0x000fe400078e0a0e */
[----:B------:R-:W-:Y:S01]  /*3f60*/  @!P5 IMAD.IADD R2, R2, 0x1, -R0 ;  /* 0x000000010202d824 */ /* 0x000fe200078e0a00 */
[----:B------:R-:W-:Y:S01]  /*3f70*/  ISETP.GE.AND P5, PT, R12, RZ, PT ;  /* 0x000000ff0c00720c */ /* 0x000fe20003fa6270 */
[----:B------:R-:W-:Y:S02]  /*3f80*/  @!P0 IMAD.MOV R11, RZ, RZ, -R11 ;  /* 0x000000ffff0b8224 */ /* 0x000fe400078e0a0b */
[C---:B------:R-:W-:Y:S02]  /*3f90*/  IMAD R12, R0.reuse, R17, R16 ;  /* 0x00000011000c7224 */ /* 0x040fe400078e0210 */
[----:B------:R-:W-:Y:S01]  /*3fa0*/  IMAD.MOV R13, RZ, RZ, -R13 ;  /* 0x000000ffff0d7224 */ /* 0x000fe200078e0a0d */
[----:B------:R0:W-:Y:S01]  /*3fb0*/  STL [R1+0x2c4], R11 ;  /* 0x0002c40b01007387 */ /* 0x0001e20000100800 */
[C---:B------:R-:W-:Y:S01]  /*3fc0*/  IMAD R7, R0.reuse, R14, R7 ;  /* 0x0000000e00077224 */ /* 0x040fe200078e0207 */
[----:B------:R-:W-:Y:S01]  /*3fd0*/  ISETP.GT.U32.AND P0, PT, R0, R12, PT ;  /* 0x0000000c0000720c */ /* 0x000fe20003f04070 */
[----:B------:R-:W-:-:S02]  /*3fe0*/  @!P1 IMAD.IADD R3, R3, 0x1, -R0 ;  /* 0x0000000103039824 */ /* 0x000fc400078e0a00 */
[C---:B------:R-:W-:Y:S01]  /*3ff0*/  IMAD R6, R0.reuse, R13, R9 ;  /* 0x0000000d00067224 */ /* 0x040fe200078e0209 */
[----:B------:R-:W-:Y:S01]  /*4000*/  ISETP.GT.U32.AND P1, PT, R0, R7, PT ;  /* 0x000000070000720c */ /* 0x000fe20003f24070 */
[----:B------:R-:W-:Y:S02]  /*4010*/  @!P4 IMAD.IADD R4, R4, 0x1, -R0 ;  /* 0x000000010404c824 */ /* 0x000fe400078e0a00 */
[----:B------:R-:W-:Y:S02]  /*4020*/  IMAD.MOV.U32 R13, RZ, RZ, R2 ;  /* 0x000000ffff0d7224 */ /* 0x000fe400078e0002 */
[----:B0-----:R-:W-:Y:S01]  /*4030*/  IMAD.MOV.U32 R11, RZ, RZ, R3 ;  /* 0x000000ffff0b7224 */ /* 0x001fe200078e0003 */
[----:B------:R-:W-:Y:S01]  /*4040*/  ISETP.GT.U32.AND P4, PT, R0, R4, PT ;  /* 0x000000040000720c */ /* 0x000fe20003f84070 */
[----:B------:R-:W-:Y:S02]  /*4050*/  VIADD R14, R28, 0x1bc ;  /* 0x000001bc1c0e7836 */ /* 0x000fe40000000000 */
[----:B------:R-:W-:Y:S01]  /*4060*/  @!P6 IMAD.MOV R11, RZ, RZ, -R11 ;  /* 0x000000ffff0be224 */ /* 0x000fe200078e0a0b */
[----:B------:R-:W-:Y:S01]  /*4070*/  ISETP.GT.U32.AND P6, PT, R0, R6, PT ;  /* 0x000000060000720c */ /* 0x000fe20003fc4070 */
[----:B------:R-:W-:Y:S01]  /*4080*/  @!P2 IMAD.MOV R13, RZ, RZ, -R13 ;  /* 0x000000ffff0da224 */ /* 0x000fe200078e0a0d */
[----:B------:R-:W-:Y:S01]  /*4090*/  IABS R9, R14 ;  /* 0x0000000e00097213 */ /* 0x000fe20000000000 */
[----:B------:R-:W-:Y:S01]  /*40a0*/  VIADD R16, R28, 0x1bb ;  /* 0x000001bb1c107836 */ /* 0x000fe20000000000 */
[----:B------:R-:W-:Y:S01]  /*40b0*/  ISETP.GE.AND P2, PT, R5, RZ, PT ;  /* 0x000000ff0500720c */ /* 0x000fe20003f46270 */
[--C-:B------:R-:W-:Y:S01]  /*40c0*/  @!P0 IMAD.IADD R12, R12, 0x1, -R0.reuse ;  /* 0x000000010c0c8824 */ /* 0x100fe200078e0a00 */
[----:B------:R0:W-:Y:S01]  /*40d0*/  STL [R1+0x2cc], R13 ;  /* 0x0002cc0d01007387 */ /* 0x0001e20000100800 */
[--C-:B------:R-:W-:Y:S01]  /*40e0*/  @!P1 IMAD.IADD R7, R7, 0x1, -R0.reuse ;  /* 0x0000000107079824 */ /* 0x100fe200078e0a00 */
[----:B------:R-:W-:Y:S01]  /*40f0*/  ISETP.GE.AND P0, PT, R14, RZ, PT ;  /* 0x000000ff0e00720c */ /* 0x000fe20003f06270 */
[----:B------:R-:W-:Y:S01]  /*4100*/  IMAD.MOV.U32 R2, RZ, RZ, R9 ;  /* 0x000000ffff027224 */ /* 0x000fe200078e0009 */
[----:B------:R-:W-:Y:S01]  /*4110*/  ISETP.GT.U32.AND P1, PT, R0, R12, PT ;  /* 0x0000000c0000720c */ /* 0x000fe20003f24070 */
[--C-:B------:R-:W-:Y:S01]  /*4120*/  @!P4 IMAD.IADD R4, R4, 0x1, -R0.reuse ;  /* 0x000000010404c824 */ /* 0x100fe200078e0a00 */
[----:B------:R1:W-:Y:S01]  /*4130*/  STL [R1+0x2d0], R11 ;  /* 0x0002d00b01007387 */ /* 0x0003e20000100800 */
[----:B------:R-:W-:Y:S01]  /*4140*/  @!P6 IMAD.IADD R6, R6, 0x1, -R0 ;  /* 0x000000010606e824 */ /* 0x000fe200078e0a00 */
[----:B------:R-:W-:Y:S01]  /*4150*/  ISETP.GT.U32.AND P6, PT, R0, R7, PT ;  /* 0x000000070000720c */ /* 0x000fe20003fc4070 */
[----:B------:R-:W-:Y:S01]  /*4160*/  IMAD.HI.U32 R3, R15, R2, RZ ;  /* 0x000000020f037227 */ /* 0x000fe200078e00ff */
[----:B0-----:R-:W-:-:S02]  /*4170*/  IABS R13, R16 ;  /* 0x00000010000d7213 */ /* 0x001fc40000000000 */
[----:B------:R-:W-:Y:S01]  /*4180*/  ISETP.GE.AND P4, PT, R8, RZ, PT ;  /* 0x000000ff0800720c */ /* 0x000fe20003f86270 */
[----:B------:R-:W-:Y:S02]  /*4190*/  IMAD.MOV R3, RZ, RZ, -R3 ;  /* 0x000000ffff037224 */ /* 0x000fe400078e0a03 */
[----:B------:R-:W-:-:S04]  /*41a0*/  IMAD.HI.U32 R5, R15, R13, RZ ;  /* 0x0000000d0f057227 */ /* 0x000fc800078e00ff */
[----:B------:R-:W-:Y:S02]  /*41b0*/  IMAD.MOV.U32 R9, RZ, RZ, R4 ;  /* 0x000000ffff097224 */ /* 0x000fe400078e0004 */
[----:B------:R-:W-:Y:S02]  /*41c0*/  IMAD.MOV R5, RZ, RZ, -R5 ;  /* 0x000000ffff057224 */ /* 0x000fe400078e0a05 */
[C---:B------:R-:W-:Y:S02]  /*41d0*/  IMAD R2, R0.reuse, R3, R2 ;  /* 0x0000000300027224 */ /* 0x040fe400078e0202 */
[----:B------:R-:W-:Y:S01]  /*41e0*/  @!P3 IMAD.MOV R9, RZ, RZ, -R9 ;  /* 0x000000ffff09b224 */ /* 0x000fe200078e0a09 */
[C---:B------:R-:W-:Y:S01]  /*41f0*/  ISETP.GT.U32.AND P3, PT, R0.reuse, R6, PT ;  /* 0x000000060000720c */ /* 0x040fe20003f64070 */
[----:B------:R-:W-:Y:S02]  /*4200*/  IMAD R13, R0, R5, R13 ;  /* 0x00000005000d7224 */ /* 0x000fe400078e020d */
[--C-:B------:R-:W-:Y:S01]  /*4210*/  @!P1 IMAD.IADD R12, R12, 0x1, -R0.reuse ;  /* 0x000000010c0c9824 */ /* 0x100fe200078e0a00 */
[----:B------:R0:W-:Y:S01]  /*4220*/  STL [R1+0x2d4], R9 ;  /* 0x0002d40901007387 */ /* 0x0001e20000100800 */
[----:B------:R-:W-:Y:S01]  /*4230*/  @!P6 IMAD.IADD R7, R7, 0x1, -R0 ;  /* 0x000000010707e824 */ /* 0x000fe200078e0a00 */
[----:B------:R-:W-:Y:S01]  /*4240*/  ISETP.GT.U32.AND P1, PT, R0, R2, PT ;  /* 0x000000020000720c */ /* 0x000fe20003f24070 */
[----:B------:R-:W-:Y:S01]  /*4250*/  VIADD R4, R28, 0x1b9 ;  /* 0x000001b91c047836 */ /* 0x000fe20000000000 */
[----:B------:R-:W-:Y:S01]  /*4260*/  ISETP.GT.U32.AND P6, PT, R0, R13, PT ;  /* 0x0000000d0000720c */ /* 0x000fe20003fc4070 */
[----:B------:R-:W-:-:S02]  /*4270*/  VIADD R3, R28, 0x1b8 ;  /* 0x000001b81c037836 */ /* 0x000fc40000000000 */
[----:B-1----:R-:W-:Y:S01]  /*4280*/  IMAD.MOV.U32 R11, RZ, RZ, R12 ;  /* 0x000000ffff0b7224 */ /* 0x002fe200078e000c */
[----:B------:R-:W-:Y:S01]  /*4290*/  IABS R5, R4 ;  /* 0x0000000400057213 */ /* 0x000fe20000000000 */
[----:B------:R-:W-:Y:S01]  /*42a0*/  @!P3 IMAD.IADD R6, R6, 0x1, -R0 ;  /* 0x000000010606b824 */ /* 0x000fe200078e0a00 */
[----:B------:R-:W-:Y:S01]  /*42b0*/  ISETP.GE.AND P3, PT, R16, RZ, PT ;  /* 0x000000ff1000720c */ /* 0x000fe20003f66270 */
[----:B0-----:R-:W-:Y:S01]  /*42c0*/  VIADD R9, R28, 0x1ba ;  /* 0x000001ba1c097836 */ /* 0x001fe20000000000 */
[----:B------:R-:W-:Y:S01]  /*42d0*/  IABS R8, R3 ;  /* 0x0000000300087213 */ /* 0x000fe20000000000 */
[----:B------:R-:W-:-:S03]  /*42e0*/  IMAD.HI.U32 R17, R15, R5, RZ ;  /* 0x000000050f117227 */ /* 0x000fc600078e00ff */
[----:B------:R-:W-:Y:S01]  /*42f0*/  IABS R14, R9 ;  /* 0x00000009000e7213 */ /* 0x000fe20000000000 */
[--C-:B------:R-:W-:Y:S01]  /*4300*/  @!P1 IMAD.IADD R2, R2, 0x1, -R0.reuse ;  /* 0x0000000102029824 */ /* 0x100fe200078e0a00 */
[----:B------:R-:W-:Y:S01]  /*4310*/  ISETP.GE.AND P1, PT, R9, RZ, PT ;  /* 0x000000ff0900720c */ /* 0x000fe20003f26270 */
[----:B------:R-:W-:Y:S02]  /*4320*/  @!P6 IMAD.IADD R13, R13, 0x1, -R0 ;  /* 0x000000010d0de824 */ /* 0x000fe400078e0a00 */
[----:B------:R-:W-:-:S03]  /*4330*/  IMAD.HI.U32 R16, R15, R14, RZ ;  /* 0x0000000e0f107227 */ /* 0x000fc600078e00ff */
[C---:B------:R-:W-:Y:S01]  /*4340*/  ISETP.GT.U32.AND P6, PT, R0.reuse, R13, PT ;  /* 0x0000000d0000720c */ /* 0x040fe20003fc4070 */
[----:B------:R-:W-:Y:S02]  /*4350*/  IMAD.MOV R16, RZ, RZ, -R16 ;  /* 0x000000ffff107224 */ /* 0x000fe400078e0a10 */
[----:B------:R-:W-:Y:S01]  /*4360*/  @!P5 IMAD.MOV R11, RZ, RZ, -R11 ;  /* 0x000000ffff0bd224 */ /* 0x000fe200078e0a0b */
[----:B------:R-:W-:Y:S01]  /*4370*/  ISETP.GT.U32.AND P5, PT, R0, R2, PT ;  /* 0x000000020000720c */ /* 0x000fe20003fa4070 */
[----:B------:R-:W-:-:S03]  /*4380*/  IMAD.HI.U32 R9, R15, R8, RZ ;  /* 0x000000080f097227 */ /* 0x000fc600078e00ff */
[----:B------:R0:W-:Y:S01]  /*4390*/  STL [R1+0x2d8], R11 ;  /* 0x0002d80b01007387 */ /* 0x0001e20000100800 */
[----:B------:R-:W-:Y:S02]  /*43a0*/  IMAD.MOV R17, RZ, RZ, -R17 ;  /* 0x000000ffff117224 */ /* 0x000fe400078e0a11 */
[C---:B------:R-:W-:Y:S02]  /*43b0*/  IMAD R14, R0.reuse, R16, R14 ;  /* 0x00000010000e7224 */ /* 0x040fe400078e020e */
[----:B------:R-:W-:Y:S02]  /*43c0*/  IMAD.MOV R9, RZ, RZ, -R9 ;  /* 0x000000ffff097224 */ /* 0x000fe400078e0a09 */
[C---:B------:R-:W-:Y:S02]  /*43d0*/  IMAD R5, R0.reuse, R17, R5 ;  /* 0x0000001100057224 */ /* 0x040fe400078e0205 */
[----:B------:R-:W-:Y:S01]  /*43e0*/  @!P2 IMAD.MOV R7, RZ, RZ, -R7 ;  /* 0x000000ffff07a224 */ /* 0x000fe200078e0a07 */
[C---:B------:R-:W-:Y:S01]  /*43f0*/  ISETP.GT.U32.AND P2, PT, R0.reuse, R14, PT ;  /* 0x0000000e0000720c */ /* 0x040fe20003f44070 */
[----:B------:R-:W-:-:S02]  /*4400*/  IMAD R8, R0, R9, R8 ;  /* 0x0000000900087224 */ /* 0x000fc400078e0208 */
[----:B------:R-:W-:Y:S01]  /*4410*/  @!P4 IMAD.MOV R6, RZ, RZ, -R6 ;  /* 0x000000ffff06c224 */ /* 0x000fe200078e0a06 */
[----:B------:R-:W-:Y:S01]  /*4420*/  ISETP.GT.U32.AND P4, PT, R0, R5, PT ;  /* 0x000000050000720c */ /* 0x000fe20003f84070 */
[--C-:B------:R-:W-:Y:S01]  /*4430*/  @!P5 IMAD.IADD R2, R2, 0x1, -R0.reuse ;  /* 0x000000010202d824 */ /* 0x100fe200078e0a00 */
[----:B------:R-:W-:Y:S01]  /*4440*/  ISETP.GE.AND P5, PT, R4, RZ, PT ;  /* 0x000000ff0400720c */ /* 0x000fe20003fa6270 */
[--C-:B------:R-:W-:Y:S01]  /*4450*/  @!P6 IMAD.IADD R13, R13, 0x1, -R0.reuse ;  /* 0x000000010d0de824 */ /* 0x100fe200078e0a00 */
[----:B------:R-:W-:Y:S01]  /*4460*/  ISETP.GT.U32.AND P6, PT, R0, R8, PT ;  /* 0x000000080000720c */ /* 0x000fe20003fc4070 */
[C---:B------:R-:W-:Y:S01]  /*4470*/  VIADD R16, R28.reuse, 0x1b7 ;  /* 0x000001b71c107836 */ /* 0x040fe20000000000 */
[----:B------:R1:W-:Y:S01]  /*4480*/  STL [R1+0x2dc], R7 ;  /* 0x0002dc0701007387 */ /* 0x0003e20000100800 */
[----:B------:R-:W-:Y:S02]  /*4490*/  VIADD R4, R28, 0x1b6 ;  /* 0x000001b61c047836 */ /* 0x000fe40000000000 */
[----:B------:R-:W-:Y:S01]  /*44a0*/  @!P2 IMAD.IADD R14, R14, 0x1, -R0 ;  /* 0x000000010e0ea824 */ /* 0x000fe200078e0a00 */
[----:B------:R2:W-:Y:S01]  /*44b0*/  STL [R1+0x2e0], R6 ;  /* 0x0002e00601007387 */ /* 0x0005e20000100800 */
[----:B------:R-:W-:Y:S01]  /*44c0*/  ISETP.GE.AND P2, PT, R3, RZ, PT ;  /* 0x000000ff0300720c */ /* 0x000fe20003f46270 */
[----:B0-----:R-:W-:-:S02]  /*44d0*/  IMAD.MOV.U32 R11, RZ, RZ, R2 ;  /* 0x000000ffff0b7224 */ /* 0x001fc400078e0002 */
[--C-:B------:R-:W-:Y:S01]  /*44e0*/  @!P4 IMAD.IADD R5, R5, 0x1, -R0.reuse ;  /* 0x000000010505c824 */ /* 0x100fe200078e0a00 */
[----:B------:R-:W-:Y:S01]  /*44f0*/  ISETP.GT.U32.AND P4, PT, R0, R14, PT ;  /* 0x0000000e0000720c */ /* 0x000fe20003f84070 */
[----:B------:R-:W-:Y:S01]  /*4500*/  VIADD R9, R28, 0x1b5 ;  /* 0x000001b51c097836 */ /* 0x000fe20000000000 */
[----:B-1----:R-:W-:Y:S01]  /*4510*/  IABS R7, R4 ;  /* 0x0000000400077213 */ /* 0x002fe20000000000 */
[----:B------:R-:W-:Y:S01]  /*4520*/  @!P6 IMAD.IADD R8, R8, 0x1, -R0 ;  /* 0x000000010808e824 */ /* 0x000fe200078e0a00 */
[C---:B------:R-:W-:Y:S01]  /*4530*/  ISETP.GT.U32.AND P6, PT, R0.reuse, R5, PT ;  /* 0x000000050000720c */ /* 0x040fe20003fc4070 */
[----:B------:R-:W-:Y:S01]  /*4540*/  @!P0 IMAD.MOV R11, RZ, RZ, -R11 ;  /* 0x000000ffff0b8224 */ /* 0x000fe200078e0a0b */
[----:B--2---:R-:W-:Y:S01]  /*4550*/  IABS R6, R16 ;  /* 0x0000001000067213 */ /* 0x004fe20000000000 */
[----:B------:R-:W-:Y:S01]  /*4560*/  IMAD.MOV.U32 R3, RZ, RZ, R7 ;  /* 0x000000ffff037224 */ /* 0x000fe200078e0007 */
[----:B------:R-:W-:Y:S01]  /*4570*/  IABS R18, R9 ;  /* 0x0000000900127213 */ /* 0x000fe20000000000 */
[----:B------:R-:W-:Y:S01]  /*4580*/  @!P3 IMAD.MOV R13, RZ, RZ, -R13 ;  /* 0x000000ffff0db224 */ /* 0x000fe200078e0a0d */
[----:B------:R0:W-:Y:S01]  /*4590*/  STL [R1+0x2e4], R11 ;  /* 0x0002e40b01007387 */ /* 0x0001e20000100800 */
[----:B------:R-:W-:Y:S01]  /*45a0*/  IMAD.HI.U32 R12, R15, R6, RZ ;  /* 0x000000060f0c7227 */ /* 0x000fe200078e00ff */
[----:B------:R-:W-:-:S02]  /*45b0*/  ISETP.GT.U32.AND P0, PT, R0, R8, PT ;  /* 0x000000080000720c */ /* 0x000fc40003f04070 */
[----:B------:R-:W-:Y:S01]  /*45c0*/  STL [R1+0x2e8], R13 ;  /* 0x0002e80d01007387 */ /* 0x000fe20000100800 */
[----:B------:R-:W-:Y:S02]  /*45d0*/  IMAD.MOV R12, RZ, RZ, -R12 ;  /* 0x000000ffff0c7224 */ /* 0x000fe400078e0a0c */
[----:B------:R-:W-:-:S04]  /*45e0*/  IMAD.HI.U32 R7, R15, R3, RZ ;  /* 0x000000030f077227 */ /* 0x000fc800078e00ff */
[----:B------:R-:W-:Y:S02]  /*45f0*/  IMAD R2, R0, R12, R6 ;  /* 0x0000000c00027224 */ /* 0x000fe400078e0206 */
[----:B------:R-:W-:Y:S02]  /*4600*/  IMAD.MOV R7, RZ, RZ, -R7 ;  /* 0x000000ffff077224 */ /* 0x000fe400078e0a07 */
[--C-:B------:R-:W-:Y:S01]  /*4610*/  @!P4 IMAD.IADD R14, R14, 0x1, -R0.reuse ;  /* 0x000000010e0ec824 */ /* 0x100fe200078e0a00 */
[C---:B------:R-:W-:Y:S01]  /*4620*/  ISETP.GT.U32.AND P4, PT, R0.reuse, R2, PT ;  /* 0x000000020000720c */ /* 0x040fe20003f84070 */
[----:B------:R-:W-:Y:S02]  /*4630*/  IMAD R3, R0, R7, R3 ;  /* 0x0000000700037224 */ /* 0x000fe400078e0203 */
[----:B------:R-:W-:Y:S02]  /*4640*/  @!P6 IMAD.IADD R5, R5, 0x1, -R0 ;  /* 0x000000010505e824 */ /* 0x000fe400078e0a00 */
[----:B------:R-:W-:Y:S01]  /*4650*/  VIADD R6, R28, 0x1b4 ;  /* 0x000001b41c067836 */ /* 0x000fe20000000000 */
[----:B------:R-:W-:Y:S01]  /*4660*/  ISETP.GT.U32.AND P6, PT, R0, R3, PT ;  /* 0x000000030000720c */ /* 0x000fe20003fc4070 */
[----:B------:R-:W-:-:S03]  /*4670*/  IMAD.HI.U32 R19, R15, R18, RZ ;  /* 0x000000120f137227 */ /* 0x000fc600078e00ff */
[----:B------:R-:W-:Y:S01]  /*4680*/  IABS R7, R6 ;  /* 0x0000000600077213 */ /* 0x000fe20000000000 */
[----:B0-----:R-:W-:Y:S02]  /*4690*/  IMAD.MOV.U32 R11, RZ, RZ, R14 ;  /* 0x000000ffff0b7224 */ /* 0x001fe400078e000e */
[----:B------:R-:W-:Y:S01]  /*46a0*/  @!P4 IMAD.IADD R2, R2, 0x1, -R0 ;  /* 0x000000010202c824 */ /* 0x000fe200078e0a00 */
[----:B------:R-:W-:Y:S01]  /*46b0*/  ISETP.GE.AND P4, PT, R4, RZ, PT ;  /* 0x000000ff0400720c */ /* 0x000fe20003f86270 */
[----:B------:R-:W-:Y:S02]  /*46c0*/  IMAD.MOV R19, RZ, RZ, -R19 ;  /* 0x000000ffff137224 */ /* 0x000fe400078e0a13 */
[----:B------:R-:W-:-:S04]  /*46d0*/  IMAD.HI.U32 R17, R15, R7, RZ ;  /* 0x000000070f117227 */ /* 0x000fc800078e00ff */
[----:B------:R-:W-:Y:S01]  /*46e0*/  @!P6 IMAD.IADD R3, R3, 0x1, -R0 ;  /* 0x000000010303e824 */ /* 0x000fe200078e0a00 */
[C---:B------:R-:W-:Y:S01]  /*46f0*/  ISETP.GT.U32.AND P6, PT, R0.reuse, R2, PT ;  /* 0x000000020000720c */ /* 0x040fe20003fc4070 */
[----:B------:R-:W-:Y:S02]  /*4700*/  @!P1 IMAD.MOV R11, RZ, RZ, -R11 ;  /* 0x000000ffff0b9224 */ /* 0x000fe400078e0a0b */
[----:B------:R-:W-:Y:S01]  /*4710*/  @!P5 IMAD.MOV R5, RZ, RZ, -R5 ;  /* 0x000000ffff05d224 */ /* 0x000fe200078e0a05 */
[C---:B------:R-:W-:Y:S01]  /*4720*/  ISETP.GT.U32.AND P1, PT, R0.reuse, R3, PT ;  /* 0x000000030000720c */ /* 0x040fe20003f24070 */
[----:B------:R-:W-:Y:S01]  /*4730*/  IMAD R4, R0, R19, R18 ;  /* 0x0000001300047224 */ /* 0x000fe200078e0212 */
[----:B------:R0:W-:Y:S01]  /*4740*/  STL [R1+0x2ec], R11 ;  /* 0x0002ec0b01007387 */ /* 0x0001e20000100800 */
[----:B------:R-:W-:Y:S01]  /*4750*/  IMAD.MOV R17, RZ, RZ, -R17 ;  /* 0x000000ffff117224 */ /* 0x000fe200078e0a11 */
[----:B------:R-:W-:Y:S01]  /*4760*/  ISETP.GE.AND P5, PT, R9, RZ, PT ;  /* 0x000000ff0900720c */ /* 0x000fe20003fa6270 */
[----:B------:R-:W-:Y:S01]  /*4770*/  VIADD R12, R28, 0x1b3 ;  /* 0x000001b31c0c7836 */ /* 0x000fe20000000000 */
[----:B------:R1:W-:Y:S01]  /*4780*/  STL [R1+0x2f0], R5 ;  /* 0x0002f00501007387 */ /* 0x0003e20000100800 */
[----:B------:R-:W-:Y:S01]  /*4790*/  ISETP.GT.U32.AND P3, PT, R0, R4, PT ;  /* 0x000000040000720c */ /* 0x000fe20003f64070 */
[--C-:B------:R-:W-:Y:S01]  /*47a0*/  @!P0 IMAD.IADD R8, R8, 0x1, -R0.reuse ;  /* 0x0000000108088824 */ /* 0x100fe200078e0a00 */
[----:B------:R-:W-:Y:S01]  /*47b0*/  ISETP.GE.AND P0, PT, R16, RZ, PT ;  /* 0x000000ff1000720c */ /* 0x000fe20003f06270 */
[----:B------:R-:W-:Y:S01]  /*47c0*/  @!P6 IMAD.IADD R2, R2, 0x1, -R0 ;  /* 0x000000010202e824 */ /* 0x000fe200078e0a00 */
[----:B------:R-:W-:Y:S01]  /*47d0*/  IABS R16, R12 ;  /* 0x0000000c00107213 */ /* 0x000fe20000000000 */
[----:B0-----:R-:W-:-:S02]  /*47e0*/  IMAD.MOV.U32 R11, RZ, RZ, R8 ;  /* 0x000000ffff0b7224 */ /* 0x001fc400078e0008 */
[----:B------:R-:W-:Y:S01]  /*47f0*/  @!P1 IMAD.IADD R3, R3, 0x1, -R0 ;  /* 0x0000000103039824 */ /* 0x000fe200078e0a00 */
[----:B------:R-:W-:Y:S01]  /*4800*/  ISETP.GE.AND P1, PT, R12, RZ, PT ;  /* 0x000000ff0c00720c */ /* 0x000fe20003f26270 */
[----:B-1----:R-:W-:Y:S02]  /*4810*/  IMAD R5, R0, R17, R7 ;  /* 0x0000001100057224 */ /* 0x002fe400078e0207 */
[----:B------:R-:W-:-:S03]  /*4820*/  IMAD.HI.U32 R8, R15, R16, RZ ;  /* 0x000000100f087227 */ /* 0x000fc600078e00ff */
[----:B------:R-:W-:Y:S01]  /*4830*/  ISETP.GT.U32.AND P6, PT, R0, R5, PT ;  /* 0x000000050000720c */ /* 0x000fe20003fc4070 */
[----:B------:R-:W-:Y:S01]  /*4840*/  @!P2 IMAD.MOV R11, RZ, RZ, -R11 ;  /* 0x000000ffff0ba224 */ /* 0x000fe200078e0a0b */
[----:B------:R-:W-:Y:S01]  /*4850*/  ISETP.GE.AND P2, PT, R6, RZ, PT ;  /* 0x000000ff0600720c */ /* 0x000fe20003f46270 */
[----:B------:R-:W-:Y:S02]  /*4860*/  VIADD R6, R28, 0x1b2 ;  /* 0x000001b21c067836 */ /* 0x000fe40000000000 */
[----:B------:R-:W-:Y:S01]  /*4870*/  IMAD.MOV R8, RZ, RZ, -R8 ;  /* 0x000000ffff087224 */ /* 0x000fe200078e0a08 */
[----:B------:R0:W-:Y:S01]  /*4880*/  STL [R1+0x2f4], R11 ;  /* 0x0002f40b01007387 */ /* 0x0001e20000100800 */
[----:B------:R-:W-:Y:S01]  /*4890*/  @!P3 IMAD.IADD R4, R4, 0x1, -R0 ;  /* 0x000000010404b824 */ /* 0x000fe200078e0a00 */
[----:B------:R-:W-:Y:S01]  /*48a0*/  IABS R7, R6 ;  /* 0x0000000600077213 */ /* 0x000fe20000000000 */
[----:B------:R-:W-:Y:S01]  /*48b0*/  IMAD R13, R0, R8, R16 ;  /* 0x00000008000d7224 */ /* 0x000fe200078e0210 */
[----:B------:R-:W-:Y:S01]  /*48c0*/  ISETP.GE.AND P3, PT, R6, RZ, PT ;  /* 0x000000ff0600720c */ /* 0x000fe20003f66270 */
[----:B------:R-:W-:-:S02]  /*48d0*/  IMAD.MOV.U32 R9, RZ, RZ, R2 ;  /* 0x000000ffff097224 */ /* 0x000fc400078e0002 */
[----:B------:R-:W-:Y:S01]  /*48e0*/  @!P6 IMAD.IADD R5, R5, 0x1, -R0 ;  /* 0x000000010505e824 */ /* 0x000fe200078e0a00 */
[----:B------:R-:W-:Y:S01]  /*48f0*/  ISETP.GT.U32.AND P6, PT, R0, R4, PT ;  /* 0x000000040000720c */ /* 0x000fe20003fc4070 */
[----:B------:R-:W-:-:S04]  /*4900*/  IMAD.HI.U32 R12, R15, R7, RZ ;  /* 0x000000070f0c7227 */ /* 0x000fc800078e00ff */
[----:B0-----:R-:W-:Y:S02]  /*4910*/  IMAD.MOV.U32 R11, RZ, RZ, R3 ;  /* 0x000000ffff0b7224 */ /* 0x001fe400078e0003 */
[----:B------:R-:W-:Y:S02]  /*4920*/  IMAD.MOV R3, RZ, RZ, -R12 ;  /* 0x000000ffff037224 */ /* 0x000fe400078e0a0c */
[----:B------:R-:W-:Y:S01]  /*4930*/  @!P4 IMAD.MOV R11, RZ, RZ, -R11 ;  /* 0x000000ffff0bc224 */ /* 0x000fe200078e0a0b */
[----:B------:R-:W-:Y:S01]  /*4940*/  ISETP.GT.U32.AND P4, PT, R0, R13, PT ;  /* 0x0000000d0000720c */ /* 0x000fe20003f84070 */
[----:B------:R-:W-:Y:S02]  /*4950*/  VIADD R8, R28, 0x1b1 ;  /* 0x000001b11c087836 */ /* 0x000fe40000000000 */
[----:B------:R-:W-:Y:S01]  /*4960*/  @!P0 IMAD.MOV R9, RZ, RZ, -R9 ;  /* 0x000000ffff098224 */ /* 0x000fe200078e0a09 */
[C---:B------:R-:W-:Y:S01]  /*4970*/  ISETP.GT.U32.AND P0, PT, R0.reuse, R5, PT ;  /* 0x000000050000720c */ /* 0x040fe20003f04070 */
[----:B------:R-:W-:Y:S01]  /*4980*/  IMAD R3, R0, R3, R7 ;  /* 0x0000000300037224 */ /* 0x000fe200078e0207 */
[----:B------:R-:W-:Y:S01]  /*4990*/  IABS R2, R8 ;  /* 0x0000000800027213 */ /* 0x000fe20000000000 */
[C---:B------:R-:W-:Y:S01]  /*49a0*/  VIADD R17, R28.reuse, 0x1af ;  /* 0x000001af1c117836 */ /* 0x040fe20000000000 */
[----:B------:R0:W-:Y:S01]  /*49b0*/  STL [R1+0x2f8], R9 ;  /* 0x0002f80901007387 */ /* 0x0001e20000100800 */
[----:B------:R-:W-:-:S02]  /*49c0*/  VIADD R6, R28, 0x1b0 ;  /* 0x000001b01c067836 */ /* 0x000fc40000000000 */
[--C-:B------:R-:W-:Y:S01]  /*49d0*/  @!P6 IMAD.IADD R4, R4, 0x1, -R0.reuse ;  /* 0x000000010404e824 */ /* 0x100fe200078e0a00 */
[----:B------:R1:W-:Y:S01]  /*49e0*/  STL [R1+0x2fc], R11 ;  /* 0x0002fc0b01007387 */ /* 0x0003e20000100800 */
[----:B------:R-:W-:Y:S01]  /*49f0*/  ISETP.GT.U32.AND P6, PT, R0, R3, PT ;  /* 0x000000030000720c */ /* 0x000fe20003fc4070 */
[----:B------:R-:W-:Y:S01]  /*4a00*/  @!P4 IMAD.IADD R13, R13, 0x1, -R0 ;  /* 0x000000010d0dc824 */ /* 0x000fe200078e0a00 */
[----:B------:R-:W-:Y:S01]  /*4a10*/  IABS R12, R17 ;  /* 0x00000011000c7213 */ /* 0x000fe20000000000 */
[----:B------:R-:W-:Y:S01]  /*4a20*/  IMAD.HI.U32 R14, R15, R2, RZ ;  /* 0x000000020f0e7227 */ /* 0x000fe200078e00ff */
[----:B------:R-:W-:Y:S02]  /*4a30*/  ISETP.GE.AND P4, PT, R6, RZ, PT ;  /* 0x000000ff0600720c */ /* 0x000fe40003f86270 */
[----:B0-----:R-:W-:Y:S01]  /*4a40*/  IABS R9, R6 ;  /* 0x0000000600097213 */ /* 0x001fe20000000000 */
[----:B------:R-:W-:Y:S02]  /*4a50*/  IMAD.MOV.U32 R7, RZ, RZ, R12 ;  /* 0x000000ffff077224 */ /* 0x000fe400078e000c */
[----:B-1----:R-:W-:-:S02]  /*4a60*/  IMAD.MOV.U32 R11, RZ, RZ, R4 ;  /* 0x000000ffff0b7224 */ /* 0x002fc400078e0004 */
[----:B------:R-:W-:-:S04]  /*4a70*/  IMAD.HI.U32 R12, R15, R9, RZ ;  /* 0x000000090f0c7227 */ /* 0x000fc800078e00ff */
[----:B------:R-:W-:Y:S01]  /*4a80*/  @!P5 IMAD.MOV R11, RZ, RZ, -R11 ;  /* 0x000000ffff0bd224 */ /* 0x000fe200078e0a0b */
[----:B------:R-:W-:Y:S01]  /*4a90*/  ISETP.GT.U32.AND P5, PT, R0, R13, PT ;  /* 0x0000000d0000720c */ /* 0x000fe20003fa4070 */
[----:B------:R-:W-:Y:S02]  /*4aa0*/  IMAD.MOV R14, RZ, RZ, -R14 ;  /* 0x000000ffff0e7224 */ /* 0x000fe400078e0a0e */
[----:B------:R-:W-:Y:S01]  /*4ab0*/  @!P0 IMAD.IADD R5, R5, 0x1, -R0 ;  /* 0x0000000105058824 */ /* 0x000fe200078e0a00 */
[----:B------:R-:W-:Y:S01]  /*4ac0*/  ISETP.GE.AND P0, PT, R8, RZ, PT ;  /* 0x000000ff0800720c */ /* 0x000fe20003f06270 */
[----:B------:R-:W-:Y:S01]  /*4ad0*/  IMAD.MOV R12, RZ, RZ, -R12 ;  /* 0x000000ffff0c7224 */ /* 0x000fe200078e0a0c */
[----:B------:R-:W-:Y:S01]  /*4ae0*/  STL [R1+0x300], R11 ;  /* 0x0003000b01007387 */ /* 0x000fe20000100800 */
[----:B------:R-:W-:Y:S02]  /*4af0*/  IMAD R2, R0, R14, R2 ;  /* 0x0000000e00027224 */ /* 0x000fe400078e0202 */
[----:B------:R-:W-:-:S02]  /*4b00*/  @!P6 IMAD.IADD R3, R3, 0x1, -R0 ;  /* 0x000000010303e824 */ /* 0x000fc400078e0a00 */
[C---:B------:R-:W-:Y:S02]  /*4b10*/  IMAD R6, R0.reuse, R12, R9 ;  /* 0x0000000c00067224 */ /* 0x040fe400078e0209 */
[----:B------:R-:W-:Y:S01]  /*4b20*/  @!P2 IMAD.MOV R5, RZ, RZ, -R5 ;  /* 0x000000ffff05a224 */ /* 0x000fe200078e0a05 */
[C---:B------:R-:W-:Y:S01]  /*4b30*/  ISETP.GT.U32.AND P2, PT, R0.reuse, R2, PT ;  /* 0x000000020000720c */ /* 0x040fe20003f44070 */
[----:B------:R-:W-:Y:S01]  /*4b40*/  IMAD.HI.U32 R8, R15, R7, RZ ;  /* 0x000000070f087227 */ /* 0x000fe200078e00ff */
[C---:B------:R-:W-:Y:S02]  /*4b50*/  ISETP.GT.U32.AND P6, PT, R0.reuse, R3, PT ;  /* 0x000000030000720c */ /* 0x040fe40003fc4070 */
[----:B------:R0:W-:Y:S01]  /*4b60*/  STL [R1+0x304], R5 ;  /* 0x0003040501007387 */ /* 0x0001e20000100800 */
[----:B------:R-:W-:Y:S01]  /*4b70*/  @!P5 IMAD.IADD R13, R13, 0x1, -R0 ;  /* 0x000000010d0dd824 */ /* 0x000fe200078e0a00 */
[----:B------:R-:W-:Y:S01]  /*4b80*/  ISETP.GT.U32.AND P5, PT, R0, R6, PT ;  /* 0x000000060000720c */ /* 0x000fe20003fa4070 */
[----:B------:R-:W-:-:S02]  /*4b90*/  IMAD.MOV R8, RZ, RZ, -R8 ;  /* 0x000000ffff087224 */ /* 0x000fc400078e0a08 */
[----:B------:R-:W-:Y:S02]  /*4ba0*/  VIADD R4, R28, 0x1ac ;  /* 0x000001ac1c047836 */ /* 0x000fe40000000000 */
[----:B------:R-:W-:Y:S02]  /*4bb0*/  IMAD R7, R0, R8, R7 ;  /* 0x0000000800077224 */ /* 0x000fe400078e0207 */
[----:B------:R-:W-:Y:S01]  /*4bc0*/  VIADD R8, R28, 0x1ae ;  /* 0x000001ae1c087836 */ /* 0x000fe20000000000 */
[----:B------:R-:W-:Y:S01]  /*4bd0*/  IABS R18, R4 ;  /* 0x0000000400127213 */ /* 0x000fe20000000000 */
[--C-:B------:R-:W-:Y:S01]  /*4be0*/  @!P2 IMAD.IADD R2, R2, 0x1, -R0.reuse ;  /* 0x000000010202a824 */ /* 0x100fe200078e0a00 */
[----:B------:R-:W-:Y:S01]  /*4bf0*/  ISETP.GE.AND P2, PT, R17, RZ, PT ;  /* 0x000000ff1100720c */ /* 0x000fe20003f46270 */
[--C-:B------:R-:W-:Y:S01]  /*4c00*/  @!P6 IMAD.IADD R3, R3, 0x1, -R0.reuse ;  /* 0x000000010303e824 */ /* 0x100fe200078e0a00 */
[----:B------:R-:W-:Y:S01]  /*4c10*/  IABS R9, R8 ;  /* 0x0000000800097213 */ /* 0x000fe20000000000 */
[----:B------:R-:W-:Y:S01]  /*4c20*/  @!P5 IMAD.IADD R6, R6, 0x1, -R0 ;  /* 0x000000010606d824 */ /* 0x000fe200078e0a00 */
[----:B------:R-:W-:Y:S01]  /*4c30*/  ISETP.GT.U32.AND P6, PT, R0, R7, PT ;  /* 0x000000070000720c */ /* 0x000fe20003fc4070 */
[----:B------:R-:W-:Y:S01]  /*4c40*/  VIADD R12, R28, 0x1ad ;  /* 0x000001ad1c0c7836 */ /* 0x000fe20000000000 */
[----:B------:R-:W-:Y:S01]  /*4c50*/  ISETP.GT.U32.AND P5, PT, R0, R2, PT ;  /* 0x000000020000720c */ /* 0x000fe20003fa4070 */
[----:B------:R-:W-:-:S03]  /*4c60*/  IMAD.HI.U32 R16, R15, R9, RZ ;  /* 0x000000090f107227 */ /* 0x000fc600078e00ff */
[----:B------:R-:W-:Y:S01]  /*4c70*/  IABS R14, R12 ;  /* 0x0000000c000e7213 */ /* 0x000fe20000000000 */
[----:B------:R-:W-:Y:S02]  /*4c80*/  IMAD.MOV R16, RZ, RZ, -R16 ;  /* 0x000000ffff107224 */ /* 0x000fe400078e0a10 */
[----:B------:R-:W-:Y:S02]  /*4c90*/  IMAD.MOV.U32 R17, RZ, RZ, R18 ;  /* 0x000000ffff117224 */ /* 0x000fe400078e0012 */
[C---:B------:R-:W-:Y:S02]  /*4ca0*/  IMAD R9, R0.reuse, R16, R9 ;  /* 0x0000001000097224 */ /* 0x040fe400078e0209 */
[----:B------:R-:W-:Y:S01]  /*4cb0*/  @!P6 IMAD.IADD R7, R7, 0x1, -R0 ;  /* 0x000000010707e824 */ /* 0x000fe200078e0a00 */
[----:B------:R-:W-:Y:S01]  /*4cc0*/  ISETP.GT.U32.AND P6, PT, R0, R6, PT ;  /* 0x000000060000720c */ /* 0x000fe20003fc4070 */
[----:B0-----:R-:W-:Y:S02]  /*4cd0*/  VIADD R5, R28, 0x1ab ;  /* 0x000001ab1c057836 */ /* 0x001fe40000000000 */
[----:B------:R-:W-:-:S03]  /*4ce0*/  IMAD.HI.U32 R18, R15, R14, RZ ;  /* 0x0000000e0f127227 */ /* 0x000fc600078e00ff */
[----:B------:R-:W-:Y:S01]  /*4cf0*/  IABS R19, R5 ;  /* 0x0000000500137213 */ /* 0x000fe20000000000 */
[----:B------:R-:W-:Y:S01]  /*4d00*/  @!P5 IMAD.IADD R2, R2, 0x1, -R0 ;  /* 0x000000010202d824 */ /* 0x000fe200078e0a00 */
[C---:B------:R-:W-:Y:S01]  /*4d10*/  ISETP.GT.U32.AND P5, PT, R0.reuse, R9, PT ;  /* 0x000000090000720c */ /* 0x040fe20003fa4070 */
[----:B------:R-:W-:Y:S02]  /*4d20*/  IMAD.MOV.U32 R20, RZ, RZ, R13 ;  /* 0x000000ffff147224 */ /* 0x000fe400078e000d */
[----:B------:R-:W-:Y:S02]  /*4d30*/  IMAD.MOV R18, RZ, RZ, -R18 ;  /* 0x000000ffff127224 */ /* 0x000fe400078e0a12 */
[----:B------:R-:W-:Y:S02]  /*4d40*/  IMAD.MOV.U32 R11, RZ, RZ, R3 ;  /* 0x000000ffff0b7224 */ /* 0x000fe400078e0003 */
[----:B------:R-:W-:Y:S01]  /*4d50*/  @!P1 IMAD.MOV R20, RZ, RZ, -R20 ;  /* 0x000000ffff149224 */ /* 0x000fe200078e0a14 */
[----:B------:R-:W-:Y:S01]  /*4d60*/  ISETP.GT.U32.AND P1, PT, R0, R7, PT ;  /* 0x000000070000720c */ /* 0x000fe20003f24070 */
[----:B------:R-:W-:Y:S01]  /*4d70*/  @!P3 IMAD.MOV R11, RZ, RZ, -R11 ;  /* 0x000000ffff0bb224 */ /* 0x000fe200078e0a0b */
[----:B------:R-:W-:Y:S01]  /*4d80*/  ISETP.GE.AND P3, PT, R8, RZ, PT ;  /* 0x000000ff0800720c */ /* 0x000fe20003f66270 */
[----:B------:R-:W-:Y:S01]  /*4d90*/  IMAD R14, R0, R18, R14 ;  /* 0x00000012000e7224 */ /* 0x000fe200078e020e */
[----:B------:R-:W-:Y:S01]  /*4da0*/  STL [R1+0x308], R20 ;  /* 0x0003081401007387 */ /* 0x000fe20000100800 */
[----:B------:R-:W-:-:S03]  /*4db0*/  IMAD.HI.U32 R13, R15, R19, RZ ;  /* 0x000000130f0d7227 */ /* 0x000fc600078e00ff */
[----:B------:R0:W-:Y:S01]  /*4dc0*/  STL [R1+0x30c], R11 ;  /* 0x00030c0b01007387 */ /* 0x0001e20000100800 */
[--C-:B------:R-:W-:Y:S01]  /*4dd0*/  @!P6 IMAD.IADD R6, R6, 0x1, -R0.reuse ;  /* 0x000000010606e824 */ /* 0x100fe200078e0a00 */
[C---:B------:R-:W-:Y:S01]  /*4de0*/  ISETP.GT.U32.AND P6, PT, R0.reuse, R14, PT ;  /* 0x0000000e0000720c */ /* 0x040fe20003fc4070 */
[----:B------:R-:W-:Y:S02]  /*4df0*/  IMAD.MOV R13, RZ, RZ, -R13 ;  /* 0x000000ffff0d7224 */ /* 0x000fe400078e0a0d */
[----:B------:R-:W-:Y:S02]  /*4e00*/  @!P5 IMAD.IADD R9, R9, 0x1, -R0 ;  /* 0x000000010909d824 */ /* 0x000fe400078e0a00 */
[----:B------:R-:W-:Y:S02]  /*4e10*/  IMAD R13, R0, R13, R19 ;  /* 0x0000000d000d7224 */ /* 0x000fe400078e0213 */
[----:B------:R-:W-:Y:S02]  /*4e20*/  VIADD R3, R28, 0x1aa ;  /* 0x000001aa1c037836 */ /* 0x000fe40000000000 */
[----:B0-----:R-:W-:-:S02]  /*4e30*/  IMAD.MOV.U32 R11, RZ, RZ, R2 ;  /* 0x000000ffff0b7224 */ /* 0x001fc400078e0002 */
[----:B------:R-:W-:Y:S01]  /*4e40*/  @!P4 IMAD.MOV R6, RZ, RZ, -R6 ;  /* 0x000000ffff06c224 */ /* 0x000fe200078e0a06 */
[C---:B------:R-:W-:Y:S01]  /*4e50*/  ISETP.GT.U32.AND P4, PT, R0.reuse, R13, PT ;  /* 0x0000000d0000720c */ /* 0x040fe20003f84070 */
[----:B------:R-:W-:Y:S01]  /*4e60*/  @!P0 IMAD.MOV R11, RZ, RZ, -R11 ;  /* 0x000000ffff0b8224 */ /* 0x000fe200078e0a0b */
[----:B------:R-:W-:Y:S01]  /*4e70*/  ISETP.GT.U32.AND P0, PT, R0, R9, PT ;  /* 0x000000090000720c */ /* 0x000fe20003f04070 */
[----:B------:R-:W-:-:S03]  /*4e80*/  IMAD.HI.U32 R8, R15, R17, RZ ;  /* 0x000000110f087227 */ /* 0x000fc600078e00ff */
[----:B------:R-:W-:Y:S01]  /*4e90*/  STL [R1+0x314], R11 ;  /* 0x0003140b01007387 */ /* 0x000fe20000100800 */
[--C-:B------:R-:W-:Y:S01]  /*4ea0*/  @!P1 IMAD.IADD R7, R7, 0x1, -R0.reuse ;  /* 0x0000000107079824 */ /* 0x100fe200078e0a00 */
[----:B------:R-:W-:Y:S01]  /*4eb0*/  ISETP.GE.AND P1, PT, R12, RZ, PT ;  /* 0x000000ff0c00720c */ /* 0x000fe20003f26270 */
[----:B------:R-:W-:Y:S01]  /*4ec0*/  @!P6 IMAD.IADD R14, R14, 0x1, -R0 ;  /* 0x000000010e0ee824 */ /* 0x000fe200078e0a00 */
[----:B------:R-:W-:Y:S01]  /*4ed0*/  IABS R12, R3 ;  /* 0x00000003000c7213 */ /* 0x000fe20000000000 */
[----:B------:R-:W-:Y:S01]  /*4ee0*/  IMAD.MOV R8, RZ, RZ, -R8 ;  /* 0x000000ffff087224 */ /* 0x000fe200078e0a08 */
[----:B------:R0:W-:Y:S01]  /*4ef0*/  STL [R1+0x318], R6 ;  /* 0x0003180601007387 */ /* 0x0001e20000100800 */
[----:B------:R-:W-:Y:S01]  /*4f00*/  VIADD R16, R28, 0x1a9 ;  /* 0x000001a91c107836 */ /* 0x000fe20000000000 */
[C---:B------:R-:W-:Y:S01]  /*4f10*/  ISETP.GT.U32.AND P6, PT, R0.reuse, R14, PT ;  /* 0x0000000e0000720c */ /* 0x040fe20003fc4070 */
[----:B------:R-:W-:Y:S02]  /*4f20*/  IMAD R8, R0, R8, R17 ;  /* 0x0000000800087224 */ /* 0x000fe400078e0211 */
[----:B------:R-:W-:Y:S01]  /*4f30*/  IMAD.HI.U32 R17, R15, R12, RZ ;  /* 0x0000000c0f117227 */ /* 0x000fe200078e00ff */
[----:B------:R-:W-:-:S02]  /*4f40*/  IABS R2, R16 ;  /* 0x0000001000027213 */ /* 0x000fc40000000000 */
[----:B------:R-:W-:Y:S01]  /*4f50*/  ISETP.GT.U32.AND P5, PT, R0, R8, PT ;  /* 0x000000080000720c */ /* 0x000fe20003fa4070 */
[--C-:B------:R-:W-:Y:S01]  /*4f60*/  @!P0 IMAD.IADD R9, R9, 0x1, -R0.reuse ;  /* 0x0000000109098824 */ /* 0x100fe200078e0a00 */
[----:B------:R-:W-:Y:S01]  /*4f70*/  ISETP.GE.AND P0, PT, R5, RZ, PT ;  /* 0x000000ff0500720c */ /* 0x000fe20003f06270 */
[----:B------:R-:W-:Y:S02]  /*4f80*/  IMAD.MOV R17, RZ, RZ, -R17 ;  /* 0x000000ffff117224 */ /* 0x000fe400078e0a11 */
[----:B0-----:R-:W-:Y:S02]  /*4f90*/  IMAD.MOV.U32 R6, RZ, RZ, R9 ;  /* 0x000000ffff067224 */ /* 0x001fe400078e0009 */
[----:B------:R-:W-:Y:S01]  /*4fa0*/  @!P4 IMAD.IADD R13, R13, 0x1, -R0 ;  /* 0x000000010d0dc824 */ /* 0x000fe200078e0a00 */
[----:B------:R-:W-:Y:S01]  /*4fb0*/  ISETP.GE.AND P4, PT, R3, RZ, PT ;  /* 0x000000ff0300720c */ /* 0x000fe20003f86270 */
[----:B------:R-:W-:Y:S01]  /*4fc0*/  @!P2 IMAD.MOV R7, RZ, RZ, -R7 ;  /* 0x000000ffff07a224 */ /* 0x000fe200078e0a07 */
[----:B------:R-:W-:Y:S01]  /*4fd0*/  ISETP.GE.AND P2, PT, R4, RZ, PT ;  /* 0x000000ff0400720c */ /* 0x000fe20003f46270 */
[----:B------:R-:W-:-:S02]  /*4fe0*/  IMAD R12, R0, R17, R12 ;  /* 0x00000011000c7224 */ /* 0x000fc400078e020c */
[----:B------:R-:W-:Y:S01]  /*4ff0*/  @!P3 IMAD.MOV R6, RZ, RZ, -R6 ;  /* 0x000000ffff06b224 */ /* 0x000fe200078e0a06 */
[----:B------:R-:W-:Y:S01]  /*5000*/  ISETP.GT.U32.AND P3, PT, R0, R13, PT ;  /* 0x0000000d0000720c */ /* 0x000fe20003f64070 */
[----:B------:R-:W-:Y:S01]  /*5010*/  IMAD.HI.U32 R4, R15, R2, RZ ;  /* 0x000000020f047227 */ /* 0x000fe200078e00ff */
[----:B------:R0:W-:Y:S03]  /*5020*/  STL [R1+0x31c], R7 ;  /* 0x00031c0701007387 */ /* 0x0001e60000100800 */
[----:B------:R-:W-:Y:S01]  /*5030*/  @!P6 IMAD.IADD R14, R14, 0x1, -R0 ;  /* 0x000000010e0ee824 */ /* 0x000fe200078e0a00 */
[----:B------:R-:W-:Y:S01]  /*5040*/  ISETP.GT.U32.AND P6, PT, R0, R12, PT ;  /* 0x0000000c0000720c */ /* 0x000fe20003fc4070 */
[----:B------:R-:W-:Y:S01]  /*5050*/  IMAD.MOV R4, RZ, RZ, -R4 ;  /* 0x000000ffff047224 */ /* 0x000fe200078e0a04 */
[----:B------:R1:W-:Y:S01]  /*5060*/  STL [R1+0x320], R6 ;  /* 0x0003200601007387 */ /* 0x0003e20000100800 */
[----:B------:R-:W-:-:S02]  /*5070*/  @!P5 IMAD.IADD R8, R8, 0x1, -R0 ;  /* 0x000000010808d824 */ /* 0x000fc400078e0a00 */
[C---:B------:R-:W-:Y:S02]  /*5080*/  IMAD R2, R0.reuse, R4, R2 ;  /* 0x0000000400027224 */ /* 0x040fe400078e0202 */
[----:B------:R-:W-:Y:S01]  /*5090*/  @!P3 IMAD.IADD R13, R13, 0x1, -R0 ;  /* 0x000000010d0db824 */ /* 0x000fe200078e0a00 */
[C---:B------:R-:W-:Y:S01]  /*50a0*/  ISETP.GT.U32.AND P5, PT, R0.reuse, R8, PT ;  /* 0x000000080000720c */ /* 0x040fe20003fa4070 */
[----:B0-----:R-:W-:Y:S01]  /*50b0*/  IMAD.MOV.U32 R7, RZ, RZ, R14 ;  /* 0x000000ffff077224 */ /* 0x001fe200078e000e */
[----:B------:R-:W-:Y:S01]  /*50c0*/  ISETP.GT.U32.AND P3, PT, R0, R2, PT ;  /* 0x000000020000720c */ /* 0x000fe20003f64070 */
[----:B------:R-:W-:Y:S02]  /*50d0*/  VIADD R4, R28, 0x1a8 ;  /* 0x000001a81c047836 */ /* 0x000fe40000000000 */
[--C-:B------:R-:W-:Y:S02]  /*50e0*/  @!P6 IMAD.IADD R12, R12, 0x1, -R0.reuse ;  /* 0x000000010c0ce824 */ /* 0x100fe400078e0a00 */
[----:B------:R-:W-:Y:S01]  /*50f0*/  @!P1 IMAD.MOV R7, RZ, RZ, -R7 ;  /* 0x000000ffff079224 */ /* 0x000fe200078e0a07 */
[----:B------:R-:W-:Y:S01]  /*5100*/  IABS R18, R4 ;  /* 0x0000000400127213 */ /* 0x000fe20000000000 */
[----:B------:R-:W-:Y:S01]  /*5110*/  VIADD R5, R28, 0x1a7 ;  /* 0x000001a71c057836 */ /* 0x000fe20000000000 */
[----:B------:R-:W-:Y:S01]  /*5120*/  ISETP.GT.U32.AND P6, PT, R0, R12, PT ;  /* 0x0000000c0000720c */ /* 0x000fe20003fc4070 */
[----:B-1----:R-:W-:Y:S01]  /*5130*/  VIADD R6, R28, 0x1a6 ;  /* 0x000001a61c067836 */ /* 0x002fe20000000000 */
[----:B------:R0:W-:Y:S01]  /*5140*/  STL [R1+0x324], R7 ;  /* 0x0003240701007387 */ /* 0x0001e20000100800 */
[--C-:B------:R-:W-:Y:S01]  /*5150*/  @!P5 IMAD.IADD R8, R8, 0x1, -R0.reuse ;  /* 0x000000010808d824 */ /* 0x100fe200078e0a00 */
[----:B------:R-:W-:Y:S01]  /*5160*/  ISETP.GE.AND P1, PT, R4, RZ, PT ;  /* 0x000000ff0400720c */ /* 0x000fe20003f26270 */
[----:B------:R-:W-:Y:S01]  /*5170*/  @!P3 IMAD.IADD R2, R2, 0x1, -R0 ;  /* 0x000000010202b824 */ /* 0x000fe200078e0a00 */
[----:B------:R-:W-:Y:S01]  /*5180*/  IABS R4, R5 ;  /* 0x0000000500047213 */ /* 0x000fe20000000000 */
[----:B------:R-:W-:Y:S01]  /*5190*/  @!P2 IMAD.MOV R8, RZ, RZ, -R8 ;  /* 0x000000ffff08a224 */ /* 0x000fe200078e0a08 */
[----:B------:R-:W-:Y:S01]  /*51a0*/  ISETP.GE.AND P2, PT, R5, RZ, PT ;  /* 0x000000ff0500720c */ /* 0x000fe20003f46270 */
[----:B------:R-:W-:Y:S01]  /*51b0*/  IMAD.HI.U32 R5, R15, R18, RZ ;  /* 0x000000120f057227 */ /* 0x000fe200078e00ff */
[----:B------:R-:W-:-:S02]  /*51c0*/  ISETP.GT.U32.AND P3, PT, R0, R2, PT ;  /* 0x000000020000720c */ /* 0x000fc40003f64070 */
[----:B------:R1:W-:Y:S01]  /*51d0*/  STL [R1+0x328], R8 ;  /* 0x0003280801007387 */ /* 0x0003e20000100800 */
[----:B0-----:R-:W-:Y:S01]  /*51e0*/  IMAD.MOV.U32 R7, RZ, RZ, R13 ;  /* 0x000000ffff077224 */ /* 0x001fe200078e000d */
[----:B------:R-:W-:Y:S01]  /*51f0*/  ISETP.GE.AND P5, PT, R16, RZ, PT ;  /* 0x000000ff1000720c */ /* 0x000fe20003fa6270 */
[----:B------:R-:W-:Y:S02]  /*5200*/  @!P6 IMAD.IADD R12, R12, 0x1, -R0 ;  /* 0x000000010c0ce824 */ /* 0x000fe400078e0a00 */
[----:B------:R-:W-:Y:S01]  /*5210*/  @!P0 IMAD.MOV R7, RZ, RZ, -R7 ;  /* 0x000000ffff078224 */ /* 0x000fe200078e0a07 */
[----:B------:R-:W-:Y:S01]  /*5220*/  ISETP.GE.AND P0, PT, R6, RZ, PT ;  /* 0x000000ff0600720c */ /* 0x000fe20003f06270 */
[----:B------:R-:W-:Y:S02]  /*5230*/  IMAD.MOV R5, RZ, RZ, -R5 ;  /* 0x000000ffff057224 */ /* 0x000fe400078e0a05 */
[----:B------:R-:W-:Y:S01]  /*5240*/  VIADD R3, R28, 0x1a5 ;  /* 0x000001a51c037836 */ /* 0x000fe20000000000 */
[----:B-1----:R-:W-:Y:S01]  /*5250*/  IABS R8, R6 ;  /* 0x0000000600087213 */ /* 0x002fe20000000000 */
[----:B------:R0:W-:Y:S01]  /*5260*/  STL [R1+0x32c], R7 ;  /* 0x00032c0701007387 */ /* 0x0001e20000100800 */
[----:B------:R-:W-:-:S02]  /*5270*/  IMAD.MOV.U32 R6, RZ, RZ, R4 ;  /* 0x000000ffff067224 */ /* 0x000fc400078e0004 */
[----:B------:R-:W-:Y:S01]  /*5280*/  IMAD R18, R0, R5, R18 ;  /* 0x0000000500127224 */ /* 0x000fe200078e0212 */
[----:B------:R-:W-:Y:S01]  /*5290*/  ISETP.GE.AND P6, PT, R3, RZ, PT ;  /* 0x000000ff0300720c */ /* 0x000fe20003fc6270 */
[----:B------:R-:W-:Y:S01]  /*52a0*/  IMAD.HI.U32 R4, R15, R8, RZ ;  /* 0x000000080f047227 */ /* 0x000fe200078e00ff */
[----:B------:R-:W-:-:S03]  /*52b0*/  IABS R13, R3 ;  /* 0x00000003000d7213 */ /* 0x000fc60000000000 */
[----:B------:R-:W-:Y:S02]  /*52c0*/  IMAD.MOV R4, RZ, RZ, -R4 ;  /* 0x000000ffff047224 */ /* 0x000fe400078e0a04 */
[----:B0-----:R-:W-:Y:S02]  /*52d0*/  IMAD.MOV.U32 R7, RZ, RZ, R12 ;  /* 0x000000ffff077224 */ /* 0x001fe400078e000c */
[----:B------:R-:W-:Y:S02]  /*52e0*/  @!P3 IMAD.IADD R2, R2, 0x1, -R0 ;  /* 0x000000010202b824 */ /* 0x000fe400078e0a00 */
[----:B------:R-:W-:Y:S01]  /*52f0*/  @!P4 IMAD.MOV R7, RZ, RZ, -R7 ;  /* 0x000000ffff07c224 */ /* 0x000fe200078e0a07 */
[C---:B------:R-:W-:Y:S01]  /*5300*/  ISETP.GT.U32.AND P4, PT, R0.reuse, R18, PT ;  /* 0x000000120000720c */ /* 0x040fe20003f84070 */
[----:B------:R-:W-:Y:S02]  /*5310*/  IMAD R8, R0, R4, R8 ;  /* 0x0000000400087224 */ /* 0x000fe400078e0208 */
[----:B------:R-:W-:Y:S01]  /*5320*/  IMAD.HI.U32 R3, R15, R6, RZ ;  /* 0x000000060f037227 */ /* 0x000fe200078e00ff */
[----:B------:R0:W-:Y:S03]  /*5330*/  STL [R1+0x354], R7 ;  /* 0x0003540701007387 */ /* 0x0001e60000100800 */
[----:B------:R-:W-:-:S02]  /*5340*/  IMAD.MOV R5, RZ, RZ, -R3 ;  /* 0x000000ffff057224 */ /* 0x000fc400078e0a03 */
[----:B------:R-:W-:Y:S02]  /*5350*/  VIADD R14, R28, 0x1a3 ;  /* 0x000001a31c0e7836 */ /* 0x000fe40000000000 */
[----:B------:R-:W-:Y:S02]  /*5360*/  IMAD R6, R0, R5, R6 ;  /* 0x0000000500067224 */ /* 0x000fe400078e0206 */
[----:B------:R-:W-:Y:S02]  /*5370*/  @!P4 IMAD.IADD R18, R18, 0x1, -R0 ;  /* 0x000000011212c824 */ /* 0x000fe400078e0a00 */
[----:B0-----:R-:W-:Y:S01]  /*5380*/  IMAD.MOV.U32 R7, RZ, RZ, R2 ;  /* 0x000000ffff077224 */ /* 0x001fe200078e0002 */
[C---:B------:R-:W-:Y:S01]  /*5390*/  ISETP.GT.U32.AND P3, PT, R0.reuse, R6, PT ;  /* 0x000000060000720c */ /* 0x040fe20003f64070 */
[----:B------:R-:W-:Y:S01]  /*53a0*/  IMAD.HI.U32 R3, R15, R13, RZ ;  /* 0x0000000d0f037227 */ /* 0x000fe200078e00ff */
[C---:B------:R-:W-:Y:S02]  /*53b0*/  ISETP.GT.U32.AND P4, PT, R0.reuse, R18, PT ;  /* 0x000000120000720c */ /* 0x040fe40003f84070 */
[----:B------:R-:W-:Y:S01]  /*53c0*/  IABS R2, R14 ;  /* 0x0000000e00027213 */ /* 0x000fe20000000000 */
[----:B------:R-:W-:Y:S01]  /*53d0*/  @!P5 IMAD.MOV R7, RZ, RZ, -R7 ;  /* 0x000000ffff07d224 */ /* 0x000fe200078e0a07 */
[----:B------:R-:W-:Y:S01]  /*53e0*/  ISETP.GT.U32.AND P5, PT, R0, R8, PT ;  /* 0x000000080000720c */ /* 0x000fe20003fa4070 */
[----:B------:R-:W-:-:S02]  /*53f0*/  IMAD.MOV R3, RZ, RZ, -R3 ;  /* 0x000000ffff037224 */ /* 0x000fc400078e0a03 */
[----:B------:R-:W-:Y:S01]  /*5400*/  VIADD R19, R28, 0x1a4 ;  /* 0x000001a41c137836 */ /* 0x000fe20000000000 */
[----:B------:R0:W-:Y:S01]  /*5410*/  STL [R1+0x378], R7 ;  /* 0x0003780701007387 */ /* 0x0001e20000100800 */
[----:B------:R-:W-:Y:S02]  /*5420*/  IMAD R13, R0, R3, R13 ;  /* 0x00000003000d7224 */ /* 0x000fe400078e020d */
[----:B------:R-:W-:Y:S01]  /*5430*/  IMAD.HI.U32 R4, R15, R2, RZ ;  /* 0x000000020f047227 */ /* 0x000fe200078e00ff */
[----:B------:R-:W-:-:S03]  /*5440*/  IABS R3, R19 ;  /* 0x0000001300037213 */ /* 0x000fc60000000000 */
[--C-:B------:R-:W-:Y:S02]  /*5450*/  @!P3 IMAD.IADD R6, R6, 0x1, -R0.reuse ;  /* 0x000000010606b824 */ /* 0x100fe400078e0a00 */
[----:B------:R-:W-:Y:S02]  /*5460*/  @!P5 IMAD.IADD R8, R8, 0x1, -R0 ;  /* 0x000000010808d824 */ /* 0x000fe400078e0a00 */
[----:B------:R-:W-:Y:S01]  /*5470*/  IMAD.MOV R4, RZ, RZ, -R4 ;  /* 0x000000ffff047224 */ /* 0x000fe200078e0a04 */
[----:B------:R-:W-:Y:S01]  /*5480*/  ISETP.GT.U32.AND P3, PT, R0, R6, PT ;  /* 0x000000060000720c */ /* 0x000fe20003f64070 */
[----:B------:R-:W-:Y:S01]  /*5490*/  @!P4 IMAD.IADD R18, R18, 0x1, -R0 ;  /* 0x000000011212c824 */ /* 0x000fe200078e0a00 */
[C---:B------:R-:W-:Y:S01]  /*54a0*/  ISETP.GT.U32.AND P5, PT, R0.reuse, R8, PT ;  /* 0x000000080000720c */ /* 0x040fe20003fa4070 */
[C---:B------:R-:W-:Y:S01]  /*54b0*/  IMAD R2, R0.reuse, R4, R2 ;  /* 0x0000000400027224 */ /* 0x040fe200078e0202 */
[----:B------:R-:W-:Y:S01]  /*54c0*/  ISETP.GT.U32.AND P4, PT, R0, R13, PT ;  /* 0x0000000d0000720c */ /* 0x000fe20003f84070 */
[----:B------:R-:W-:-:S04]  /*54d0*/  IMAD.HI.U32 R16, R15, R3, RZ ;  /* 0x000000030f107227 */ /* 0x000fc800078e00ff */
[----:B------:R-:W-:Y:S02]  /*54e0*/  IMAD.MOV R16, RZ, RZ, -R16 ;  /* 0x000000ffff107224 */ /* 0x000fe400078e0a10 */
[----:B------:R-:W-:Y:S02]  /*54f0*/  VIADD R12, R28, 0x1a2 ;  /* 0x000001a21c0c7836 */ /* 0x000fe40000000000 */
[----:B------:R-:W-:Y:S02]  /*5500*/  IMAD R3, R0, R16, R3 ;  /* 0x0000001000037224 */ /* 0x000fe400078e0203 */
[----:B------:R-:W-:Y:S01]  /*5510*/  @!P5 IMAD.IADD R8, R8, 0x1, -R0 ;  /* 0x000000010808d824 */ /* 0x000fe200078e0a00 */
[----:B------:R-:W-:Y:S01]  /*5520*/  ISETP.GT.U32.AND P5, PT, R0, R2, PT ;  /* 0x000000020000720c */ /* 0x000fe20003fa4070 */
[----:B------:R-:W-:Y:S01]  /*5530*/  IMAD.MOV.U32 R11, RZ, RZ, R18 ;  /* 0x000000ffff0b7224 */ /* 0x000fe200078e0012 */
[----:B------:R-:W-:Y:S01]  /*5540*/  IABS R5, R12 ;  /* 0x0000000c00057213 */ /* 0x000fe20000000000 */
[----:B------:R-:W-:Y:S01]  /*5550*/  @!P4 IMAD.IADD R13, R13, 0x1, -R0 ;  /* 0x000000010d0dc824 */ /* 0x000fe200078e0a00 */
[----:B------:R-:W-:Y:S01]  /*5560*/  ISETP.GE.AND P4, PT, R19, RZ, PT ;  /* 0x000000ff1300720c */ /* 0x000fe20003f86270 */
[----:B------:R-:W-:-:S02]  /*5570*/  VIADD R9, R28, 0x1a1 ;  /* 0x000001a11c097836 */ /* 0x000fc40000000000 */
[----:B------:R-:W-:Y:S02]  /*5580*/  VIADD R4, R28, 0x1a0 ;  /* 0x000001a01c047836 */ /* 0x000fe40000000000 */
[--C-:B------:R-:W-:Y:S01]  /*5590*/  @!P3 IMAD.IADD R6, R6, 0x1, -R0.reuse ;  /* 0x000000010606b824 */ /* 0x100fe200078e0a00 */
[C---:B------:R-:W-:Y:S01]  /*55a0*/  ISETP.GT.U32.AND P3, PT, R0.reuse, R3, PT ;  /* 0x000000030000720c */ /* 0x040fe20003f64070 */
[----:B------:R-:W-:Y:S01]  /*55b0*/  @!P1 IMAD.MOV R11, RZ, RZ, -R11 ;  /* 0x000000ffff0b9224 */ /* 0x000fe200078e0a0b */
[----:B------:R-:W-:Y:S01]  /*55c0*/  ISETP.GT.U32.AND P1, PT, R0, R13, PT ;  /* 0x0000000d0000720c */ /* 0x000fe20003f24070 */
[----:B------:R-:W-:Y:S01]  /*55d0*/  @!P5 IMAD.IADD R2, R2, 0x1, -R0 ;  /* 0x000000010202d824 */ /* 0x000fe200078e0a00 */
[----:B0-----:R-:W-:Y:S01]  /*55e0*/  IABS R7, R9 ;  /* 0x0000000900077213 */ /* 0x001fe20000000000 */
[C---:B------:R-:W-:Y:S01]  /*55f0*/  IMAD.HI.U32 R17, R15.reuse, R5, RZ ;  /* 0x000000050f117227 */ /* 0x040fe200078e00ff */
[----:B------:R-:W-:Y:S01]  /*5600*/  IABS R18, R4 ;  /* 0x0000000400127213 */ /* 0x000fe20000000000 */
[----:B------:R0:W-:Y:S01]  /*5610*/  STL [R1+0x388], R11 ;  /* 0x0003880b01007387 */ /* 0x0001e20000100800 */
[----:B------:R-:W-:Y:S01]  /*5620*/  ISETP.GT.U32.AND P5, PT, R0, R2, PT ;  /* 0x000000020000720c */ /* 0x000fe20003fa4070 */
[----:B------:R-:W-:-:S04]  /*5630*/  IMAD.HI.U32 R16, R15, R7, RZ ;  /* 0x000000070f107227 */ /* 0x000fc800078e00ff */
[----:B------:R-:W-:Y:S02]  /*5640*/  IMAD.MOV R17, RZ, RZ, -R17 ;  /* 0x000000ffff117224 */ /* 0x000fe400078e0a11 */
[----:B------:R-:W-:Y:S02]  /*5650*/  IMAD.MOV R16, RZ, RZ, -R16 ;  /* 0x000000ffff107224 */ /* 0x000fe400078e0a10 */
[----:B0-----:R-:W-:Y:S02]  /*5660*/  IMAD.MOV.U32 R11, RZ, RZ, R6 ;  /* 0x000000ffff0b7224 */ /* 0x001fe400078e0006 */
[----:B------:R-:W-:-:S04]  /*5670*/  IMAD.HI.U32 R6, R15, R18, RZ ;  /* 0x000000120f067227 */ /* 0x000fc800078e00ff */
[----:B------:R-:W-:Y:S02]  /*5680*/  @!P2 IMAD.MOV R11, RZ, RZ, -R11 ;  /* 0x000000ffff0ba224 */ /* 0x000fe400078e0a0b */
[--C-:B------:R-:W-:Y:S01]  /*5690*/  @!P3 IMAD.IADD R3, R3, 0x1, -R0.reuse ;  /* 0x000000010303b824 */ /* 0x100fe200078e0a00 */
[----:B------:R-:W-:Y:S01]  /*56a0*/  ISETP.GE.AND P3, PT, R14, RZ, PT ;  /* 0x000000ff0e00720c */ /* 0x000fe20003f66270 */
[C---:B------:R-:W-:Y:S01]  /*56b0*/  IMAD R5, R0.reuse, R17, R5 ;  /* 0x0000001100057224 */ /* 0x040fe200078e0205 */
[----:B------:R0:W-:Y:S01]  /*56c0*/  STL [R1+0x390], R11 ;  /* 0x0003900b01007387 */ /* 0x0001e20000100800 */
[----:B------:R-:W-:Y:S01]  /*56d0*/  @!P1 IMAD.IADD R13, R13, 0x1, -R0 ;  /* 0x000000010d0d9824 */ /* 0x000fe200078e0a00 */
[C---:B------:R-:W-:Y:S01]  /*56e0*/  ISETP.GT.U32.AND P2, PT, R0.reuse, R3, PT ;  /* 0x000000030000720c */ /* 0x040fe20003f44070 */
[----:B------:R-:W-:Y:S01]  /*56f0*/  IMAD.MOV R6, RZ, RZ, -R6 ;  /* 0x000000ffff067224 */ /* 0x000fe200078e0a06 */
[C---:B------:R-:W-:Y:S01]  /*5700*/  ISETP.GT.U32.AND P1, PT, R0.reuse, R5, PT ;  /* 0x000000050000720c */ /* 0x040fe20003f24070 */
[----:B------:R-:W-:-:S02]  /*5710*/  IMAD R7, R0, R16, R7 ;  /* 0x0000001000077224 */ /* 0x000fc400078e0207 */
[----:B------:R-:W-:Y:S02]  /*5720*/  IMAD R18, R0, R6, R18 ;  /* 0x0000000600127224 */ /* 0x000fe400078e0212 */
[----:B------:R-:W-:Y:S02]  /*5730*/  @!P5 IMAD.IADD R2, R2, 0x1, -R0 ;  /* 0x000000010202d824 */ /* 0x000fe400078e0a00 */
[----:B0-----:R-:W-:Y:S01]  /*5740*/  IMAD.MOV.U32 R11, RZ, RZ, R13 ;  /* 0x000000ffff0b7224 */ /* 0x001fe200078e000d */
[----:B------:R-:W-:Y:S01]  /*5750*/  ISETP.GT.U32.AND P5, PT, R0, R18, PT ;  /* 0x000000120000720c */ /* 0x000fe20003fa4070 */
[----:B------:R-:W-:Y:S01]  /*5760*/  @!P0 IMAD.MOV R8, RZ, RZ, -R8 ;  /* 0x000000ffff088224 */ /* 0x000fe200078e0a08 */
[----:B------:R-:W-:Y:S01]  /*5770*/  ISETP.GE.AND P0, PT, R12, RZ, PT ;  /* 0x000000ff0c00720c */ /* 0x000fe20003f06270 */
[----:B------:R-:W-:Y:S01]  /*5780*/  @!P6 IMAD.MOV R11, RZ, RZ, -R11 ;  /* 0x000000ffff0be224 */ /* 0x000fe200078e0a0b */
[----:B------:R-:W-:Y:S01]  /*5790*/  ISETP.GT.U32.AND P6, PT, R0, R7, PT ;  /* 0x000000070000720c */ /* 0x000fe20003fc4070 */
[C---:B------:R-:W-:Y:S01]  /*57a0*/  VIADD R12, R28.reuse, 0x19f ;  /* 0x0000019f1c0c7836 */ /* 0x040fe20000000000 */
[----:B------:R0:W-:Y:S01]  /*57b0*/  STL [R1+0x398], R8 ;  /* 0x0003980801007387 */ /* 0x0001e20000100800 */
[--C-:B------:R-:W-:Y:S01]  /*57c0*/  @!P2 IMAD.IADD R3, R3, 0x1, -R0.reuse ;  /* 0x000000010303a824 */ /* 0x100fe200078e0a00 */
[----:B------:R-:W-:Y:S01]  /*57d0*/  ISETP.GE.AND P2, PT, R9, RZ, PT ;  /* 0x000000ff0900720c */ /* 0x000fe20003f46270 */
[----:B------:R-:W-:Y:S01]  /*57e0*/  VIADD R6, R28, 0x19e ;  /* 0x0000019e1c067836 */ /* 0x000fe20000000000 */
[----:B------:R1:W-:Y:S01]  /*57f0*/  STL [R1+0x39c], R11 ;  /* 0x00039c0b01007387 */ /* 0x0003e20000100800 */
[--C-:B------:R-:W-:Y:S01]  /*5800*/  @!P1 IMAD.IADD R5, R5, 0x1, -R0.reuse ;  /* 0x0000000105059824 */ /* 0x100fe200078e0a00 */
[----:B------:R-:W-:Y:S01]  /*5810*/  ISETP.GE.AND P1, PT, R4, RZ, PT ;  /* 0x000000ff0400720c */ /* 0x000fe20003f26270 */
[--C-:B------:R-:W-:Y:S01]  /*5820*/  @!P5 IMAD.IADD R18, R18, 0x1, -R0.reuse ;  /* 0x000000011212d824 */ /* 0x100fe200078e0a00 */
[----:B------:R-:W-:Y:S01]  /*5830*/  IABS R9, R6 ;  /* 0x0000000600097213 */ /* 0x000fe20000000000 */
[----:B------:R-:W-:Y:S01]  /*5840*/  VIADD R4, R28, 0x19d ;  /* 0x0000019d1c047836 */ /* 0x000fe20000000000 */
[----:B0-----:R-:W-:Y:S01]  /*5850*/  IABS R8, R12 ;  /* 0x0000000c00087213 */ /* 0x001fe20000000000 */
[----:B------:R-:W-:Y:S01]  /*5860*/  @!P6 IMAD.IADD R7, R7, 0x1, -R0 ;  /* 0x000000010707e824 */ /* 0x000fe200078e0a00 */
[----:B------:R-:W-:Y:S01]  /*5870*/  ISETP.GT.U32.AND P6, PT, R0, R5, PT ;  /* 0x000000050000720c */ /* 0x000fe20003fc4070 */
[----:B------:R-:W-:Y:S01]  /*5880*/  IMAD.HI.U32 R13, R15, R9, RZ ;  /* 0x000000090f0d7227 */ /* 0x000fe200078e00ff */
[----:B------:R-:W-:-:S02]  /*5890*/  IABS R16, R4 ;  /* 0x0000000400107213 */ /* 0x000fc40000000000 */
[----:B------:R-:W-:Y:S01]  /*58a0*/  ISETP.GT.U32.AND P5, PT, R0, R7, PT ;  /* 0x000000070000720c */ /* 0x000fe20003fa4070 */
[----:B-1----:R-:W-:Y:S02]  /*58b0*/  IMAD.MOV.U32 R11, RZ, RZ, R3 ;  /* 0x000000ffff0b7224 */ /* 0x002fe400078e0003 */
[----:B------:R-:W-:-:S04]  /*58c0*/  IMAD.HI.U32 R14, R15, R8, RZ ;  /* 0x000000080f0e7227 */ /* 0x000fc800078e00ff */
[----:B------:R-:W-:Y:S01]  /*58d0*/  @!P4 IMAD.MOV R11, RZ, RZ, -R11 ;  /* 0x000000ffff0bc224 */ /* 0x000fe200078e0a0b */
[C---:B------:R-:W-:Y:S01]  /*58e0*/  ISETP.GT.U32.AND P4, PT, R0.reuse, R18, PT ;  /* 0x000000120000720c */ /* 0x040fe20003f84070 */
[----:B------:R-:W-:Y:S02]  /*58f0*/  IMAD.MOV R14, RZ, RZ, -R14 ;  /* 0x000000ffff0e7224 */ /* 0x000fe400078e0a0e */
[----:B------:R-:W-:Y:S01]  /*5900*/  IMAD.MOV R13, RZ, RZ, -R13 ;  /* 0x000000ffff0d7224 */ /* 0x000fe200078e0a0d */
[----:B------:R0:W-:Y:S01]  /*5910*/  STL [R1+0x3a0], R11 ;  /* 0x0003a00b01007387 */ /* 0x0001e20000100800 */
[C---:B------:R-:W-:Y:S02]  /*5920*/  IMAD R8, R0.reuse, R14, R8 ;  /* 0x0000000e00087224 */ /* 0x040fe400078e0208 */
[----:B------:R-:W-:Y:S02]  /*5930*/  @!P6 IMAD.IADD R5, R5, 0x1, -R0 ;  /* 0x000000010505e824 */ /* 0x000fe400078e0a00 */
[C---:B------:R-:W-:Y:S01]  /*5940*/  IMAD R9, R0.reuse, R13, R9 ;  /* 0x0000000d00097224 */ /* 0x040fe200078e0209 */
[----:B------:R-:W-:Y:S01]  /*5950*/  ISETP.GT.U32.AND P6, PT, R0, R8, PT ;  /* 0x000000080000720c */ /* 0x000fe20003fc4070 */
[----:B------:R-:W-:-:S02]  /*5960*/  VIADD R3, R28, 0x19c ;  /* 0x0000019c1c037836 */ /* 0x000fc40000000000 */
[----:B------:R-:W-:Y:S01]  /*5970*/  @!P4 IMAD.IADD R18, R18, 0x1, -R0 ;  /* 0x000000011212c824 */ /* 0x000fe200078e0a00 */
[----:B------:R-:W-:Y:S01]  /*5980*/  ISETP.GT.U32.AND P4, PT, R0, R9, PT ;  /* 0x000000090000720c */ /* 0x000fe20003f84070 */
[----:B------:R-:W-:Y:S01]  /*5990*/  IMAD.HI.U32 R17, R15, R16, RZ ;  /* 0x000000100f117227 */ /* 0x000fe200078e00ff */
[----:B------:R-:W-:-:S03]  /*59a0*/  IABS R19, R3 ;  /* 0x0000000300137213 */ /* 0x000fc60000000000 */
[----:B------:R-:W-:Y:S02]  /*59b0*/  VIADD R13, R28, 0x19b ;  /* 0x0000019b1c0d7836 */ /* 0x000fe40000000000 */
[----:B------:R-:W-:-:S04]  /*59c0*/  IMAD.HI.U32 R14, R15, R19, RZ ;  /* 0x000000130f0e7227 */ /* 0x000fc800078e00ff */
[--C-:B------:R-:W-:Y:S01]  /*59d0*/  @!P6 IMAD.IADD R8, R8, 0x1, -R0.reuse ;  /* 0x000000010808e824 */ /* 0x100fe200078e0a00 */
[----:B------:R-:W-:Y:S01]  /*59e0*/  ISETP.GE.AND P6, PT, R6, RZ, PT ;  /* 0x000000ff0600720c */ /* 0x000fe20003fc6270 */
[----:B------:R-:W-:Y:S02]  /*59f0*/  IMAD.MOV R17, RZ, RZ, -R17 ;  /* 0x000000ffff117224 */ /* 0x000fe400078e0a11 */
[--C-:B------:R-:W-:Y:S01]  /*5a00*/  @!P4 IMAD.IADD R9, R9, 0x1, -R0.reuse ;  /* 0x000000010909c824 */ /* 0x100fe200078e0a00 */
[----:B------:R-:W-:Y:S01]  /*5a10*/  ISETP.GT.U32.AND P4, PT, R0, R8, PT ;  /* 0x000000080000720c */ /* 0x000fe20003f84070 */
[----:B------:R-:W-:Y:S01]  /*5a20*/  @!P5 IMAD.IADD R7, R7, 0x1, -R0 ;  /* 0x000000010707d824 */ /* 0x000fe200078e0a00 */
[----:B------:R-:W-:Y:S01]  /*5a30*/  ISETP.GE.AND P5, PT, R12, RZ, PT ;  /* 0x000000ff0c00720c */ /* 0x000fe20003fa6270 */
[----:B0-----:R-:W-:Y:S02]  /*5a40*/  IMAD.MOV.U32 R11, RZ, RZ, R5 ;  /* 0x000000ffff0b7224 */ /* 0x001fe400078e0005 */
[----:B------:R-:W-:-:S02]  /*5a50*/  IMAD.MOV R14, RZ, RZ, -R14 ;  /* 0x000000ffff0e7224 */ /* 0x000fc400078e0a0e */
[----:B------:R-:W-:Y:S02]  /*5a60*/  VIADD R12, R28, 0x19a ;  /* 0x0000019a1c0c7836 */ /* 0x000fe40000000000 */
[C---:B------:R-:W-:Y:S01]  /*5a70*/  IMAD R6, R0.reuse, R17, R16 ;  /* 0x0000001100067224 */ /* 0x040fe200078e0210 */
[----:B------:R-:W-:Y:S01]  /*5a80*/  IABS R16, R13 ;  /* 0x0000000d00107213 */ /* 0x000fe20000000000 */
[----:B------:R-:W-:Y:S01]  /*5a90*/  @!P3 IMAD.MOV R2, RZ, RZ, -R2 ;  /* 0x000000ffff02b224 */ /* 0x000fe200078e0a02 */
[C---:B------:R-:W-:Y:S01]  /*5aa0*/  ISETP.GT.U32.AND P3, PT, R0.reuse, R9, PT ;  /* 0x000000090000720c */ /* 0x040fe20003f64070 */
[----:B------:R-:W-:Y:S01]  /*5ab0*/  @!P0 IMAD.MOV R11, RZ, RZ, -R11 ;  /* 0x000000ffff0b8224 */ /* 0x000fe200078e0a0b */
[C---:B------:R-:W-:Y:S01]  /*5ac0*/  ISETP.GT.U32.AND P0, PT, R0.reuse, R6, PT ;  /* 0x000000060000720c */ /* 0x040fe20003f04070 */
[----:B------:R-:W-:Y:S01]  /*5ad0*/  IMAD R19, R0, R14, R19 ;  /* 0x0000000e00137224 */ /* 0x000fe200078e0213 */
[----:B------:R-:W-:Y:S01]  /*5ae0*/  IABS R14, R12 ;  /* 0x0000000c000e7213 */ /* 0x000fe20000000000 */
[----:B------:R0:W-:Y:S01]  /*5af0*/  STL [R1+0x3a4], R2 ;  /* 0x0003a40201007387 */ /* 0x0001e20000100800 */
[----:B------:R-:W-:-:S02]  /*5b00*/  @!P2 IMAD.MOV R7, RZ, RZ, -R7 ;  /* 0x000000ffff07a224 */ /* 0x000fc400078e0a07 */
[----:B------:R-:W-:Y:S01]  /*5b10*/  ISETP.GT.U32.AND P2, PT, R0, R19, PT ;  /* 0x000000130000720c */ /* 0x000fe20003f44070 */
[----:B------:R1:W-:Y:S01]  /*5b20*/  STL [R1+0x3ec], R11 ;  /* 0x0003ec0b01007387 */ /* 0x0003e20000100800 */
[----:B------:R-:W-:-:S03]  /*5b30*/  IMAD.HI.U32 R5, R15, R14, RZ ;  /* 0x0000000e0f057227 */ /* 0x000fc600078e00ff */
[----:B------:R2:W-:Y:S01]  /*5b40*/  STL [R1+0x3f0], R7 ;  /* 0x0003f00701007387 */ /* 0x0005e20000100800 */
[----:B------:R-:W-:Y:S01]  /*5b50*/  @!P4 IMAD.IADD R8, R8, 0x1, -R0 ;  /* 0x000000010808c824 */ /* 0x000fe200078e0a00 */
[----:B------:R-:W-:Y:S01]  /*5b60*/  ISETP.GE.AND P4, PT, R3, RZ, PT ;  /* 0x000000ff0300720c */ /* 0x000fe20003f86270 */
[----:B0-----:R-:W-:-:S04]  /*5b70*/  IMAD.HI.U32 R2, R15, R16, RZ ;  /* 0x000000100f027227 */ /* 0x001fc800078e00ff */
[----:B-1----:R-:W-:Y:S02]  /*5b80*/  IMAD.MOV.U32 R11, RZ, RZ, R18 ;  /* 0x000000ffff0b7224 */ /* 0x002fe400078e0012 */
[----:B------:R-:W-:Y:S02]  /*5b90*/  IMAD.MOV R2, RZ, RZ, -R2 ;  /* 0x000000ffff027224 */ /* 0x000fe400078e0a02 */
[----:B------:R-:W-:Y:S01]  /*5ba0*/  @!P1 IMAD.MOV R11, RZ, RZ, -R11 ;  /* 0x000000ffff0b9224 */ /* 0x000fe200078e0a0b */
[----:B------:R-:W-:Y:S01]  /*5bb0*/  ISETP.GE.AND P1, PT, R4, RZ, PT ;  /* 0x000000ff0400720c */ /* 0x000fe20003f26270 */
[----:B------:R-:W-:Y:S02]  /*5bc0*/  IMAD.MOV R5, RZ, RZ, -R5 ;  /* 0x000000ffff057224 */ /* 0x000fe400078e0a05 */
[----:B------:R-:W-:Y:S01]  /*5bd0*/  @!P3 IMAD.IADD R9, R9, 0x1, -R0 ;  /* 0x000000010909b824 */ /* 0x000fe200078e0a00 */
[----:B------:R0:W-:Y:S01]  /*5be0*/  STL [R1+0x434], R11 ;  /* 0x0004340b01007387 */ /* 0x0001e20000100800 */
[----:B------:R-:W-:Y:S01]  /*5bf0*/  IMAD R3, R0, R2, R16 ;  /* 0x0000000200037224 */ /* 0x000fe200078e0210 */
[----:B------:R-:W-:Y:S01]  /*5c00*/  ISETP.GE.AND P3, PT, R13, RZ, PT ;  /* 0x000000ff0d00720c */ /* 0x000fe20003f66270 */
[----:B--2---:R-:W-:-:S02]  /*5c10*/  IMAD.MOV.U32 R7, RZ, RZ, R8 ;  /* 0x000000ffff077224 */ /* 0x004fc400078e0008 */
[C---:B------:R-:W-:Y:S02]  /*5c20*/  IMAD R4, R0.reuse, R5, R14 ;  /* 0x0000000500047224 */ /* 0x040fe400078e020e */
[----:B------:R-:W-:Y:S01]  /*5c30*/  @!P5 IMAD.MOV R7, RZ, RZ, -R7 ;  /* 0x000000ffff07d224 */ /* 0x000fe200078e0a07 */
[----:B------:R-:W-:Y:S01]  /*5c40*/  ISETP.GT.U32.AND P5, PT, R0, R3, PT ;  /* 0x000000030000720c */ /* 0x000fe20003fa4070 */
[--C-:B------:R-:W-:Y:S02]  /*5c50*/  @!P2 IMAD.IADD R19, R19, 0x1, -R0.reuse ;  /* 0x000000011313a824 */ /* 0x100fe400078e0a00 */
[----:B0-----:R-:W-:Y:S01]  /*5c60*/  IMAD.MOV.U32 R11, RZ, RZ, R9 ;  /* 0x000000ffff0b7224 */ /* 0x001fe200078e0009 */
[----:B------:R0:W-:Y:S01]  /*5c70*/  STL [R1+0x43c], R7 ;  /* 0x00043c0701007387 */ /* 0x0001e20000100800 */
[--C-:B------:R-:W-:Y:S01]  /*5c80*/  @!P0 IMAD.IADD R6, R6, 0x1, -R0.reuse ;  /* 0x0000000106068824 */ /* 0x100fe200078e0a00 */
[C---:B------:R-:W-:Y:S01]  /*5c90*/  ISETP.GT.U32.AND P2, PT, R0.reuse, R19, PT ;  /* 0x000000130000720c */ /* 0x040fe20003f44070 */
[----:B------:R-:W-:Y:S01]  /*5ca0*/  @!P6 IMAD.MOV R11, RZ, RZ, -R11 ;  /* 0x000000ffff0be224 */ /* 0x000fe200078e0a0b */
[----:B------:R-:W-:Y:S01]  /*5cb0*/  ISETP.GT.U32.AND P6, PT, R0, R4, PT ;  /* 0x000000040000720c */ /* 0x000fe20003fc4070 */
[----:B------:R-:W-:Y:S01]  /*5cc0*/  VIADD R5, R28, 0x199 ;  /* 0x000001991c057836 */ /* 0x000fe20000000000 */
[----:B------:R-:W-:Y:S01]  /*5cd0*/  ISETP.GT.U32.AND P0, PT, R0, R6, PT ;  /* 0x000000060000720c */ /* 0x000fe20003f04070 */
[C---:B------:R-:W-:Y:S01]  /*5ce0*/  VIADD R2, R28.reuse, 0x198 ;  /* 0x000001981c027836 */ /* 0x040fe20000000000 */
[----:B------:R1:W-:Y:S01]  /*5cf0*/  STL [R1+0x440], R11 ;  /* 0x0004400b01007387 */ /* 0x0003e20000100800 */
[----:B------:R-:W-:Y:S01]  /*5d00*/  @!P5 IMAD.IADD R3, R3, 0x1, -R0 ;  /* 0x000000010303d824 */ /* 0x000fe200078e0a00 */
[----:B------:R-:W-:Y:S01]  /*5d10*/  IABS R8, R5 ;  /* 0x0000000500087213 */ /* 0x000fe20000000000 */
[----:B------:R-:W-:Y:S01]  /*5d20*/  VIADD R13, R28, 0x197 ;  /* 0x000001971c0d7836 */ /* 0x000fe20000000000 */
[----:B0-----:R-:W-:-:S02]  /*5d30*/  IABS R7, R2 ;  /* 0x0000000200077213 */ /* 0x001fc40000000000 */
[----:B------:R-:W-:Y:S01]  /*5d40*/  ISETP.GT.U32.AND P5, PT, R0, R3, PT ;  /* 0x000000030000720c */ /* 0x000fe20003fa4070 */
[----:B------:R-:W-:Y:S01]  /*5d50*/  IMAD.HI.U32 R9, R15, R8, RZ ;  /* 0x000000080f097227 */ /* 0x000fe200078e00ff */
[----:B------:R-:W-:-:S03]  /*5d60*/  IABS R16, R13 ;  /* 0x0000000d00107213 */ /* 0x000fc60000000000 */
[--C-:B------:R-:W-:Y:S02]  /*5d70*/  @!P6 IMAD.IADD R4, R4, 0x1, -R0.reuse ;  /* 0x000000010404e824 */ /* 0x100fe400078e0a00 */
[--C-:B------:R-:W-:Y:S01]  /*5d80*/  @!P2 IMAD.IADD R19, R19, 0x1, -R0.reuse ;  /* 0x000000011313a824 */ /* 0x100fe200078e0a00 */
[----:B------:R-:W-:Y:S01]  /*5d90*/  ISETP.GE.AND P2, PT, R5, RZ, PT ;  /* 0x000000ff0500720c */ /* 0x000fe20003f46270 */
[----:B------:R-:W-:Y:S01]  /*5da0*/  @!P0 IMAD.IADD R6, R6, 0x1, -R0 ;  /* 0x0000000106068824 */ /* 0x000fe200078e0a00 */
[----:B------:R-:W-:Y:S01]  /*5db0*/  ISETP.GT.U32.AND P6, PT, R0, R4, PT ;  /* 0x000000040000720c */ /* 0x000fe20003fc4070 */
[----:B------:R-:W-:Y:S01]  /*5dc0*/  IMAD.HI.U32 R5, R15, R7, RZ ;  /* 0x000000070f057227 */ /* 0x000fe200078e00ff */
[----:B------:R-:W-:-:S03]  /*5dd0*/  ISETP.GE.AND P0, PT, R12, RZ, PT ;  /* 0x000000ff0c00720c */ /* 0x000fc60003f06270 */
[----:B------:R-:W-:Y:S02]  /*5de0*/  IMAD.MOV R9, RZ, RZ, -R9 ;  /* 0x000000ffff097224 */ /* 0x000fe400078e0a09 */
[----:B-1----:R-:W-:Y:S02]  /*5df0*/  IMAD.MOV.U32 R11, RZ, RZ, R6 ;  /* 0x000000ffff0b7224 */ /* 0x002fe400078e0006 */
[----:B------:R-:W-:Y:S02]  /*5e00*/  IMAD.MOV R5, RZ, RZ, -R5 ;  /* 0x000000ffff057224 */ /* 0x000fe400078e0a05 */
[C---:B------:R-:W-:Y:S02]  /*5e10*/  IMAD R6, R0.reuse, R9, R8 ;  /* 0x0000000900067224 */ /* 0x040fe400078e0208 */
[C---:B------:R-:W-:Y:S02]  /*5e20*/  IMAD R5, R0.reuse, R5, R7 ;  /* 0x0000000500057224 */ /* 0x040fe400078e0207 */
[--C-:B------:R-:W-:Y:S01]  /*5e30*/  @!P5 IMAD.IADD R3, R3, 0x1, -R0.reuse ;  /* 0x000000010303d824 */ /* 0x100fe200078e0a00 */
[----:B------:R-:W-:Y:S01]  /*5e40*/  ISETP.GT.U32.AND P5, PT, R0, R6, PT ;  /* 0x000000060000720c */ /* 0x000fe20003fa4070 */
[----:B------:R-:W-:Y:S01]  /*5e50*/  @!P6 IMAD.IADD R4, R4, 0x1, -R0 ;  /* 0x000000010404e824 */ /* 0x000fe200078e0a00 */
[----:B------:R-:W-:Y:S01]  /*5e60*/  ISETP.GT.U32.AND P6, PT, R0, R5, PT ;  /* 0x000000050000720c */ /* 0x000fe20003fc4070 */
[----:B------:R-:W-:Y:S01]  /*5e70*/  @!P1 IMAD.MOV R11, RZ, RZ, -R11 ;  /* 0x000000ffff0b9224 */ /* 0x000fe200078e0a0b */
[----:B------:R-:W-:Y:S01]  /*5e80*/  ISETP.GE.AND P1, PT, R2, RZ, PT ;  /* 0x000000ff0200720c */ /* 0x000fe20003f26270 */
[----:B------:R-:W-:-:S02]  /*5e90*/  VIADD R9, R28, 0x196 ;  /* 0x000001961c097836 */ /* 0x000fc40000000000 */
[----:B------:R-:W-:Y:S01]  /*5ea0*/  IMAD.HI.U32 R7, R15, R16, RZ ;  /* 0x000000100f077227 */ /* 0x000fe200078e00ff */
[----:B------:R0:W-:Y:S02]  /*5eb0*/  STL [R1+0x444], R11 ;  /* 0x0004440b01007387 */ /* 0x0001e40000100800 */
[----:B------:R-:W-:Y:S01]  /*5ec0*/  IABS R17, R9 ;  /* 0x0000000900117213 */ /* 0x000fe20000000000 */
[----:B------:R-:W-:Y:S02]  /*5ed0*/  VIADD R12, R28, 0x195 ;  /* 0x000001951c0c7836 */ /* 0x000fe40000000000 */
[--C-:B------:R-:W-:Y:S02]  /*5ee0*/  @!P5 IMAD.IADD R6, R6, 0x1, -R0.reuse ;  /* 0x000000010606d824 */ /* 0x100fe400078e0a00 */
[----:B------:R-:W-:Y:S01]  /*5ef0*/  IMAD.MOV R7, RZ, RZ, -R7 ;  /* 0x000000ffff077224 */ /* 0x000fe200078e0a07 */
[----:B------:R-:W-:Y:S01]  /*5f00*/  IABS R14, R12 ;  /* 0x0000000c000e7213 */ /* 0x000fe20000000000 */
[----:B------:R-:W-:Y:S01]  /*5f10*/  @!P6 IMAD.IADD R5, R5, 0x1, -R0 ;  /* 0x000000010505e824 */ /* 0x000fe200078e0a00 */
[----:B------:R-:W-:Y:S01]  /*5f20*/  ISETP.GT.U32.AND P6, PT, R0, R6, PT ;  /* 0x000000060000720c */ /* 0x000fe20003fc4070 */
[----:B0-----:R-:W-:-:S02]  /*5f30*/  IMAD.MOV.U32 R11, RZ, RZ, R19 ;  /* 0x000000ffff0b7224 */ /* 0x001fc400078e0013 */
[----:B------:R-:W-:Y:S02]  /*5f40*/  VIADD R2, R28, 0x194 ;  /* 0x000001941c027836 */ /* 0x000fe40000000000 */
[----:B------:R-:W-:-:S04]  /*5f50*/  IMAD.HI.U32 R20, R15, R17, RZ ;  /* 0x000000110f147227 */ /* 0x000fc800078e00ff */
[----:B------:R-:W-:Y:S01]  /*5f60*/  @!P4 IMAD.MOV R11, RZ, RZ, -R11 ;  /* 0x000000ffff0bc224 */ /* 0x000fe200078e0a0b */
[----:B------:R-:W-:Y:S01]  /*5f70*/  ISETP.GE.AND P4, PT, R13, RZ, PT ;  /* 0x000000ff0d00720c */ /* 0x000fe20003f86270 */
[C---:B------:R-:W-:Y:S01]  /*5f80*/  IMAD R16, R0.reuse, R7, R16 ;  /* 0x0000000700107224 */ /* 0x040fe200078e0210 */
[----:B------:R-:W-:Y:S01]  /*5f90*/  IABS R7, R2 ;  /* 0x0000000200077213 */ /* 0x000fe20000000000 */
[----:B------:R-:W-:Y:S01]  /*5fa0*/  IMAD.MOV R20, RZ, RZ, -R20 ;  /* 0x000000ffff147224 */ /* 0x000fe200078e0a14 */
[----:B------:R0:W-:Y:S01]  /*5fb0*/  STL [R1+0x448], R11 ;  /* 0x0004480b01007387 */ /* 0x0001e20000100800 */
[----:B------:R-:W-:Y:S01]  /*5fc0*/  IMAD.HI.U32 R18, R15, R14, RZ ;  /* 0x0000000e0f127227 */ /* 0x000fe200078e00ff */
[----:B------:R-:W-:-:S03]  /*5fd0*/  ISETP.GT.U32.AND P5, PT, R0, R16, PT ;  /* 0x000000100000720c */ /* 0x000fc60003fa4070 */
[----:B------:R-:W-:Y:S02]  /*5fe0*/  IMAD R13, R0, R20, R17 ;  /* 0x00000014000d7224 */ /* 0x000fe400078e0211 */
[----:B------:R-:W-:Y:S02]  /*5ff0*/  IMAD.MOV.U32 R19, RZ, RZ, R7 ;  /* 0x000000ffff137224 */ /* 0x000fe400078e0007 */
[----:B------:R-:W-:Y:S02]  /*6000*/  IMAD.MOV R18, RZ, RZ, -R18 ;  /* 0x000000ffff127224 */ /* 0x000fe400078e0a12 */
[----:B0-----:R-:W-:Y:S02]  /*6010*/  IMAD.MOV.U32 R11, RZ, RZ, R3 ;  /* 0x000000ffff0b7224 */ /* 0x001fe400078e0003 */
[----:B------:R-:W-:Y:S01]  /*6020*/  @!P6 IMAD.IADD R6, R6, 0x1, -R0 ;  /* 0x000000010606e824 */ /* 0x000fe200078e0a00 */
[C---:B------:R-:W-:Y:S01]  /*6030*/  ISETP.GT.U32.AND P6, PT, R0.reuse, R13, PT ;  /* 0x0000000d0000720c */ /* 0x040fe20003fc4070 */
[----:B------:R-:W-:Y:S01]  /*6040*/  @!P3 IMAD.MOV R11, RZ, RZ, -R11 ;  /* 0x000000ffff0bb224 */ /* 0x000fe200078e0a0b */
[----:B------:R-:W-:Y:S01]  /*6050*/  ISETP.GT.U32.AND P3, PT, R0, R5, PT ;  /* 0x000000050000720c */ /* 0x000fe20003f64070 */
[----:B------:R-:W-:-:S03]  /*6060*/  IMAD.HI.U32 R3, R15, R19, RZ ;  /* 0x000000130f037227 */ /* 0x000fc600078e00ff */
[----:B------:R0:W-:Y:S01]  /*6070*/  STL [R1+0x44c], R11 ;  /* 0x00044c0b01007387 */ /* 0x0001e20000100800 */
[----:B------:R-:W-:Y:S02]  /*6080*/  IMAD R7, R0, R18, R14 ;  /* 0x0000001200077224 */ /* 0x000fe400078e020e */
[----:B------:R-:W-:Y:S02]  /*6090*/  IMAD.MOV.U32 R14, RZ, RZ, R4 ;  /* 0x000000ffff0e7224 */ /* 0x000fe400078e0004 */
[----:B------:R-:W-:Y:S02]  /*60a0*/  IMAD.MOV R3, RZ, RZ, -R3 ;  /* 0x000000ffff037224 */ /* 0x000fe400078e0a03 */
[----:B------:R-:W-:Y:S02]  /*60b0*/  @!P5 IMAD.IADD R16, R16, 0x1, -R0 ;  /* 0x000000011010d824 */ /* 0x000fe400078e0a00 */
[----:B------:R-:W-:Y:S01]  /*60c0*/  @!P0 IMAD.MOV R14, RZ, RZ, -R14 ;  /* 0x000000ffff0e8224 */ /* 0x000fe200078e0a0e */
[----:B------:R-:W-:Y:S01]  /*60d0*/  ISETP.GE.AND P0, PT, R9, RZ, PT ;  /* 0x000000ff0900720c */ /* 0x000fe20003f06270 */
[----:B0-----:R-:W-:Y:S01]  /*60e0*/  IMAD.MOV.U32 R11, RZ, RZ, R6 ;  /* 0x000000ffff0b7224 */ /* 0x001fe200078e0006 */
[----:B------:R-:W-:Y:S01]  /*60f0*/  ISETP.GT.U32.AND P5, PT, R0, R16, PT ;  /* 0x000000100000720c */ /* 0x000fe20003fa4070 */
[----:B------:R-:W-:Y:S01]  /*6100*/  VIADD R8, R28, 0x193 ;  /* 0x000001931c087836 */ /* 0x000fe20000000000 */
[----:B------:R-:W-:Y:S01]  /*6110*/  STL [R1+0x450], R14 ;  /* 0x0004500e01007387 */ /* 0x000fe20000100800 */
[----:B------:R-:W-:Y:S01]  /*6120*/  @!P2 IMAD.MOV R11, RZ, RZ, -R11 ;  /* 0x000000ffff0ba224 */ /* 0x000fe200078e0a0b */
[C---:B------:R-:W-:Y:S01]  /*6130*/  ISETP.GT.U32.AND P2, PT, R0.reuse, R7, PT ;  /* 0x000000070000720c */ /* 0x040fe20003f44070 */
[C---:B------:R-:W-:Y:S01]  /*6140*/  IMAD R9, R0.reuse, R3, R19 ;  /* 0x0000000300097224 */ /* 0x040fe200078e0213 */
[----:B------:R-:W-:Y:S01]  /*6150*/  IABS R17, R8 ;  /* 0x0000000800117213 */ /* 0x000fe20000000000 */
[--C-:B------:R-:W-:Y:S01]  /*6160*/  @!P6 IMAD.IADD R13, R13, 0x1, -R0.reuse ;  /* 0x000000010d0de824 */ /* 0x100fe200078e0a00 */
[----:B------:R-:W-:Y:S01]  /*6170*/  STL [R1+0x454], R11 ;  /* 0x0004540b01007387 */ /* 0x000fe20000100800 */
[----:B------:R-:W-:Y:S01]  /*6180*/  @!P3 IMAD.IADD R5, R5, 0x1, -R0 ;  /* 0x000000010505b824 */ /* 0x000fe200078e0a00 */
[----:B------:R-:W-:Y:S01]  /*6190*/  ISETP.GT.U32.AND P6, PT, R0, R9, PT ;  /* 0x000000090000720c */ /* 0x000fe20003fc4070 */
[----:B------:R-:W-:Y:S01]  /*61a0*/  IMAD.HI.U32 R4, R15, R17, RZ ;  /* 0x000000110f047227 */ /* 0x000fe200078e00ff */
[----:B------:R-:W-:-:S03]  /*61b0*/  ISETP.GE.AND P3, PT, R12, RZ, PT ;  /* 0x000000ff0c00720c */ /* 0x000fc60003f66270 */
[----:B------:R-:W-:Y:S02]  /*61c0*/  IMAD.MOV R4, RZ, RZ, -R4 ;  /* 0x000000ffff047224 */ /* 0x000fe400078e0a04 */
[--C-:B------:R-:W-:Y:S02]  /*61d0*/  @!P2 IMAD.IADD R7, R7, 0x1, -R0.reuse ;  /* 0x000000010707a824 */ /* 0x100fe400078e0a00 */
[----:B------:R-:W-:Y:S02]  /*61e0*/  VIADD R3, R28, 0x192 ;  /* 0x000001921c037836 */ /* 0x000fe40000000000 */
[----:B------:R-:W-:Y:S01]  /*61f0*/  IMAD.MOV.U32 R6, RZ, RZ, R5 ;  /* 0x000000ffff067224 */ /* 0x000fe200078e0005 */
[----:B------:R-:W-:Y:S01]  /*6200*/  ISETP.GT.U32.AND P2, PT, R0, R7, PT ;  /* 0x000000070000720c */ /* 0x000fe20003f44070 */
[----:B------:R-:W-:Y:S01]  /*6210*/  @!P5 IMAD.IADD R16, R16, 0x1, -R0 ;  /* 0x000000011010d824 */ /* 0x000fe200078e0a00 */
[----:B------:R-:W-:Y:S01]  /*6220*/  ISETP.GE.AND P5, PT, R2, RZ, PT ;  /* 0x000000ff0200720c */ /* 0x000fe20003fa6270 */
[C---:B------:R-:W-:Y:S01]  /*6230*/  IMAD R2, R0.reuse, R4, R17 ;  /* 0x0000000400027224 */ /* 0x040fe200078e0211 */
[----:B------:R-:W-:Y:S01]  /*6240*/  IABS R17, R3 ;  /* 0x0000000300117213 */ /* 0x000fe20000000000 */
[----:B------:R-:W-:Y:S01]  /*6250*/  @!P1 IMAD.MOV R6, RZ, RZ, -R6 ;  /* 0x000000ffff069224 */ /* 0x000fe200078e0a06 */
[----:B------:R-:W-:Y:S01]  /*6260*/  ISETP.GT.U32.AND P1, PT, R0, R13, PT ;  /* 0x0000000d0000720c */ /* 0x000fe20003f24070 */
[----:B------:R-:W-:-:S02]  /*6270*/  @!P6 IMAD.IADD R9, R9, 0x1, -R0 ;  /* 0x000000010909e824 */ /* 0x000fc400078e0a00 */
[----:B------:R-:W-:Y:S01]  /*6280*/  IMAD.HI.U32 R19, R15, R17, RZ ;  /* 0x000000110f137227 */ /* 0x000fe200078e00ff */
[----:B------:R0:W-:Y:S02]  /*6290*/  STL [R1+0x458], R6 ;  /* 0x0004580601007387 */ /* 0x0001e40000100800 */
[----:B------:R-:W-:Y:S01]  /*62a0*/  ISETP.GT.U32.AND P6, PT, R0, R9, PT ;  /* 0x000000090000720c */ /* 0x000fe20003fc4070 */
[----:B------:R-:W-:Y:S02]  /*62b0*/  IMAD.MOV R19, RZ, RZ, -R19 ;  /* 0x000000ffff137224 */ /* 0x000fe400078e0a13 */
[--C-:B------:R-:W-:Y:S01]  /*62c0*/  @!P2 IMAD.IADD R7, R7, 0x1, -R0.reuse ;  /* 0x000000010707a824 */ /* 0x100fe200078e0a00 */
[----:B------:R-:W-:Y:S01]  /*62d0*/  ISETP.GE.AND P2, PT, R8, RZ, PT ;  /* 0x000000ff0800720c */ /* 0x000fe20003f46270 */
[----:B------:R-:W-:Y:S02]  /*62e0*/  VIADD R4, R28, 0x191 ;  /* 0x000001911c047836 */ /* 0x000fe40000000000 */
[----:B------:R-:W-:Y:S01]  /*62f0*/  @!P1 IMAD.IADD R13, R13, 0x1, -R0 ;  /* 0x000000010d0d9824 */ /* 0x000fe200078e0a00 */
[C---:B------:R-:W-:Y:S01]  /*6300*/  ISETP.GT.U32.AND P1, PT, R0.reuse, R2, PT ;  /* 0x000000020000720c */ /* 0x040fe20003f24070 */
[----:B------:R-:W-:Y:S01]  /*6310*/  IMAD R8, R0, R19, R17 ;  /* 0x0000001300087224 */ /* 0x000fe200078e0211 */
[----:B------:R-:W-:Y:S01]  /*6320*/  IABS R18, R4 ;  /* 0x0000000400127213 */ /* 0x000fe20000000000 */
[----:B------:R-:W-:-:S02]  /*6330*/  VIADD R12, R28, 0x190 ;  /* 0x000001901c0c7836 */ /* 0x000fc40000000000 */
[----:B------:R-:W-:Y:S01]  /*6340*/  @!P6 IMAD.IADD R9, R9, 0x1, -R0 ;  /* 0x000000010909e824 */ /* 0x000fe200078e0a00 */
[----:B------:R-:W-:Y:S01]  /*6350*/  ISETP.GT.U32.AND P6, PT, R0, R8, PT ;  /* 0x000000080000720c */ /* 0x000fe20003fc4070 */
[----:B------:R-:W-:Y:S01]  /*6360*/  VIADD R5, R28, 0x18f ;  /* 0x0000018f1c057836 */ /* 0x000fe20000000000 */
[----:B0-----:R-:W-:Y:S01]  /*6370*/  IABS R6, R12 ;  /* 0x0000000c00067213 */ /* 0x001fe20000000000 */
[----:B------:R-:W-:-:S03]  /*6380*/  IMAD.HI.U32 R17, R15, R18, RZ ;  /* 0x000000120f117227 */ /* 0x000fc600078e00ff */
[----:B------:R-:W-:Y:S01]  /*6390*/  IABS R14, R5 ;  /* 0x00000005000e7213 */ /* 0x000fe20000000000 */
[----:B------:R-:W-:Y:S02]  /*63a0*/  IMAD.MOV.U32 R21, RZ, RZ, R16 ;  /* 0x000000ffff157224 */ /* 0x000fe400078e0010 */
[----:B------:R-:W-:Y:S02]  /*63b0*/  IMAD.MOV.U32 R11, RZ, RZ, R13 ;  /* 0x000000ffff0b7224 */ /* 0x000fe400078e000d */
[----:B------:R-:W-:-:S04]  /*63c0*/  IMAD.HI.U32 R20, R15, R6, RZ ;  /* 0x000000060f147227 */ /* 0x000fc800078e00ff */
[----:B------:R-:W-:Y:S02]  /*63d0*/  IMAD.MOV R17, RZ, RZ, -R17 ;  /* 0x000000ffff117224 */ /* 0x000fe400078e0a11 */
[----:B------:R-:W-:Y:S01]  /*63e0*/  @!P1 IMAD.IADD R2, R2, 0x1, -R0 ;  /* 0x0000000102029824 */ /* 0x000fe200078e0a00 */
[----:B------:R-:W-:Y:S01]  /*63f0*/  ISETP.GE.AND P1, PT, R3, RZ, PT ;  /* 0x000000ff0300720c */ /* 0x000fe20003f26270 */
[----:B------:R-:W-:Y:S02]  /*6400*/  @!P4 IMAD.MOV R21, RZ, RZ, -R21 ;  /* 0x000000ffff15c224 */ /* 0x000fe400078e0a15 */
[----:B------:R-:W-:Y:S02]  /*6410*/  @!P0 IMAD.MOV R11, RZ, RZ, -R11 ;  /* 0x000000ffff0b8224 */ /* 0x000fe400078e0a0b */
[----:B------:R-:W-:Y:S01]  /*6420*/  IMAD.MOV R20, RZ, RZ, -R20 ;  /* 0x000000ffff147224 */ /* 0x000fe200078e0a14 */
[----:B------:R-:W-:Y:S01]  /*6430*/  STL [R1+0x45c], R21 ;  /* 0x00045c1501007387 */ /* 0x000fe20000100800 */
[----:B------:R-:W-:-:S02]  /*6440*/  IMAD R17, R0, R17, R18 ;  /* 0x0000001100117224 */ /* 0x000fc400078e0212 */
[----:B------:R-:W-:Y:S01]  /*6450*/  @!P6 IMAD.IADD R8, R8, 0x1, -R0 ;  /* 0x000000010808e824 */ /* 0x000fe200078e0a00 */
[C---:B------:R-:W-:Y:S01]  /*6460*/  ISETP.GT.U32.AND P6, PT, R0.reuse, R2, PT ;  /* 0x000000020000720c */ /* 0x040fe20003fc4070 */
[----:B------:R-:W-:Y:S01]  /*6470*/  IMAD.HI.U32 R19, R15, R14, RZ ;  /* 0x0000000e0f137227 */ /* 0x000fe200078e00ff */
[----:B------:R0:W-:Y:S01]  /*6480*/  STL [R1+0x460], R11 ;  /* 0x0004600b01007387 */ /* 0x0001e20000100800 */
[----:B------:R-:W-:Y:S02]  /*6490*/  ISETP.GT.U32.AND P4, PT, R0, R17, PT ;  /* 0x000000110000720c */ /* 0x000fe40003f84070 */
[----:B------:R-:W-:Y:S01]  /*64a0*/  VIADD R3, R28, 0x18e ;  /* 0x0000018e1c037836 */ /* 0x000fe20000000000 */
[C---:B------:R-:W-:Y:S01]  /*64b0*/  ISETP.GT.U32.AND P0, PT, R0.reuse, R8, PT ;  /* 0x000000080000720c */ /* 0x040fe20003f04070 */
[----:B------:R-:W-:Y:S02]  /*64c0*/  IMAD R6, R0, R20, R6 ;  /* 0x0000001400067224 */ /* 0x000fe400078e0206 */
[----:B------:R-:W-:Y:S01]  /*64d0*/  IMAD.MOV R19, RZ, RZ, -R19 ;  /* 0x000000ffff137224 */ /* 0x000fe200078e0a13 */
[----:B------:R-:W-:Y:S01]  /*64e0*/  IABS R16, R3 ;  /* 0x0000000300107213 */ /* 0x000fe20000000000 */
[----:B------:R-:W-:Y:S01]  /*64f0*/  @!P5 IMAD.MOV R9, RZ, RZ, -R9 ;  /* 0x000000ffff09d224 */ /* 0x000fe200078e0a09 */
[----:B------:R-:W-:Y:S01]  /*6500*/  ISETP.GE.AND P5, PT, R4, RZ, PT ;  /* 0x000000ff0400720c */ /* 0x000fe20003fa6270 */
[----:B0-----:R-:W-:-:S02]  /*6510*/  IMAD.MOV.U32 R11, RZ, RZ, R7 ;  /* 0x000000ffff0b7224 */ /* 0x001fc400078e0007 */
[C---:B------:R-:W-:Y:S02]  /*6520*/  IMAD R19, R0.reuse, R19, R14 ;  /* 0x0000001300137224 */ /* 0x040fe400078e020e */
[----:B------:R-:W-:Y:S01]  /*6530*/  @!P3 IMAD.MOV R11, RZ, RZ, -R11 ;  /* 0x000000ffff0bb224 */ /* 0x000fe200078e0a0b */
[----:B------:R-:W-:Y:S01]  /*6540*/  ISETP.GT.U32.AND P3, PT, R0, R6, PT ;  /* 0x000000060000720c */ /* 0x000fe20003f64070 */
[----:B------:R-:W-:Y:S02]  /*6550*/  VIADD R14, R28, 0x18d ;  /* 0x0000018d1c0e7836 */ /* 0x000fe40000000000 */
[----:B------:R-:W-:Y:S01]  /*6560*/  IMAD.HI.U32 R7, R15, R16, RZ ;  /* 0x000000100f077227 */ /* 0x000fe200078e00ff */
[----:B------:R-:W-:Y:S02]  /*6570*/  STL [R1+0x468], R11 ;  /* 0x0004680b01007387 */ /* 0x000fe40000100800 */
[----:B------:R-:W-:Y:S01]  /*6580*/  IABS R13, R14 ;  /* 0x0000000e000d7213 */ /* 0x000fe20000000000 */
[--C-:B------:R-:W-:Y:S01]  /*6590*/  @!P6 IMAD.IADD R2, R2, 0x1, -R0.reuse ;  /* 0x000000010202e824 */ /* 0x100fe200078e0a00 */
[----:B------:R-:W-:Y:S01]  /*65a0*/  ISETP.GT.U32.AND P6, PT, R0, R19, PT ;  /* 0x000000130000720c */ /* 0x000fe20003fc4070 */
[----:B------:R-:W-:Y:S01]  /*65b0*/  IMAD.MOV R7, RZ, RZ, -R7 ;  /* 0x000000ffff077224 */ /* 0x000fe200078e0a07 */
[----:B------:R0:W-:Y:S01]  /*65c0*/  STL [R1+0x46c], R9 ;  /* 0x00046c0901007387 */ /* 0x0001e20000100800 */
[--C-:B------:R-:W-:Y:S01]  /*65d0*/  @!P0 IMAD.IADD R8, R8, 0x1, -R0.reuse ;  /* 0x0000000108088824 */ /* 0x100fe200078e0a00 */
[----:B------:R-:W-:Y:S01]  /*65e0*/  ISETP.GE.AND P0, PT, R12, RZ, PT ;  /* 0x000000ff0c00720c */ /* 0x000fe20003f06270 */
[----:B------:R-:W-:Y:S01]  /*65f0*/  @!P4 IMAD.IADD R17, R17, 0x1, -R0 ;  /* 0x000000011111c824 */ /* 0x000fe200078e0a00 */
[----:B------:R-:W-:Y:S01]  /*6600*/  ISETP.GE.AND P4, PT, R5, RZ, PT ;  /* 0x000000ff0500720c */ /* 0x000fe20003f86270 */
[----:B------:R-:W-:-:S02]  /*6610*/  IMAD R16, R0, R7, R16 ;  /* 0x0000000700107224 */ /* 0x000fc400078e0210 */
[----:B------:R-:W-:-:S04]  /*6620*/  IMAD.HI.U32 R4, R15, R13, RZ ;  /* 0x0000000d0f047227 */ /* 0x000fc800078e00ff */
[----:B------:R-:W-:Y:S01]  /*6630*/  @!P3 IMAD.IADD R6, R6, 0x1, -R0 ;  /* 0x000000010606b824 */ /* 0x000fe200078e0a00 */
[C---:B------:R-:W-:Y:S01]  /*6640*/  ISETP.GT.U32.AND P3, PT, R0.reuse, R17, PT ;  /* 0x000000110000720c */ /* 0x040fe20003f64070 */
[----:B------:R-:W-:Y:S02]  /*6650*/  IMAD.MOV.U32 R7, RZ, RZ, R8 ;  /* 0x000000ffff077224 */ /* 0x000fe400078e0008 */
[----:B0-----:R-:W-:Y:S02]  /*6660*/  IMAD.MOV.U32 R9, RZ, RZ, R2 ;  /* 0x000000ffff097224 */ /* 0x001fe400078e0002 */
[----:B------:R-:W-:Y:S02]  /*6670*/  IMAD.MOV R4, RZ, RZ, -R4 ;  /* 0x000000ffff047224 */ /* 0x000fe400078e0a04 */
[----:B------:R-:W-:Y:S01]  /*6680*/  @!P1 IMAD.MOV R7, RZ, RZ, -R7 ;  /* 0x000000ffff079224 */ /* 0x000fe200078e0a07 */
[C---:B------:R-:W-:Y:S01]  /*6690*/  ISETP.GT.U32.AND P1, PT, R0.reuse, R16, PT ;  /* 0x000000100000720c */ /* 0x040fe20003f24070 */
[----:B------:R-:W-:Y:S01]  /*66a0*/  @!P6 IMAD.IADD R19, R19, 0x1, -R0 ;  /* 0x000000011313e824 */ /* 0x000fe200078e0a00 */
[----:B------:R-:W-:Y:S01]  /*66b0*/  ISETP.GT.U32.AND P6, PT, R0, R6, PT ;  /* 0x000000060000720c */ /* 0x000fe20003fc4070 */
[----:B------:R-:W-:-:S02]  /*66c0*/  @!P2 IMAD.MOV R9, RZ, RZ, -R9 ;  /* 0x000000ffff09a224 */ /* 0x000fc400078e0a09 */
[----:B------:R-:W-:Y:S01]  /*66d0*/  VIADD R2, R28, 0x18c ;  /* 0x0000018c1c027836 */ /* 0x000fe20000000000 */
[C---:B------:R-:W-:Y:S01]  /*66e0*/  ISETP.GT.U32.AND P2, PT, R0.reuse, R19, PT ;  /* 0x000000130000720c */ /* 0x040fe20003f44070 */
[----:B------:R-:W-:Y:S01]  /*66f0*/  IMAD R13, R0, R4, R13 ;  /* 0x00000004000d7224 */ /* 0x000fe200078e020d */
[----:B------:R0:W-:Y:S01]  /*6700*/  STL [R1+0x470], R9 ;  /* 0x0004700901007387 */ /* 0x0001e20000100800 */
[----:B------:R-:W-:Y:S01]  /*6710*/  VIADD R4, R28, 0x18b ;  /* 0x0000018b1c047836 */ /* 0x000fe20000000000 */
[----:B------:R-:W-:Y:S01]  /*6720*/  IABS R5, R2 ;  /* 0x0000000200057213 */ /* 0x000fe20000000000 */
[--C-:B------:R-:W-:Y:S01]  /*6730*/  @!P3 IMAD.IADD R17, R17, 0x1, -R0.reuse ;  /* 0x000000011111b824 */ /* 0x100fe200078e0a00 */
[----:B------:R1:W-:Y:S01]  /*6740*/  STL [R1+0x474], R7 ;  /* 0x0004740701007387 */ /* 0x0003e20000100800 */
[----:B------:R-:W-:Y:S01]  /*6750*/  ISETP.GE.AND P3, PT, R3, RZ, PT ;  /* 0x000000ff0300720c */ /* 0x000fe20003f66270 */
[----:B------:R-:W-:Y:S01]  /*6760*/  @!P1 IMAD.IADD R16, R16, 0x1, -R0 ;  /* 0x0000000110109824 */ /* 0x000fe200078e0a00 */
[----:B------:R-:W-:Y:S01]  /*6770*/  ISETP.GE.AND P1, PT, R2, RZ, PT ;  /* 0x000000ff0200720c */ /* 0x000fe20003f26270 */
[----:B------:R-:W-:-:S02]  /*6780*/  IMAD.MOV.U32 R3, RZ, RZ, R5 ;  /* 0x000000ffff037224 */ /* 0x000fc400078e0005 */
[----:B------:R-:W-:Y:S02]  /*6790*/  IMAD.MOV.U32 R11, RZ, RZ, R17 ;  /* 0x000000ffff0b7224 */ /* 0x000fe400078e0011 */
[----:B------:R-:W-:Y:S01]  /*67a0*/  @!P6 IMAD.IADD R6, R6, 0x1, -R0 ;  /* 0x000000010606e824 */ /* 0x000fe200078e0a00 */
[----:B------:R-:W-:Y:S01]  /*67b0*/  ISETP.GT.U32.AND P6, PT, R0, R13, PT ;  /* 0x0000000d0000720c */ /* 0x000fe20003fc4070 */
[----:B0-----:R-:W-:Y:S01]  /*67c0*/  IMAD.HI.U32 R9, R15, R3, RZ ;  /* 0x000000030f097227 */ /* 0x001fe200078e00ff */
[----:B-1----:R-:W-:-:S03]  /*67d0*/  IABS R7, R4 ;  /* 0x0000000400077213 */ /* 0x002fc60000000000 */
[----:B------:R-:W-:Y:S01]  /*67e0*/  @!P5 IMAD.MOV R11, RZ, RZ, -R11 ;  /* 0x000000ffff0bd224 */ /* 0x000fe200078e0a0b */
[----:B------:R-:W-:Y:S01]  /*67f0*/  ISETP.GT.U32.AND P5, PT, R0, R16, PT ;  /* 0x000000100000720c */ /* 0x000fe20003fa4070 */
[----:B------:R-:W-:Y:S02]  /*6800*/  IMAD.MOV.U32 R5, RZ, RZ, R7 ;  /* 0x000000ffff057224 */ /* 0x000fe400078e0007 */
[----:B------:R-:W-:Y:S01]  /*6810*/  VIADD R7, R28, 0x18a ;  /* 0x0000018a1c077836 */ /* 0x000fe20000000000 */
[----:B------:R0:W-:Y:S01]  /*6820*/  STL [R1+0x478], R11 ;  /* 0x0004780b01007387 */ /* 0x0001e20000100800 */
[----:B------:R-:W-:-:S03]  /*6830*/  IMAD.HI.U32 R8, R15, R5, RZ ;  /* 0x000000050f087227 */ /* 0x000fc600078e00ff */
[----:B------:R-:W-:Y:S01]  /*6840*/  IABS R2, R7 ;  /* 0x0000000700027213 */ /* 0x000fe20000000000 */
[----:B------:R-:W-:Y:S01]  /*6850*/  @!P2 IMAD.IADD R19, R19, 0x1, -R0 ;  /* 0x000000011313a824 */ /* 0x000fe200078e0a00 */
[----:B------:R-:W-:Y:S01]  /*6860*/  ISETP.GE.AND P2, PT, R14, RZ, PT ;  /* 0x000000ff0e00720c */ /* 0x000fe20003f46270 */
[----:B------:R-:W-:Y:S02]  /*6870*/  IMAD.MOV R9, RZ, RZ, -R9 ;  /* 0x000000ffff097224 */ /* 0x000fe400078e0a09 */
[----:B------:R-:W-:Y:S02]  /*6880*/  IMAD.MOV R8, RZ, RZ, -R8 ;  /* 0x000000ffff087224 */ /* 0x000fe400078e0a08 */
[----:B------:R-:W-:Y:S02]  /*6890*/  IMAD.MOV.U32 R12, RZ, RZ, R6 ;  /* 0x000000ffff0c7224 */ /* 0x000fe400078e0006 */
[----:B------:R-:W-:Y:S02]  /*68a0*/  IMAD R3, R0, R9, R3 ;  /* 0x0000000900037224 */ /* 0x000fe400078e0203 */
[----:B0-----:R-:W-:-:S02]  /*68b0*/  IMAD.MOV.U32 R11, RZ, RZ, R19 ;  /* 0x000000ffff0b7224 */ /* 0x001fc400078e0013 */
[----:B------:R-:W-:Y:S02]  /*68c0*/  IMAD R6, R0, R8, R5 ;  /* 0x0000000800067224 */ /* 0x000fe400078e0205 */
[----:B------:R-:W-:-:S04]  /*68d0*/  IMAD.HI.U32 R5, R15, R2, RZ ;  /* 0x000000020f057227 */ /* 0x000fc800078e00ff */
[----:B------:R-:W-:Y:S01]  /*68e0*/  @!P0 IMAD.MOV R12, RZ, RZ, -R12 ;  /* 0x000000ffff0c8224 */ /* 0x000fe200078e0a0c */
[C---:B------:R-:W-:Y:S01]  /*68f0*/  ISETP.GT.U32.AND P0, PT, R0.reuse, R3, PT ;  /* 0x000000030000720c */ /* 0x040fe20003f04070 */
[--C-:B------:R-:W-:Y:S02]  /*6900*/  @!P6 IMAD.IADD R13, R13, 0x1, -R0.reuse ;  /* 0x000000010d0de824 */ /* 0x100fe400078e0a00 */
[----:B------:R-:W-:Y:S01]  /*6910*/  @!P4 IMAD.MOV R11, RZ, RZ, -R11 ;  /* 0x000000ffff0bc224 */ /* 0x000fe200078e0a0b */
[----:B------:R-:W-:Y:S01]  /*6920*/  STL [R1+0x47c], R12 ;  /* 0x00047c0c01007387 */ /* 0x000fe20000100800 */
[----:B------:R-:W-:Y:S01]  /*6930*/  IMAD.MOV R5, RZ, RZ, -R5 ;  /* 0x000000ffff057224 */ /* 0x000fe200078e0a05 */
[----:B------:R-:W-:Y:S01]  /*6940*/  ISETP.GT.U32.AND P6, PT, R0, R13, PT ;  /* 0x0000000d0000720c */ /* 0x000fe20003fc4070 */
[----:B------:R-:W-:Y:S01]  /*6950*/  @!P5 IMAD.IADD R16, R16, 0x1, -R0 ;  /* 0x000000011010d824 */ /* 0x000fe200078e0a00 */
[----:B------:R0:W-:Y:S01]  /*6960*/  STL [R1+0x480], R11 ;  /* 0x0004800b01007387 */ /* 0x0001e20000100800 */
[C---:B------:R-:W-:Y:S01]  /*6970*/  IMAD R5, R0.reuse, R5, R2 ;  /* 0x0000000500057224 */ /* 0x040fe200078e0202 */
[----:B------:R-:W-:Y:S01]  /*6980*/  ISETP.GT.U32.AND P5, PT, R0, R6, PT ;  /* 0x000000060000720c */ /* 0x000fe20003fa4070 */
[----:B------:R-:W-:Y:S01]  /*6990*/  VIADD R8, R28, 0x187 ;  /* 0x000001871c087836 */ /* 0x000fe20000000000 */
[----:B------:R-:W-:Y:S01]  /*69a0*/  ISETP.GE.AND P4, PT, R4, RZ, PT ;  /* 0x000000ff0400720c */ /* 0x000fe20003f86270 */
[----:B------:R-:W-:-:S02]  /*69b0*/  @!P0 IMAD.IADD R3, R3, 0x1, -R0 ;  /* 0x0000000103038824 */ /* 0x000fc400078e0a00 */
[C---:B------:R-:W-:Y:S01]  /*69c0*/  VIADD R4, R28.reuse, 0x189 ;  /* 0x000001891c047836 */ /* 0x040fe20000000000 */
[----:B------:R-:W-:Y:S01]  /*69d0*/  IABS R2, R8 ;  /* 0x0000000800027213 */ /* 0x000fe20000000000 */
[----:B------:R-:W-:Y:S01]  /*69e0*/  VIADD R17, R28, 0x184 ;  /* 0x000001841c117836 */ /* 0x000fe20000000000 */
[C---:B------:R-:W-:Y:S01]  /*69f0*/  ISETP.GT.U32.AND P0, PT, R0.reuse, R3, PT ;  /* 0x000000030000720c */ /* 0x040fe20003f04070 */
[----:B0-----:R-:W-:Y:S01]  /*6a00*/  IMAD.MOV.U32 R11, RZ, RZ, R16 ;  /* 0x000000ffff0b7224 */ /* 0x001fe200078e0010 */
[----:B------:R-:W-:Y:S01]  /*6a10*/  IABS R20, R4 ;  /* 0x0000000400147213 */ /* 0x000fe20000000000 */
[----:B------:R-:W-:Y:S01]  /*6a20*/  @!P6 IMAD.IADD R13, R13, 0x1, -R0 ;  /* 0x000000010d0de824 */ /* 0x000fe200078e0a00 */
[----:B------:R-:W-:Y:S01]  /*6a30*/  ISETP.GE.AND P6, PT, R7, RZ, PT ;  /* 0x000000ff0700720c */ /* 0x000fe20003fc6270 */
[----:B------:R-:W-:Y:S01]  /*6a40*/  @!P3 IMAD.MOV R11, RZ, RZ, -R11 ;  /* 0x000000ffff0bb224 */ /* 0x000fe200078e0a0b */
[----:B------:R-:W-:Y:S01]  /*6a50*/  ISETP.GT.U32.AND P3, PT, R0, R5, PT ;  /* 0x000000050000720c */ /* 0x000fe20003f64070 */
[----:B------:R-:W-:-:S02]  /*6a60*/  VIADD R7, R28, 0x188 ;  /* 0x000001881c077836 */ /* 0x000fc40000000000 */
[--C-:B------:R-:W-:Y:S01]  /*6a70*/  @!P5 IMAD.IADD R6, R6, 0x1, -R0.reuse ;  /* 0x000000010606d824 */ /* 0x100fe200078e0a00 */
[----:B------:R-:W-:Y:S01]  /*6a80*/  STL [R1+0x484], R11 ;  /* 0x0004840b01007387 */ /* 0x000fe20000100800 */
[----:B------:R-:W-:Y:S01]  /*6a90*/  IMAD.MOV.U32 R9, RZ, RZ, R13 ;  /* 0x000000ffff097224 */ /* 0x000fe200078e000d */
[----:B------:R-:W-:Y:S01]  /*6aa0*/  IABS R21, R7 ;  /* 0x0000000700157213 */ /* 0x000fe20000000000 */
[--C-:B------:R-:W-:Y:S01]  /*6ab0*/  @!P0 IMAD.IADD R3, R3, 0x1, -R0.reuse ;  /* 0x0000000103038824 */ /* 0x100fe200078e0a00 */
[----:B------:R-:W-:Y:S01]  /*6ac0*/  ISETP.GT.U32.AND P5, PT, R0, R6, PT ;  /* 0x000000060000720c */ /* 0x000fe20003fa4070 */
[----:B------:R-:W-:Y:S01]  /*6ad0*/  @!P2 IMAD.MOV R9, RZ, RZ, -R9 ;  /* 0x000000ffff09a224 */ /* 0x000fe200078e0a09 */
[----:B------:R-:W-:Y:S01]  /*6ae0*/  ISETP.GE.AND P0, PT, R7, RZ, PT ;  /* 0x000000ff0700720c */ /* 0x000fe20003f06270 */
[----:B------:R-:W-:Y:S01]  /*6af0*/  IMAD.HI.U32 R12, R15, R21, RZ ;  /* 0x000000150f0c7227 */ /* 0x000fe200078e00ff */
[----:B------:R-:W-:Y:S02]  /*6b00*/  ISETP.GE.AND P2, PT, R4, RZ, PT ;  /* 0x000000ff0400720c */ /* 0x000fe40003f46270 */
[----:B------:R0:W-:Y:S01]  /*6b10*/  STL [R1+0x488], R9 ;  /* 0x0004880901007387 */ /* 0x0001e20000100800 */
[----:B------:R-:W-:-:S02]  /*6b20*/  @!P3 IMAD.IADD R5, R5, 0x1, -R0 ;  /* 0x000000010505b824 */ /* 0x000fc400078e0a00 */
[----:B------:R-:W-:Y:S02]  /*6b30*/  IMAD.MOV R7, RZ, RZ, -R12 ;  /* 0x000000ffff077224 */ /* 0x000fe400078e0a0c */
[----:B------:R-:W-:Y:S01]  /*6b40*/  IMAD.MOV.U32 R14, RZ, RZ, R3 ;  /* 0x000000ffff0e7224 */ /* 0x000fe200078e0003 */
[C---:B------:R-:W-:Y:S01]  /*6b50*/  ISETP.GT.U32.AND P3, PT, R0.reuse, R5, PT ;  /* 0x000000050000720c */ /* 0x040fe20003f64070 */
[----:B------:R-:W-:Y:S02]  /*6b60*/  IMAD R21, R0, R7, R21 ;  /* 0x0000000700157224 */ /* 0x000fe400078e0215 */
[----:B------:R-:W-:Y:S01]  /*6b70*/  @!P5 IMAD.IADD R6, R6, 0x1, -R0 ;  /* 0x000000010606d824 */ /* 0x000fe200078e0a00 */
[----:B------:R-:W-:Y:S01]  /*6b80*/  ISETP.GE.AND P5, PT, R8, RZ, PT ;  /* 0x000000ff0800720c */ /* 0x000fe20003fa6270 */
[----:B0-----:R-:W-:-:S04]  /*6b90*/  IMAD.HI.U32 R9, R15, R20, RZ ;  /* 0x000000140f097227 */ /* 0x001fc800078e00ff */
[----:B------:R-:W-:Y:S02]  /*6ba0*/  IMAD.MOV.U32 R11, RZ, RZ, R6 ;  /* 0x000000ffff0b7224 */ /* 0x000fe400078e0006 */
[----:B------:R-:W-:-:S04]  /*6bb0*/  IMAD.HI.U32 R4, R15, R2, RZ ;  /* 0x000000020f047227 */ /* 0x000fc800078e00ff */
[----:B------:R-:W-:Y:S01]  /*6bc0*/  @!P3 IMAD.IADD R5, R5, 0x1, -R0 ;  /* 0x000000010505b824 */ /* 0x000fe200078e0a00 */
[----:B------:R-:W-:Y:S01]  /*6bd0*/  ISETP.GT.U32.AND P3, PT, R0, R21, PT ;  /* 0x000000150000720c */ /* 0x000fe20003f64070 */
[----:B------:R-:W-:Y:S02]  /*6be0*/  IMAD.MOV R9, RZ, RZ, -R9 ;  /* 0x000000ffff097224 */ /* 0x000fe400078e0a09 */
[----:B------:R-:W-:Y:S02]  /*6bf0*/  @!P1 IMAD.MOV R14, RZ, RZ, -R14 ;  /* 0x000000ffff0e9224 */ /* 0x000fe400078e0a0e */
[----:B------:R-:W-:Y:S02]  /*6c00*/  @!P4 IMAD.MOV R11, RZ, RZ, -R11 ;  /* 0x000000ffff0bc224 */ /* 0x000fe400078e0a0b */
[----:B------:R-:W-:Y:S01]  /*6c10*/  VIADD R13, R28, 0x186 ;  /* 0x000001861c0d7836 */ /* 0x000fe20000000000 */
[----:B------:R-:W-:Y:S01]  /*6c20*/  STL [R1+0x48c], R14 ;  /* 0x00048c0e01007387 */ /* 0x000fe20000100800 */
[----:B------:R-:W-:-:S02]  /*6c30*/  IMAD.MOV R4, RZ, RZ, -R4 ;  /* 0x000000ffff047224 */ /* 0x000fc400078e0a04 */
[----:B------:R-:W-:Y:S01]  /*6c40*/  IMAD R20, R0, R9, R20 ;  /* 0x0000000900147224 */ /* 0x000fe200078e0214 */
[----:B------:R0:W-:Y:S01]  /*6c50*/  STL [R1+0x490], R11 ;  /* 0x0004900b01007387 */ /* 0x0001e20000100800 */
[----:B------:R-:W-:Y:S01]  /*6c60*/  VIADD R7, R28, 0x185 ;  /* 0x000001851c077836 */ /* 0x000fe20000000000 */
[----:B------:R-:W-:Y:S01]  /*6c70*/  ISETP.GE.AND P4, PT, R13, RZ, PT ;  /* 0x000000ff0d00720c */ /* 0x000fe20003f86270 */
[C---:B------:R-:W-:Y:S01]  /*6c80*/  IMAD R2, R0.reuse, R4, R2 ;  /* 0x0000000400027224 */ /* 0x040fe200078e0202 */
[----:B------:R-:W-:Y:S01]  /*6c90*/  ISETP.GT.U32.AND P1, PT, R0, R20, PT ;  /* 0x000000140000720c */ /* 0x000fe20003f24070 */
[----:B------:R-:W-:Y:S01]  /*6ca0*/  @!P3 IMAD.IADD R21, R21, 0x1, -R0 ;  /* 0x000000011515b824 */ /* 0x000fe200078e0a00 */
[----:B------:R-:W-:Y:S01]  /*6cb0*/  IABS R13, R13 ;  /* 0x0000000d000d7213 */ /* 0x000fe20000000000 */
[----:B------:R-:W-:Y:S01]  /*6cc0*/  VIADD R3, R28, 0x183 ;  /* 0x000001831c037836 */ /* 0x000fe20000000000 */
[----:B------:R-:W-:Y:S01]  /*6cd0*/  IABS R9, R7 ;  /* 0x0000000700097213 */ /* 0x000fe20000000000 */
[----:B0-----:R-:W-:Y:S01]  /*6ce0*/  IMAD.MOV.U32 R11, RZ, RZ, R5 ;  /* 0x000000ffff0b7224 */ /* 0x001fe200078e0005 */
[----:B------:R-:W-:Y:S01]  /*6cf0*/  ISETP.GT.U32.AND P3, PT, R0, R21, PT ;  /* 0x000000150000720c */ /* 0x000fe20003f64070 */
[----:B------:R-:W-:Y:S01]  /*6d00*/  IMAD.HI.U32 R8, R15, R13, RZ ;  /* 0x0000000d0f087227 */ /* 0x000fe200078e00ff */
[----:B------:R-:W-:-:S02]  /*6d10*/  IABS R16, R3 ;  /* 0x0000000300107213 */ /* 0x000fc40000000000 */
[----:B------:R-:W-:Y:S01]  /*6d20*/  IABS R14, R17 ;  /* 0x00000011000e7213 */ /* 0x000fe20000000000 */
[----:B------:R-:W-:Y:S01]  /*6d30*/  @!P6 IMAD.MOV R11, RZ, RZ, -R11 ;  /* 0x000000ffff0be224 */ /* 0x000fe200078e0a0b */
[----:B------:R-:W-:Y:S01]  /*6d40*/  ISETP.GT.U32.AND P6, PT, R0, R2, PT ;  /* 0x000000020000720c */ /* 0x000fe20003fc4070 */
[----:B------:R-:W-:-:S03]  /*6d50*/  IMAD.HI.U32 R6, R15, R9, RZ ;  /* 0x000000090f067227 */ /* 0x000fc600078e00ff */
[----:B------:R0:W-:Y:S01]  /*6d60*/  STL [R1+0x494], R11 ;  /* 0x0004940b01007387 */ /* 0x0001e20000100800 */
[----:B------:R-:W-:Y:S02]  /*6d70*/  IMAD.MOV R8, RZ, RZ, -R8 ;  /* 0x000000ffff087224 */ /* 0x000fe400078e0a08 */
[----:B------:R-:W-:Y:S02]  /*6d80*/  IMAD.MOV R6, RZ, RZ, -R6 ;  /* 0x000000ffff067224 */ /* 0x000fe400078e0a06 */
[--C-:B------:R-:W-:Y:S02]  /*6d90*/  @!P1 IMAD.IADD R20, R20, 0x1, -R0.reuse ;  /* 0x0000000114149824 */ /* 0x100fe400078e0a00 */
[C---:B------:R-:W-:Y:S02]  /*6da0*/  IMAD R13, R0.reuse, R8, R13 ;  /* 0x00000008000d7224 */ /* 0x040fe400078e020d */
[C---:B------:R-:W-:Y:S01]  /*6db0*/  IMAD R9, R0.reuse, R6, R9 ;  /* 0x0000000600097224 */ /* 0x040fe200078e0209 */
[C---:B------:R-:W-:Y:S01]  /*6dc0*/  ISETP.GT.U32.AND P1, PT, R0.reuse, R20, PT ;  /* 0x000000140000720c */ /* 0x040fe20003f24070 */
[--C-:B------:R-:W-:Y:S01]  /*6dd0*/  @!P3 IMAD.IADD R21, R21, 0x1, -R0.reuse ;  /* 0x000000011515b824 */ /* 0x100fe200078e0a00 */
[----:B------:R-:W-:Y:S01]  /*6de0*/  ISETP.GT.U32.AND P3, PT, R0, R13, PT ;  /* 0x0000000d0000720c */ /* 0x000fe20003f64070 */
[----:B------:R-:W-:Y:S01]  /*6df0*/  @!P6 IMAD.IADD R2, R2, 0x1, -R0 ;  /* 0x000000010202e824 */ /* 0x000fe200078e0a00 */
[----:B------:R-:W-:Y:S01]  /*6e00*/  ISETP.GT.U32.AND P6, PT, R0, R9, PT ;  /* 0x000000090000720c */ /* 0x000fe20003fc4070 */
[----:B------:R-:W-:-:S04]  /*6e10*/  IMAD.HI.U32 R4, R15, R16, RZ ;  /* 0x000000100f047227 */ /* 0x000fc800078e00ff */
[----:B------:R-:W-:Y:S02]  /*6e20*/  VIADD R8, R28, 0x181 ;  /* 0x000001811c087836 */ /* 0x000fe40000000000 */
[----:B------:R-:W-:Y:S02]  /*6e30*/  IMAD.MOV R4, RZ, RZ, -R4 ;  /* 0x000000ffff047224 */ /* 0x000fe400078e0a04 */
[--C-:B------:R-:W-:Y:S01]  /*6e40*/  @!P1 IMAD.IADD R20, R20, 0x1, -R0.reuse ;  /* 0x0000000114149824 */ /* 0x100fe200078e0a00 */
[----:B------:R-:W-:Y:S01]  /*6e50*/  IABS R18, R8 ;  /* 0x0000000800127213 */ /* 0x000fe20000000000 */
[----:B------:R-:W-:Y:S01]  /*6e60*/  VIADD R6, R28, 0x182 ;  /* 0x000001821c067836 */ /* 0x000fe20000000000 */
[----:B------:R-:W-:Y:S01]  /*6e70*/  ISETP.GE.AND P1, PT, R7, RZ, PT ;  /* 0x000000ff0700720c */ /* 0x000fe20003f26270 */
[--C-:B------:R-:W-:Y:S01]  /*6e80*/  @!P3 IMAD.IADD R13, R13, 0x1, -R0.reuse ;  /* 0x000000010d0db824 */ /* 0x100fe200078e0a00 */
[----:B------:R-:W-:Y:S01]  /*6e90*/  ISETP.GT.U32.AND P3, PT, R0, R2, PT ;  /* 0x000000020000720c */ /* 0x000fe20003f64070 */
[----:B------:R-:W-:-:S02]  /*6ea0*/  @!P6 IMAD.IADD R9, R9, 0x1, -R0 ;  /* 0x000000010909e824 */ /* 0x000fc400078e0a00 */
[C---:B------:R-:W-:Y:S01]  /*6eb0*/  IMAD R16, R0.reuse, R4, R16 ;  /* 0x0000000400107224 */ /* 0x040fe200078e0210 */
[----:B------:R-:W-:Y:S01]  /*6ec0*/  IABS R4, R6 ;  /* 0x0000000600047213 */ /* 0x000fe20000000000 */
[----:B0-----:R-:W-:Y:S01]  /*6ed0*/  IMAD.MOV.U32 R11, RZ, RZ, R20 ;  /* 0x000000ffff0b7224 */ /* 0x001fe200078e0014 */
[----:B------:R-:W-:Y:S01]  /*6ee0*/  ISETP.GT.U32.AND P6, PT, R0, R9, PT ;  /* 0x000000090000720c */ /* 0x000fe20003fc4070 */
[----:B------:R-:W-:-:S04]  /*6ef0*/  IMAD.HI.U32 R12, R15, R14, RZ ;  /* 0x0000000e0f0c7227 */ /* 0x000fc800078e00ff */
[----:B------:R-:W-:-:S04]  /*6f00*/  IMAD.HI.U32 R20, R15, R18, RZ ;  /* 0x000000120f147227 */ /* 0x000fc800078e00ff */
[----:B------:R-:W-:Y:S01]  /*6f10*/  @!P2 IMAD.MOV R11, RZ, RZ, -R11 ;  /* 0x000000ffff0ba224 */ /* 0x000fe200078e0a0b */
[C---:B------:R-:W-:Y:S01]  /*6f20*/  ISETP.GT.U32.AND P2, PT, R0.reuse, R13, PT ;  /* 0x0000000d0000720c */ /* 0x040fe20003f44070 */
[----:B------:R-:W-:Y:S02]  /*6f30*/  IMAD.MOV R5, RZ, RZ, -R12 ;  /* 0x000000ffff057224 */ /* 0x000fe400078e0a0c */
[----:B------:R-:W-:Y:S01]  /*6f40*/  IMAD.HI.U32 R22, R15, R4, RZ ;  /* 0x000000040f167227 */ /* 0x000fe200078e00ff */
[----:B------:R0:W-:Y:S03]  /*6f50*/  STL [R1+0x498], R11 ;  /* 0x0004980b01007387 */ /* 0x0001e60000100800 */
[----:B------:R-:W-:Y:S02]  /*6f60*/  IMAD.MOV R20, RZ, RZ, -R20 ;  /* 0x000000ffff147224 */ /* 0x000fe400078e0a14 */
[----:B------:R-:W-:-:S02]  /*6f70*/  IMAD R14, R0, R5, R14 ;  /* 0x00000005000e7224 */ /* 0x000fc400078e020e */
[----:B------:R-:W-:Y:S02]  /*6f80*/  IMAD.MOV R22, RZ, RZ, -R22 ;  /* 0x000000ffff167224 */ /* 0x000fe400078e0a16 */
[----:B------:R-:W-:Y:S01]  /*6f90*/  @!P3 IMAD.IADD R2, R2, 0x1, -R0 ;  /* 0x000000010202b824 */ /* 0x000fe200078e0a00 */
[C---:B------:R-:W-:Y:S01]  /*6fa0*/  ISETP.GT.U32.AND P3, PT, R0.reuse, R16, PT ;  /* 0x000000100000720c */ /* 0x040fe20003f64070 */
[----:B0-----:R-:W-:Y:S02]  /*6fb0*/  IMAD.MOV.U32 R11, RZ, RZ, R21 ;  /* 0x000000ffff0b7224 */ /* 0x001fe400078e0015 */
[C---:B------:R-:W-:Y:S02]  /*6fc0*/  IMAD R18, R0.reuse, R20, R18 ;  /* 0x0000001400127224 */ /* 0x040fe400078e0212 */
[----:B------:R-:W-:Y:S01]  /*6fd0*/  @!P0 IMAD.MOV R11, RZ, RZ, -R11 ;  /* 0x000000ffff0b8224 */ /* 0x000fe200078e0a0b */
[C---:B------:R-:W-:Y:S01]  /*6fe0*/  ISETP.GT.U32.AND P0, PT, R0.reuse, R14, PT ;  /* 0x0000000e0000720c */ /* 0x040fe20003f04070 */
[----:B------:R-:W-:-:S02]  /*6ff0*/  IMAD R4, R0, R22, R4 ;  /* 0x0000001600047224 */ /* 0x000fc400078e0204 */
[--C-:B------:R-:W-:Y:S01]  /*7000*/  @!P6 IMAD.IADD R9, R9, 0x1, -R0.reuse ;  /* 0x000000010909e824 */ /* 0x100fe200078e0a00 */
[C---:B------:R-:W-:Y:S01]  /*7010*/  ISETP.GT.U32.AND P6, PT, R0.reuse, R18, PT ;  /* 0x000000120000720c */ /* 0x040fe20003fc4070 */
[--C-:B------:R-:W-:Y:S01]  /*7020*/  @!P2 IMAD.IADD R13, R13, 0x1, -R0.reuse ;  /* 0x000000010d0da824 */ /* 0x100fe200078e0a00 */
[----:B------:R-:W-:Y:S01]  /*7030*/  ISETP.GT.U32.AND P2, PT, R0, R4, PT ;  /* 0x000000040000720c */ /* 0x000fe20003f44070 */
[----:B------:R-:W-:Y:S01]  /*7040*/  VIADD R12, R28, 0x17f ;  /* 0x0000017f1c0c7836 */ /* 0x000fe20000000000 */
[----:B------:R0:W-:Y:S01]  /*7050*/  STL [R1+0x49c], R11 ;  /* 0x00049c0b01007387 */ /* 0x0001e20000100800 */
[--C-:B------:R-:W-:Y:S01]  /*7060*/  @!P3 IMAD.IADD R16, R16, 0x1, -R0.reuse ;  /* 0x000000011010b824 */ /* 0x100fe200078e0a00 */
[----:B------:R-:W-:Y:S01]  /*7070*/  ISETP.GE.AND P3, PT, R3, RZ, PT ;  /* 0x000000ff0300720c */ /* 0x000fe20003f66270 */
[----:B------:R-:W-:Y:S01]  /*7080*/  VIADD R5, R28, 0x180 ;  /* 0x000001801c057836 */ /* 0x000fe20000000000 */
[----:B------:R-:W-:Y:S01]  /*7090*/  IABS R7, R12 ;  /* 0x0000000c00077213 */ /* 0x000fe20000000000 */
[----:B------:R-:W-:Y:S01]  /*70a0*/  @!P0 IMAD.IADD R14, R14, 0x1, -R0 ;  /* 0x000000010e0e8824 */ /* 0x000fe200078e0a00 */
[----:B------:R-:W-:Y:S01]  /*70b0*/  ISETP.GE.AND P0, PT, R17, RZ, PT ;  /* 0x000000ff1100720c */ /* 0x000fe20003f06270 */
[----:B------:R-:W-:Y:S01]  /*70c0*/  IMAD.MOV.U32 R23, RZ, RZ, R2 ;  /* 0x000000ffff177224 */ /* 0x000fe200078e0002 */
[----:B------:R-:W-:Y:S01]  /*70d0*/  IABS R19, R5 ;  /* 0x0000000500137213 */ /* 0x000fe20000000000 */
[----:B------:R-:W-:Y:S01]  /*70e0*/  @!P6 IMAD.IADD R18, R18, 0x1, -R0 ;  /* 0x000000011212e824 */ /* 0x000fe200078e0a00 */
[----:B------:R-:W-:Y:S01]  /*70f0*/  ISETP.GT.U32.AND P6, PT, R0, R16, PT ;  /* 0x000000100000720c */ /* 0x000fe20003fc4070 */
[----:B------:R-:W-:-:S04]  /*7100*/  IMAD.HI.U32 R22, R15, R7, RZ ;  /* 0x000000070f167227 */ /* 0x000fc800078e00ff */
[----:B------:R-:W-:Y:S01]  /*7110*/  @!P2 IMAD.IADD R4, R4, 0x1, -R0 ;  /* 0x000000010404a824 */ /* 0x000fe200078e0a00 */
[C---:B------:R-:W-:Y:S01]  /*7120*/  ISETP.GT.U32.AND P2, PT, R0.reuse, R14, PT ;  /* 0x0000000e0000720c */ /* 0x040fe20003f44070 */
[----:B0-----:R-:W-:Y:S02]  /*7130*/  IMAD.MOV.U32 R11, RZ, RZ, R13 ;  /* 0x000000ffff0b7224 */ /* 0x001fe400078e000d */
[----:B------:R-:W-:Y:S02]  /*7140*/  IMAD.MOV R22, RZ, RZ, -R22 ;  /* 0x000000ffff167224 */ /* 0x000fe400078e0a16 */
[----:B------:R-:W-:Y:S01]  /*7150*/  @!P5 IMAD.MOV R23, RZ, RZ, -R23 ;  /* 0x000000ffff17d224 */ /* 0x000fe200078e0a17 */
[C---:B------:R-:W-:Y:S01]  /*7160*/  ISETP.GT.U32.AND P5, PT, R0.reuse, R4, PT ;  /* 0x000000040000720c */ /* 0x040fe20003fa4070 */
[----:B------:R-:W-:Y:S01]  /*7170*/  @!P4 IMAD.MOV R11, RZ, RZ, -R11 ;  /* 0x000000ffff0bc224 */ /* 0x000fe200078e0a0b */
[C---:B------:R-:W-:Y:S01]  /*7180*/  ISETP.GT.U32.AND P4, PT, R0.reuse, R18, PT ;  /* 0x000000120000720c */ /* 0x040fe20003f84070 */
[----:B------:R-:W-:Y:S01]  /*7190*/  IMAD R7, R0, R22, R7 ;  /* 0x0000001600077224 */ /* 0x000fe200078e0207 */
[----:B------:R-:W-:Y:S01]  /*71a0*/  STL [R1+0x4a0], R23 ;  /* 0x0004a01701007387 */ /* 0x000fe20000100800 */
[----:B------:R-:W-:-:S02]  /*71b0*/  VIADD R3, R28, 0x17e ;  /* 0x0000017e1c037836 */ /* 0x000fc40000000000 */
[C---:B------:R-:W-:Y:S01]  /*71c0*/  IMAD.HI.U32 R21, R15.reuse, R19, RZ ;  /* 0x000000130f157227 */ /* 0x040fe200078e00ff */
[----:B------:R0:W-:Y:S02]  /*71d0*/  STL [R1+0x4a4], R11 ;  /* 0x0004a40b01007387 */ /* 0x0001e40000100800 */
[----:B------:R-:W-:Y:S01]  /*71e0*/  IABS R2, R3 ;  /* 0x0000000300027213 */ /* 0x000fe20000000000 */
[----:B------:R-:W-:Y:S02]  /*71f0*/  VIADD R17, R28, 0x17d ;  /* 0x0000017d1c117836 */ /* 0x000fe40000000000 */
[--C-:B------:R-:W-:Y:S01]  /*7200*/  @!P6 IMAD.IADD R16, R16, 0x1, -R0.reuse ;  /* 0x000000011010e824 */ /* 0x100fe200078e0a00 */
[----:B------:R-:W-:Y:S01]  /*7210*/  ISETP.GT.U32.AND P6, PT, R0, R7, PT ;  /* 0x000000070000720c */ /* 0x000fe20003fc4070 */
[----:B------:R-:W-:Y:S02]  /*7220*/  IMAD.MOV R21, RZ, RZ, -R21 ;  /* 0x000000ffff157224 */ /* 0x000fe400078e0a15 */
[----:B------:R-:W-:Y:S01]  /*7230*/  @!P2 IMAD.IADD R14, R14, 0x1, -R0 ;  /* 0x000000010e0ea824 */ /* 0x000fe200078e0a00 */
[----:B------:R-:W-:Y:S01]  /*7240*/  ISETP.GE.AND P2, PT, R6, RZ, PT ;  /* 0x000000ff0600720c */ /* 0x000fe20003f46270 */
[----:B0-----:R-:W-:Y:S01]  /*7250*/  IMAD.MOV.U32 R11, RZ, RZ, R9 ;  /* 0x000000ffff0b7224 */ /* 0x001fe200078e0009 */
[----:B------:R-:W-:Y:S01]  /*7260*/  IABS R9, R17 ;  /* 0x0000001100097213 */ /* 0x000fe20000000000 */
[----:B------:R-:W-:-:S04]  /*7270*/  IMAD.HI.U32 R6, R15, R2, RZ ;  /* 0x000000020f067227 */ /* 0x000fc800078e00ff */
[----:B------:R-:W-:Y:S02]  /*7280*/  IMAD R19, R0, R21, R19 ;  /* 0x0000001500137224 */ /* 0x000fe400078e0213 */
[----:B------:R-:W-:Y:S02]  /*7290*/  @!P1 IMAD.MOV R11, RZ, RZ, -R11 ;  /* 0x000000ffff0b9224 */ /* 0x000fe400078e0a0b */
[--C-:B------:R-:W-:Y:S01]  /*72a0*/  @!P5 IMAD.IADD R4, R4, 0x1, -R0.reuse ;  /* 0x000000010404d824 */ /* 0x100fe200078e0a00 */
[----:B------:R-:W-:Y:S01]  /*72b0*/  ISETP.GE.AND P5, PT, R8, RZ, PT ;  /* 0x000000ff0800720c */ /* 0x000fe20003fa6270 */
[----:B------:R-:W-:Y:S01]  /*72c0*/  @!P4 IMAD.IADD R18, R18, 0x1, -R0 ;  /* 0x000000011212c824 */ /* 0x000fe200078e0a00 */
[----:B------:R-:W-:Y:S01]  /*72d0*/  ISETP.GE.AND P4, PT, R5, RZ, PT ;  /* 0x000000ff0500720c */ /* 0x000fe20003f86270 */
[----:B------:R-:W-:Y:S01]  /*72e0*/  IMAD.HI.U32 R5, R15, R9, RZ ;  /* 0x000000090f057227 */ /* 0x000fe200078e00ff */
[----:B------:R-:W-:Y:S01]  /*72f0*/  ISETP.GT.U32.AND P1, PT, R0, R19, PT ;  /* 0x000000130000720c */ /* 0x000fe20003f24070 */
[----:B------:R0:W-:Y:S02]  /*7300*/  STL [R1+0x4a8], R11 ;  /* 0x0004a80b01007387 */ /* 0x0001e40000100800 */
[----:B------:R-:W-:-:S02]  /*7310*/  IMAD.MOV R6, RZ, RZ, -R6 ;  /* 0x000000ffff067224 */ /* 0x000fc400078e0a06 */
[----:B------:R-:W-:Y:S02]  /*7320*/  IMAD.MOV.U32 R13, RZ, RZ, R14 ;  /* 0x000000ffff0d7224 */ /* 0x000fe400078e000e */
[----:B------:R-:W-:Y:S02]  /*7330*/  IMAD.MOV R5, RZ, RZ, -R5 ;  /* 0x000000ffff057224 */ /* 0x000fe400078e0a05 */
[----:B------:R-:W-:Y:S01]  /*7340*/  @!P6 IMAD.IADD R7, R7, 0x1, -R0 ;  /* 0x000000010707e824 */ /* 0x000fe200078e0a00 */
[----:B------:R-:W-:Y:S01]  /*7350*/  ISETP.GE.AND P6, PT, R3, RZ, PT ;  /* 0x000000ff0300720c */ /* 0x000fe20003fc6270 */
[----:B0-----:R-:W-:Y:S02]  /*7360*/  IMAD.MOV.U32 R11, RZ, RZ, R16 ;  /* 0x000000ffff0b7224 */ /* 0x001fe400078e0010 */
[----:B------:R-:W-:Y:S02]  /*7370*/  IMAD R2, R0, R6, R2 ;  /* 0x0000000600027224 */ /* 0x000fe400078e0202 */
[----:B------:R-:W-:-:S02]  /*7380*/  @!P0 IMAD.MOV R13, RZ, RZ, -R13 ;  /* 0x000000ffff0d8224 */ /* 0x000fc400078e0a0d */
[----:B------:R-:W-:Y:S01]  /*7390*/  @!P3 IMAD.MOV R11, RZ, RZ, -R11 ;  /* 0x000000ffff0bb224 */ /* 0x000fe200078e0a0b */
[C---:B------:R-:W-:Y:S01]  /*73a0*/  ISETP.GT.U32.AND P3, PT, R0.reuse, R7, PT ;  /* 0x000000070000720c */ /* 0x040fe20003f64070 */
[C---:B------:R-:W-:Y:S01]  /*73b0*/  IMAD R5, R0.reuse, R5, R9 ;  /* 0x0000000500057224 */ /* 0x040fe200078e0209 */
[----:B------:R-:W-:Y:S01]  /*73c0*/  STL [R1+0x4ac], R13 ;  /* 0x0004ac0d01007387 */ /* 0x000fe20000100800 */
[----:B------:R-:W-:Y:S02]  /*73d0*/  IMAD.MOV.U32 R8, RZ, RZ, R18 ;  /* 0x000000ffff087224 */ /* 0x000fe400078e0012 */
[----:B------:R-:W-:Y:S01]  /*73e0*/  @!P2 IMAD.MOV R4, RZ, RZ, -R4 ;  /* 0x000000ffff04a224 */ /* 0x000fe200078e0a04 */
[C---:B------:R-:W-:Y:S01]  /*73f0*/  ISETP.GT.U32.AND P2, PT, R0.reuse, R2, PT ;  /* 0x000000020000720c */ /* 0x040fe20003f44070 */
[----:B------:R-:W-:Y:S01]  /*7400*/  STL [R1+0x4b0], R11 ;  /* 0x0004b00b01007387 */ /* 0x000fe20000100800 */
[----:B------:R-:W-:Y:S01]  /*7410*/  @!P5 IMAD.MOV R8, RZ, RZ, -R8 ;  /* 0x000000ffff08d224 */ /* 0x000fe200078e0a08 */
[----:B------:R-:W-:Y:S01]  /*7420*/  ISETP.GT.U32.AND P5, PT, R0, R5, PT ;  /* 0x000000050000720c */ /* 0x000fe20003fa4070 */
[--C-:B------:R-:W-:Y:S01]  /*7430*/  @!P1 IMAD.IADD R19, R19, 0x1, -R0.reuse ;  /* 0x0000000113139824 */ /* 0x100fe200078e0a00 */
[----:B------:R0:W-:Y:S01]  /*7440*/  STL [R1+0x4b8], R4 ;  /* 0x0004b80401007387 */ /* 0x0001e20000100800 */
[----:B------:R-:W-:Y:S01]  /*7450*/  VIADD R3, R28, 0x17b ;  /* 0x0000017b1c037836 */ /* 0x000fe20000000000 */
[----:B------:R-:W-:Y:S01]  /*7460*/  ISETP.GE.AND P1, PT, R12, RZ, PT ;  /* 0x000000ff0c00720c */ /* 0x000fe20003f26270 */
[--C-:B------:R-:W-:Y:S01]  /*7470*/  @!P3 IMAD.IADD R7, R7, 0x1, -R0.reuse ;  /* 0x000000010707b824 */ /* 0x100fe200078e0a00 */
[----:B------:R1:W-:Y:S01]  /*7480*/  STL [R1+0x4bc], R8 ;  /* 0x0004bc0801007387 */ /* 0x0003e20000100800 */
[----:B------:R-:W-:Y:S01]  /*7490*/  ISETP.GT.U32.AND P0, PT, R0, R19, PT ;  /* 0x000000130000720c */ /* 0x000fe20003f04070 */
[----:B------:R-:W-:Y:S01]  /*74a0*/  VIADD R16, R28, 0x175 ;  /* 0x000001751c107836 */ /* 0x000fe20000000000 */
[----:B------:R-:W-:Y:S01]  /*74b0*/  IABS R6, R3 ;  /* 0x0000000300067213 */ /* 0x000fe20000000000 */
[--C-:B------:R-:W-:Y:S01]  /*74c0*/  @!P2 IMAD.IADD R2, R2, 0x1, -R0.reuse ;  /* 0x000000010202a824 */ /* 0x100fe200078e0a00 */
[----:B------:R-:W-:Y:S01]  /*74d0*/  ISETP.GE.AND P2, PT, R3, RZ, PT ;  /* 0x000000ff0300720c */ /* 0x000fe20003f46270 */
[----:B0-----:R-:W-:Y:S01]  /*74e0*/  VIADD R4, R28, 0x17c ;  /* 0x0000017c1c047836 */ /* 0x001fe20000000000 */
[----:B------:R-:W-:Y:S01]  /*74f0*/  IABS R14, R16 ;  /* 0x00000010000e7213 */ /* 0x000fe20000000000 */
[----:B------:R-:W-:Y:S01]  /*7500*/  @!P5 IMAD.IADD R5, R5, 0x1, -R0 ;  /* 0x000000010505d824 */ /* 0x000fe200078e0a00 */
[----:B------:R-:W-:Y:S01]  /*7510*/  ISETP.GT.U32.AND P5, PT, R0, R2, PT ;  /* 0x000000020000720c */ /* 0x000fe20003fa4070 */
[----:B------:R-:W-:Y:S01]  /*7520*/  IMAD.MOV.U32 R11, RZ, RZ, R7 ;  /* 0x000000ffff0b7224 */ /* 0x000fe200078e0007 */
[----:B-1----:R-:W-:Y:S01]  /*7530*/  IABS R8, R4 ;  /* 0x0000000400087213 */ /* 0x002fe20000000000 */
[----:B------:R-:W-:Y:S01]  /*7540*/  IMAD.HI.U32 R18, R15, R14, RZ ;  /* 0x0000000e0f127227 */ /* 0x000fe200078e00ff */
[----:B------:R-:W-:-:S03]  /*7550*/  ISETP.GE.AND P3, PT, R4, RZ, PT ;  /* 0x000000ff0400720c */ /* 0x000fc60003f66270 */
[----:B------:R-:W-:Y:S02]  /*7560*/  IMAD.MOV.U32 R4, RZ, RZ, R8 ;  /* 0x000000ffff047224 */ /* 0x000fe400078e0008 */
[----:B------:R-:W-:Y:S01]  /*7570*/  @!P0 IMAD.IADD R19, R19, 0x1, -R0 ;  /* 0x0000000113138824 */ /* 0x000fe200078e0a00 */
[----:B------:R-:W-:Y:S01]  /*7580*/  ISETP.GE.AND P0, PT, R17, RZ, PT ;  /* 0x000000ff1100720c */ /* 0x000fe20003f06270 */
[----:B------:R-:W-:-:S04]  /*7590*/  IMAD.HI.U32 R3, R15, R4, RZ ;  /* 0x000000040f037227 */ /* 0x000fc800078e00ff */
[----:B------:R-:W-:Y:S02]  /*75a0*/  IMAD.MOV R3, RZ, RZ, -R3 ;  /* 0x000000ffff037224 */ /* 0x000fe400078e0a03 */
[----:B------:R-:W-:Y:S02]  /*75b0*/  IMAD.MOV.U32 R9, RZ, RZ, R19 ;  /* 0x000000ffff097224 */ /* 0x000fe400078e0013 */
[----:B------:R-:W-:Y:S02]  /*75c0*/  IMAD R3, R0, R3, R4 ;  /* 0x0000000300037224 */ /* 0x000fe400078e0204 */
[----:B------:R-:W-:-:S04]  /*75d0*/  IMAD.HI.U32 R8, R15, R6, RZ ;  /* 0x000000060f087227 */ /* 0x000fc800078e00ff */
[----:B------:R-:W-:Y:S01]  /*75e0*/  @!P5 IMAD.IADD R2, R2, 0x1, -R0 ;  /* 0x000000010202d824 */ /* 0x000fe200078e0a00 */
[C---:B------:R-:W-:Y:S01]  /*75f0*/  ISETP.GT.U32.AND P5, PT, R0.reuse, R3, PT ;  /* 0x000000030000720c */ /* 0x040fe20003fa4070 */
[----:B------:R-:W-:Y:S01]  /*7600*/  @!P4 IMAD.MOV R9, RZ, RZ, -R9 ;  /* 0x000000ffff09c224 */ /* 0x000fe200078e0a09 */
[C---:B------:R-:W-:Y:S01]  /*7610*/  ISETP.GT.U32.AND P4, PT, R0.reuse, R5, PT ;  /* 0x000000050000720c */ /* 0x040fe20003f84070 */
[----:B------:R-:W-:Y:S02]  /*7620*/  IMAD.MOV R7, RZ, RZ, -R8 ;  /* 0x000000ffff077224 */ /* 0x000fe400078e0a08 */
[----:B------:R-:W-:Y:S01]  /*7630*/  IMAD.MOV.U32 R13, RZ, RZ, R2 ;  /* 0x000000ffff0d7224 */ /* 0x000fe200078e0002 */
[----:B------:R0:W-:Y:S01]  /*7640*/  STL [R1+0x4c0], R9 ;  /* 0x0004c00901007387 */ /* 0x0001e20000100800 */
[----:B------:R-:W-:Y:S02]  /*7650*/  IMAD R6, R0, R7, R6 ;  /* 0x0000000700067224 */ /* 0x000fe400078e0206 */
[----:B------:R-:W-:-:S02]  /*7660*/  @!P6 IMAD.MOV R13, RZ, RZ, -R13 ;  /* 0x000000ffff0de224 */ /* 0x000fc400078e0a0d */
[----:B------:R-:W-:Y:S01]  /*7670*/  @!P1 IMAD.MOV R11, RZ, RZ, -R11 ;  /* 0x000000ffff0b9224 */ /* 0x000fe200078e0a0b */
[----:B------:R-:W-:Y:S01]  /*7680*/  ISETP.GT.U32.AND P6, PT, R0, R6, PT ;  /* 0x000000060000720c */ /* 0x000fe20003fc4070 */
[C---:B------:R-:W-:Y:S02]  /*7690*/  VIADD R8, R28.reuse, 0x179 ;  /* 0x000001791c087836 */ /* 0x040fe40000000000 */
[--C-:B------:R-:W-:Y:S01]  /*76a0*/  @!P5 IMAD.IADD R3, R3, 0x1, -R0.reuse ;  /* 0x000000010303d824 */ /* 0x100fe200078e0a00 */
[----:B------:R1:W-:Y:S01]  /*76b0*/  STL [R1+0x4c4], R11 ;  /* 0x0004c40b01007387 */ /* 0x0003e20000100800 */
[----:B0-----:R-:W-:Y:S02]  /*76c0*/  VIADD R9, R28, 0x17a ;  /* 0x0000017a1c097836 */ /* 0x001fe40000000000 */
[--C-:B------:R-:W-:Y:S01]  /*76d0*/  @!P4 IMAD.IADD R5, R5, 0x1, -R0.reuse ;  /* 0x000000010505c824 */ /* 0x100fe200078e0a00 */
[----:B------:R-:W-:Y:S01]  /*76e0*/  ISETP.GE.AND P4, PT, R8, RZ, PT ;  /* 0x000000ff0800720c */ /* 0x000fe20003f86270 */
[C---:B------:R-:W-:Y:S01]  /*76f0*/  VIADD R4, R28.reuse, 0x178 ;  /* 0x000001781c047836 */ /* 0x040fe20000000000 */
[----:B------:R-:W-:Y:S01]  /*7700*/  ISETP.GE.AND P1, PT, R9, RZ, PT ;  /* 0x000000ff0900720c */ /* 0x000fe20003f26270 */
[----:B------:R-:W-:Y:S01]  /*7710*/  VIADD R7, R28, 0x177 ;  /* 0x000001771c077836 */ /* 0x000fe20000000000 */
[----:B------:R-:W-:Y:S01]  /*7720*/  IABS R9, R9 ;  /* 0x0000000900097213 */ /* 0x000fe20000000000 */
[----:B------:R-:W-:Y:S01]  /*7730*/  @!P6 IMAD.IADD R6, R6, 0x1, -R0 ;  /* 0x000000010606e824 */ /* 0x000fe200078e0a00 */
[C---:B------:R-:W-:Y:S01]  /*7740*/  ISETP.GT.U32.AND P5, PT, R0.reuse, R3, PT ;  /* 0x000000030000720c */ /* 0x040fe20003fa4070 */
[----:B-1----:R-:W-:Y:S01]  /*7750*/  IMAD.MOV.U32 R11, RZ, RZ, R5 ;  /* 0x000000ffff0b7224 */ /* 0x002fe200078e0005 */
[----:B------:R-:W-:Y:S01]  /*7760*/  IABS R8, R8 ;  /* 0x0000000800087213 */ /* 0x000fe20000000000 */
[----:B------:R-:W-:Y:S01]  /*7770*/  IMAD.HI.U32 R12, R15, R9, RZ ;  /* 0x000000090f0c7227 */ /* 0x000fe200078e00ff */
[----:B------:R0:W-:Y:S01]  /*7780*/  STL [R1+0x4c8], R13 ;  /* 0x0004c80d01007387 */ /* 0x0001e20000100800 */
[----:B------:R-:W-:-:S02]  /*7790*/  ISETP.GT.U32.AND P6, PT, R0, R6, PT ;  /* 0x000000060000720c */ /* 0x000fc40003fc4070 */
[----:B------:R-:W-:Y:S01]  /*77a0*/  @!P0 IMAD.MOV R11, RZ, RZ, -R11 ;  /* 0x000000ffff0b8224 */ /* 0x000fe200078e0a0b */
[----:B------:R-:W-:Y:S01]  /*77b0*/  ISETP.GE.AND P0, PT, R4, RZ, PT ;  /* 0x000000ff0400720c */ /* 0x000fe20003f06270 */
[----:B------:R-:W-:Y:S01]  /*77c0*/  IMAD.MOV R2, RZ, RZ, -R12 ;  /* 0x000000ffff027224 */ /* 0x000fe200078e0a0c */
[----:B------:R-:W-:Y:S01]  /*77d0*/  IABS R4, R4 ;  /* 0x0000000400047213 */ /* 0x000fe20000000000 */
[----:B------:R-:W-:Y:S01]  /*77e0*/  IMAD.HI.U32 R12, R15, R8, RZ ;  /* 0x000000080f0c7227 */ /* 0x000fe200078e00ff */
[----:B------:R1:W-:Y:S03]  /*77f0*/  STL [R1+0x4cc], R11 ;  /* 0x0004cc0b01007387 */ /* 0x0003e60000100800 */
[----:B------:R-:W-:Y:S01]  /*7800*/  IMAD R5, R0, R2, R9 ;  /* 0x0000000200057224 */ /* 0x000fe200078e0209 */
[----:B------:R-:W-:Y:S01]  /*7810*/  IABS R2, R7 ;  /* 0x0000000700027213 */ /* 0x000fe20000000000 */
[----:B------:R-:W-:-:S02]  /*7820*/  IMAD.MOV R9, RZ, RZ, -R12 ;  /* 0x000000ffff097224 */ /* 0x000fc400078e0a0c */
[----:B0-----:R-:W-:-:S04]  /*7830*/  IMAD.HI.U32 R13, R15, R4, RZ ;  /* 0x000000040f0d7227 */ /* 0x001fc800078e00ff */
[----:B------:R-:W-:Y:S01]  /*7840*/  @!P5 IMAD.IADD R3, R3, 0x1, -R0 ;  /* 0x000000010303d824 */ /* 0x000fe200078e0a00 */
[C---:B------:R-:W-:Y:S01]  /*7850*/  ISETP.GT.U32.AND P5, PT, R0.reuse, R5, PT ;  /* 0x000000050000720c */ /* 0x040fe20003fa4070 */
[----:B------:R-:W-:Y:S02]  /*7860*/  IMAD R8, R0, R9, R8 ;  /* 0x0000000900087224 */ /* 0x000fe400078e0208 */
[----:B------:R-:W-:-:S04]  /*7870*/  IMAD.HI.U32 R9, R15, R2, RZ ;  /* 0x000000020f097227 */ /* 0x000fc800078e00ff */
[----:B------:R-:W-:Y:S02]  /*7880*/  IMAD.MOV R13, RZ, RZ, -R13 ;  /* 0x000000ffff0d7224 */ /* 0x000fe400078e0a0d */
[----:B-1----:R-:W-:Y:S02]  /*7890*/  IMAD.MOV.U32 R11, RZ, RZ, R3 ;  /* 0x000000ffff0b7224 */ /* 0x002fe400078e0003 */
[----:B------:R-:W-:Y:S02]  /*78a0*/  IMAD.MOV R9, RZ, RZ, -R9 ;  /* 0x000000ffff097224 */ /* 0x000fe400078e0a09 */
[C---:B------:R-:W-:Y:S02]  /*78b0*/  IMAD R3, R0.reuse, R13, R4 ;  /* 0x0000000d00037224 */ /* 0x040fe400078e0204 */
[----:B------:R-:W-:Y:S02]  /*78c0*/  IMAD R2, R0, R9, R2 ;  /* 0x0000000900027224 */ /* 0x000fe400078e0202 */
[--C-:B------:R-:W-:Y:S01]  /*78d0*/  @!P6 IMAD.IADD R6, R6, 0x1, -R0.reuse ;  /* 0x000000010606e824 */ /* 0x100fe200078e0a00 */
[C---:B------:R-:W-:Y:S01]  /*78e0*/  ISETP.GT.U32.AND P6, PT, R0.reuse, R3, PT ;  /* 0x000000030000720c */ /* 0x040fe20003fc4070 */
[----:B------:R-:W-:Y:S01]  /*78f0*/  @!P5 IMAD.IADD R5, R5, 0x1, -R0 ;  /* 0x000000010505d824 */ /* 0x000fe200078e0a00 */
[C---:B------:R-:W-:Y:S01]  /*7900*/  ISETP.GT.U32.AND P5, PT, R0.reuse, R2, PT ;  /* 0x000000020000720c */ /* 0x040fe20003fa4070 */
[----:B------:R-:W-:Y:S01]  /*7910*/  @!P3 IMAD.MOV R11, RZ, RZ, -R11 ;  /* 0x000000ffff0bb224 */ /* 0x000fe200078e0a0b */
[----:B------:R-:W-:Y:S01]  /*7920*/  ISETP.GT.U32.AND P3, PT, R0, R8, PT ;  /* 0x000000080000720c */ /* 0x000fe20003f64070 */
[----:B------:R-:W-:-:S02]  /*7930*/  VIADD R17, R28, 0x176 ;  /* 0x000001761c117836 */ /* 0x000fc40000000000 */
[----:B------:R-:W-:Y:S01]  /*7940*/  IMAD.MOV R18, RZ, RZ, -R18 ;  /* 0x000000ffff127224 */ /* 0x000fe200078e0a12 */
[----:B------:R0:W-:Y:S01]  /*7950*/  STL [R1+0x4d0], R11 ;  /* 0x0004d00b01007387 */ /* 0x0001e20000100800 */
[----:B------:R-:W-:Y:S01]  /*7960*/  VIADD R13, R28, 0x173 ;  /* 0x000001731c0d7836 */ /* 0x000fe20000000000 */
[----:B------:R-:W-:Y:S01]  /*7970*/  IABS R12, R17 ;  /* 0x00000011000c7213 */ /* 0x000fe20000000000 */
[----:B------:R-:W-:Y:S02]  /*7980*/  IMAD R14, R0, R18, R14 ;  /* 0x00000012000e7224 */ /* 0x000fe400078e020e */
[--C-:B------:R-:W-:Y:S02]  /*7990*/  @!P6 IMAD.IADD R3, R3, 0x1, -R0.reuse ;  /* 0x000000010303e824 */ /* 0x100fe400078e0a00 */
[--C-:B------:R-:W-:Y:S02]  /*79a0*/  @!P5 IMAD.IADD R2, R2, 0x1, -R0.reuse ;  /* 0x000000010202d824 */ /* 0x100fe400078e0a00 */
[----:B------:R-:W-:Y:S01]  /*79b0*/  @!P3 IMAD.IADD R8, R8, 0x1, -R0 ;  /* 0x000000010808b824 */ /* 0x000fe200078e0a00 */
[C---:B------:R-:W-:Y:S01]  /*79c0*/  ISETP.GT.U32.AND P5, PT, R0.reuse, R3, PT ;  /* 0x000000030000720c */ /* 0x040fe20003fa4070 */
[----:B------:R-:W-:Y:S01]  /*79d0*/  IMAD.HI.U32 R4, R15, R12, RZ ;  /* 0x0000000c0f047227 */ /* 0x000fe200078e00ff */
[----:B------:R-:W-:-:S02]  /*79e0*/  ISETP.GT.U32.AND P3, PT, R0, R5, PT ;  /* 0x000000050000720c */ /* 0x000fc40003f64070 */
[C---:B------:R-:W-:Y:S01]  /*79f0*/  ISETP.GT.U32.AND P6, PT, R0.reuse, R8, PT ;  /* 0x000000080000720c */ /* 0x040fe20003fc4070 */
[----:B0-----:R-:W-:Y:S01]  /*7a00*/  IMAD.MOV.U32 R11, RZ, RZ, R6 ;  /* 0x000000ffff0b7224 */ /* 0x001fe200078e0006 */
[----:B------:R-:W-:Y:S01]  /*7a10*/  IABS R6, R13 ;  /* 0x0000000d00067213 */ /* 0x000fe20000000000 */
[----:B------:R-:W-:Y:S02]  /*7a20*/  IMAD.MOV R9, RZ, RZ, -R4 ;  /* 0x000000ffff097224 */ /* 0x000fe400078e0a04 */
[----:B------:R-:W-:Y:S01]  /*7a30*/  @!P2 IMAD.MOV R11, RZ, RZ, -R11 ;  /* 0x000000ffff0ba224 */ /* 0x000fe200078e0a0b */
[C---:B------:R-:W-:Y:S01]  /*7a40*/  ISETP.GT.U32.AND P2, PT, R0.reuse, R2, PT ;  /* 0x000000020000720c */ /* 0x040fe20003f44070 */
[C---:B------:R-:W-:Y:S02]  /*7a50*/  IMAD R12, R0.reuse, R9, R12 ;  /* 0x00000009000c7224 */ /* 0x040fe400078e020c */
[--C-:B------:R-:W-:Y:S01]  /*7a60*/  @!P5 IMAD.IADD R3, R3, 0x1, -R0.reuse ;  /* 0x000000010303d824 */ /* 0x100fe200078e0a00 */
[C---:B------:R-:W-:Y:S01]  /*7a70*/  ISETP.GT.U32.AND P5, PT, R0.reuse, R14, PT ;  /* 0x0000000e0000720c */ /* 0x040fe20003fa4070 */
[--C-:B------:R-:W-:Y:S01]  /*7a80*/  @!P3 IMAD.IADD R5, R5, 0x1, -R0.reuse ;  /* 0x000000010505b824 */ /* 0x100fe200078e0a00 */
[----:B------:R-:W-:Y:S01]  /*7a90*/  ISETP.GT.U32.AND P3, PT, R0, R12, PT ;  /* 0x0000000c0000720c */ /* 0x000fe20003f64070 */
[----:B------:R-:W-:Y:S01]  /*7aa0*/  @!P6 IMAD.IADD R8, R8, 0x1, -R0 ;  /* 0x000000010808e824 */ /* 0x000fe200078e0a00 */
[----:B------:R-:W-:Y:S01]  /*7ab0*/  ISETP.GE.AND P6, PT, R7, RZ, PT ;  /* 0x000000ff0700720c */ /* 0x000fe20003fc6270 */
[C---:B------:R-:W-:Y:S01]  /*7ac0*/  VIADD R7, R28.reuse, 0x172 ;  /* 0x000001721c077836 */ /* 0x040fe20000000000 */
[----:B------:R0:W-:Y:S01]  /*7ad0*/  STL [R1+0x4d4], R11 ;  /* 0x0004d40b01007387 */ /* 0x0001e20000100800 */
[----:B------:R-:W-:-:S02]  /*7ae0*/  VIADD R4, R28, 0x174 ;  /* 0x000001741c047836 */ /* 0x000fc40000000000 */
[--C-:B------:R-:W-:Y:S01]  /*7af0*/  @!P2 IMAD.IADD R2, R2, 0x1, -R0.reuse ;  /* 0x000000010202a824 */ /* 0x100fe200078e0a00 */
[----:B------:R-:W-:Y:S01]  /*7b00*/  ISETP.GE.AND P2, PT, R17, RZ, PT ;  /* 0x000000ff1100720c */ /* 0x000fe20003f46270 */
[----:B------:R-:W-:Y:S01]  /*7b10*/  IMAD.MOV.U32 R20, RZ, RZ, R5 ;  /* 0x000000ffff147224 */ /* 0x000fe200078e0005 */
[----:B------:R-:W-:Y:S01]  /*7b20*/  IABS R17, R7 ;  /* 0x0000000700117213 */ /* 0x000fe20000000000 */
[--C-:B------:R-:W-:Y:S01]  /*7b30*/  @!P5 IMAD.IADD R14, R14, 0x1, -R0.reuse ;  /* 0x000000010e0ed824 */ /* 0x100fe200078e0a00 */
[----:B------:R-:W-:Y:S01]  /*7b40*/  IABS R9, R4 ;  /* 0x0000000400097213 */ /* 0x000fe20000000000 */
[----:B------:R-:W-:Y:S01]  /*7b50*/  @!P3 IMAD.IADD R12, R12, 0x1, -R0 ;  /* 0x000000010c0cb824 */ /* 0x000fe200078e0a00 */
[----:B------:R-:W-:Y:S01]  /*7b60*/  ISETP.GE.AND P3, PT, R16, RZ, PT ;  /* 0x000000ff1000720c */ /* 0x000fe20003f66270 */
[----:B------:R-:W-:Y:S01]  /*7b70*/  IMAD.HI.U32 R5, R15, R17, RZ ;  /* 0x000000110f057227 */ /* 0x000fe200078e00ff */
[----:B------:R-:W-:-:S03]  /*7b80*/  ISETP.GT.U32.AND P5, PT, R0, R14, PT ;  /* 0x0000000e0000720c */ /* 0x000fc60003fa4070 */
[----:B------:R-:W-:Y:S01]  /*7b90*/  @!P1 IMAD.MOV R20, RZ, RZ, -R20 ;  /* 0x000000ffff149224 */ /* 0x000fe200078e0a14 */
[C---:B------:R-:W-:Y:S01]  /*7ba0*/  ISETP.GT.U32.AND P1, PT, R0.reuse, R12, PT ;  /* 0x0000000c0000720c */ /* 0x040fe20003f24070 */
[----:B------:R-:W-:Y:S02]  /*7bb0*/  IMAD.MOV R5, RZ, RZ, -R5 ;  /* 0x000000ffff057224 */ /* 0x000fe400078e0a05 */
[----:B------:R-:W-:Y:S01]  /*7bc0*/  IMAD.HI.U32 R18, R15, R9, RZ ;  /* 0x000000090f127227 */ /* 0x000fe200078e00ff */
[----:B------:R-:W-:Y:S03]  /*7bd0*/  STL [R1+0x4d8], R20 ;  /* 0x0004d81401007387 */ /* 0x000fe60000100800 */
[----:B------:R-:W-:Y:S02]  /*7be0*/  IMAD R17, R0, R5, R17 ;  /* 0x0000000500117224 */ /* 0x000fe400078e0211 */
[----:B0-----:R-:W-:-:S02]  /*7bf0*/  IMAD.MOV.U32 R11, RZ, RZ, R8 ;  /* 0x000000ffff0b7224 */ /* 0x001fc400078e0008 */
[----:B------:R-:W-:-:S04]  /*7c00*/  IMAD.HI.U32 R19, R15, R6, RZ ;  /* 0x000000060f137227 */ /* 0x000fc800078e00ff */
[----:B------:R-:W-:Y:S02]  /*7c10*/  IMAD.MOV R18, RZ, RZ, -R18 ;  /* 0x000000ffff127224 */ /* 0x000fe400078e0a12 */
[----:B------:R-:W-:Y:S01]  /*7c20*/  @!P5 IMAD.IADD R14, R14, 0x1, -R0 ;  /* 0x000000010e0ed824 */ /* 0x000fe200078e0a00 */
[----:B------:R-:W-:Y:S01]  /*7c30*/  ISETP.GT.U32.AND P5, PT, R0, R17, PT ;  /* 0x000000110000720c */ /* 0x000fe20003fa4070 */
[----:B------:R-:W-:Y:S02]  /*7c40*/  @!P4 IMAD.MOV R11, RZ, RZ, -R11 ;  /* 0x000000ffff0bc224 */ /* 0x000fe400078e0a0b */
[----:B------:R-:W-:Y:S01]  /*7c50*/  @!P0 IMAD.MOV R3, RZ, RZ, -R3 ;  /* 0x000000ffff038224 */ /* 0x000fe200078e0a03 */
[----:B------:R-:W-:Y:S01]  /*7c60*/  ISETP.GE.AND P0, PT, R4, RZ, PT ;  /* 0x000000ff0400720c */ /* 0x000fe20003f06270 */
[----:B------:R-:W-:Y:S01]  /*7c70*/  IMAD.MOV R19, RZ, RZ, -R19 ;  /* 0x000000ffff137224 */ /* 0x000fe200078e0a13 */
[----:B------:R-:W-:Y:S01]  /*7c80*/  STL [R1+0x4dc], R11 ;  /* 0x0004dc0b01007387 */ /* 0x000fe20000100800 */
[----:B------:R-:W-:-:S02]  /*7c90*/  IMAD R9, R0, R18, R9 ;  /* 0x0000001200097224 */ /* 0x000fc400078e0209 */
[----:B------:R-:W-:Y:S01]  /*7ca0*/  @!P6 IMAD.MOV R2, RZ, RZ, -R2 ;  /* 0x000000ffff02e224 */ /* 0x000fe200078e0a02 */
[----:B------:R-:W-:Y:S01]  /*7cb0*/  STL [R1+0x4e0], R3 ;  /* 0x0004e00301007387 */ /* 0x000fe20000100800 */
[----:B------:R-:W-:Y:S01]  /*7cc0*/  @!P1 IMAD.IADD R12, R12, 0x1, -R0 ;  /* 0x000000010c0c9824 */ /* 0x000fe200078e0a00 */
[C---:B------:R-:W-:Y:S01]  /*7cd0*/  ISETP.GT.U32.AND P4, PT, R0.reuse, R9, PT ;  /* 0x000000090000720c */ /* 0x040fe20003f84070 */
[C---:B------:R-:W-:Y:S01]  /*7ce0*/  IMAD R6, R0.reuse, R19, R6 ;  /* 0x0000001300067224 */ /* 0x040fe200078e0206 */
[----:B------:R0:W-:Y:S01]  /*7cf0*/  STL [R1+0x4e8], R2 ;  /* 0x0004e80201007387 */ /* 0x0001e20000100800 */
[----:B------:R-:W-:Y:S01]  /*7d00*/  IMAD.MOV.U32 R5, RZ, RZ, R12 ;  /* 0x000000ffff057224 */ /* 0x000fe200078e000c */
[----:B------:R-:W-:Y:S01]  /*7d10*/  ISETP.GE.AND P1, PT, R13, RZ, PT ;  /* 0x000000ff0d00720c */ /* 0x000fe20003f26270 */
[----:B------:R-:W-:Y:S01]  /*7d20*/  @!P5 IMAD.IADD R17, R17, 0x1, -R0 ;  /* 0x000000011111d824 */ /* 0x000fe200078e0a00 */
[----:B------:R-:W-:Y:S01]  /*7d30*/  ISETP.GT.U32.AND P6, PT, R0, R6, PT ;  /* 0x000000060000720c */ /* 0x000fe20003fc4070 */
[----:B------:R-:W-:-:S02]  /*7d40*/  @!P2 IMAD.MOV R5, RZ, RZ, -R5 ;  /* 0x000000ffff05a224 */ /* 0x000fc400078e0a05 */
[----:B------:R-:W-:Y:S01]  /*7d50*/  VIADD R16, R28, 0x171 ;  /* 0x000001711c107836 */ /* 0x000fe20000000000 */
[----:B------:R-:W-:Y:S01]  /*7d60*/  ISETP.GT.U32.AND P5, PT, R0, R17, PT ;  /* 0x000000110000720c */ /* 0x000fe20003fa4070 */
[C---:B------:R-:W-:Y:S01]  /*7d70*/  VIADD R8, R28.reuse, 0x16e ;  /* 0x0000016e1c087836 */ /* 0x040fe20000000000 */
[----:B------:R1:W-:Y:S01]  /*7d80*/  STL [R1+0x4ec], R5 ;  /* 0x0004ec0501007387 */ /* 0x0003e20000100800 */
[C---:B0-----:R-:W-:Y:S01]  /*7d90*/  VIADD R2, R28.reuse, 0x170 ;  /* 0x000001701c027836 */ /* 0x041fe20000000000 */
[----:B------:R-:W-:Y:S01]  /*7da0*/  IABS R4, R16 ;  /* 0x0000001000047213 */ /* 0x000fe20000000000 */
[--C-:B------:R-:W-:Y:S01]  /*7db0*/  @!P4 IMAD.IADD R9, R9, 0x1, -R0.reuse ;  /* 0x000000010909c824 */ /* 0x100fe200078e0a00 */
[----:B------:R-:W-:Y:S01]  /*7dc0*/  ISETP.GE.AND P4, PT, R7, RZ, PT ;  /* 0x000000ff0700720c */ /* 0x000fe20003f86270 */
[----:B------:R-:W-:Y:S01]  /*7dd0*/  VIADD R3, R28, 0x16f ;  /* 0x0000016f1c037836 */ /* 0x000fe20000000000 */
[----:B------:R-:W-:Y:S01]  /*7de0*/  IABS R13, R2 ;  /* 0x00000002000d7213 */ /* 0x000fe20000000000 */
[----:B------:R-:W-:Y:S01]  /*7df0*/  @!P6 IMAD.IADD R6, R6, 0x1, -R0 ;  /* 0x000000010606e824 */ /* 0x000fe200078e0a00 */
[----:B------:R-:W-:Y:S01]  /*7e00*/  ISETP.GT.U32.AND P6, PT, R0, R9, PT ;  /* 0x000000090000720c */ /* 0x000fe20003fc4070 */
[----:B------:R-:W-:Y:S01]  /*7e10*/  IMAD.HI.U32 R12, R15, R4, RZ ;  /* 0x000000040f0c7227 */ /* 0x000fe200078e00ff */
[----:B------:R-:W-:-:S02]  /*7e20*/  IABS R7, R3 ;  /* 0x0000000300077213 */ /* 0x000fc40000000000 */
[----:B------:R-:W-:Y:S01]  /*7e30*/  ISETP.GT.U32.AND P2, PT, R0, R6, PT ;  /* 0x000000060000720c */ /* 0x000fe20003f44070 */
[----:B-1----:R-:W-:-:S04]  /*7e40*/  IMAD.HI.U32 R5, R15, R13, RZ ;  /* 0x0000000d0f057227 */ /* 0x002fc800078e00ff */
[----:B------:R-:W-:Y:S02]  /*7e50*/  IMAD.MOV R18, RZ, RZ, -R5 ;  /* 0x000000ffff127224 */ /* 0x000fe400078e0a05 */
[----:B------:R-:W-:Y:S02]  /*7e60*/  IMAD.MOV R12, RZ, RZ, -R12 ;  /* 0x000000ffff0c7224 */ /* 0x000fe400078e0a0c */
[C---:B------:R-:W-:Y:S02]  /*7e70*/  IMAD R13, R0.reuse, R18, R13 ;  /* 0x00000012000d7224 */ /* 0x040fe400078e020d */
[----:B------:R-:W-:Y:S02]  /*7e80*/  @!P5 IMAD.IADD R17, R17, 0x1, -R0 ;  /* 0x000000011111d824 */ /* 0x000fe400078e0a00 */
[C---:B------:R-:W-:Y:S01]  /*7e90*/  IMAD R4, R0.reuse, R12, R4 ;  /* 0x0000000c00047224 */ /* 0x040fe200078e0204 */
[----:B------:R-:W-:Y:S01]  /*7ea0*/  ISETP.GT.U32.AND P5, PT, R0, R13, PT ;  /* 0x0000000d0000720c */ /* 0x000fe20003fa4070 */
[--C-:B------:R-:W-:Y:S01]  /*7eb0*/  @!P6 IMAD.IADD R9, R9, 0x1, -R0.reuse ;  /* 0x000000010909e824 */ /* 0x100fe200078e0a00 */
[----:B------:R-:W-:Y:S01]  /*7ec0*/  IABS R12, R8 ;  /* 0x00000008000c7213 */ /* 0x000fe20000000000 */
[----:B------:R-:W-:Y:S01]  /*7ed0*/  @!P2 IMAD.IADD R6, R6, 0x1, -R0 ;  /* 0x000000010606a824 */ /* 0x000fe200078e0a00 */
[----:B------:R-:W-:Y:S01]  /*7ee0*/  ISETP.GT.U32.AND P6, PT, R0, R4, PT ;  /* 0x000000040000720c */ /* 0x000fe20003fc4070 */
[----:B------:R-:W-:Y:S01]  /*7ef0*/  IMAD.MOV.U32 R20, RZ, RZ, R14 ;  /* 0x000000ffff147224 */ /* 0x000fe200078e000e */
[----:B------:R-:W-:Y:S01]  /*7f00*/  ISETP.GE.AND P2, PT, R16, RZ, PT ;  /* 0x000000ff1000720c */ /* 0x000fe20003f46270 */
[----:B------:R-:W-:-:S02]  /*7f10*/  IMAD.MOV.U32 R5, RZ, RZ, R12 ;  /* 0x000000ffff057224 */ /* 0x000fc400078e000c */
[----:B------:R-:W-:Y:S02]  /*7f20*/  VIADD R12, R28, 0x16d ;  /* 0x0000016d1c0c7836 */ /* 0x000fe40000000000 */
[----:B------:R-:W-:Y:S02]  /*7f30*/  @!P3 IMAD.MOV R20, RZ, RZ, -R20 ;  /* 0x000000ffff14b224 */ /* 0x000fe400078e0a14 */
[----:B------:R-:W-:Y:S01]  /*7f40*/  @!P5 IMAD.IADD R13, R13, 0x1, -R0 ;  /* 0x000000010d0dd824 */ /* 0x000fe200078e0a00 */
[----:B------:R-:W-:Y:S01]  /*7f50*/  IABS R16, R12 ;  /* 0x0000000c00107213 */ /* 0x000fe20000000000 */
[C---:B------:R-:W-:Y:S01]  /*7f60*/  IMAD.HI.U32 R18, R15.reuse, R7, RZ ;  /* 0x000000070f127227 */ /* 0x040fe200078e00ff */
[----:B------:R-:W-:Y:S02]  /*7f70*/  STL [R1+0x4f4], R20 ;  /* 0x0004f41401007387 */ /* 0x000fe40000100800 */
[----:B------:R-:W-:Y:S01]  /*7f80*/  ISETP.GT.U32.AND P3, PT, R0, R13, PT ;  /* 0x0000000d0000720c */ /* 0x000fe20003f64070 */
[----:B------:R-:W-:-:S04]  /*7f90*/  IMAD.HI.U32 R14, R15, R16, RZ ;  /* 0x000000100f0e7227 */ /* 0x000fc800078e00ff */
[----:B------:R-:W-:Y:S01]  /*7fa0*/  @!P6 IMAD.IADD R4, R4, 0x1, -R0 ;  /* 0x000000010404e824 */ /* 0x000fe200078e0a00 */
[----:B------:R-:W-:Y:S01]  /*7fb0*/  ISETP.GE.AND P6, PT, R2, RZ, PT ;  /* 0x000000ff0200720c */ /* 0x000fe20003fc6270 */
[----:B------:R-:W-:-:S03]  /*7fc0*/  IMAD.HI.U32 R19, R15, R5, RZ ;  /* 0x000000050f137227 */ /* 0x000fc600078e00ff */
[C---:B------:R-:W-:Y:S01]  /*7fd0*/  ISETP.GT.U32.AND P5, PT, R0.reuse, R4, PT ;  /* 0x000000040000720c */ /* 0x040fe20003fa4070 */
[----:B------:R-:W-:Y:S02]  /*7fe0*/  IMAD.MOV R18, RZ, RZ, -R18 ;  /* 0x000000ffff127224 */ /* 0x000fe400078e0a12 */
[----:B------:R-:W-:Y:S02]  /*7ff0*/  IMAD.MOV R14, RZ, RZ, -R14 ;  /* 0x000000ffff0e7224 */ /* 0x000fe400078e0a0e */
[----:B------:R-:W-:Y:S02]  /*8000*/  IMAD.MOV R19, RZ, RZ, -R19 ;  /* 0x000000ffff137224 */ /* 0x000fe400078e0a13 */
[C---:B------:R-:W-:Y:S02]  /*8010*/  IMAD R7, R0.reuse, R18, R7 ;  /* 0x0000001200077224 */ /* 0x040fe400078e0207 */
[----:B------:R-:W-:Y:S02]  /*8020*/  IMAD.MOV.U32 R11, RZ, RZ, R9 ;  /* 0x000000ffff0b7224 */ /* 0x000fe400078e0009 */
[----:B------:R-:W-:-:S02]  /*8030*/  IMAD R14, R0, R14, R16 ;  /* 0x0000000e000e7224 */ /* 0x000fc400078e0210 */
[----:B------:R-:W-:Y:S02]  /*8040*/  IMAD.MOV.U32 R9, RZ, RZ, R6 ;  /* 0x000000ffff097224 */ /* 0x000fe400078e0006 */
[C---:B------:R-:W-:Y:S02]  /*8050*/  IMAD R5, R0.reuse, R19, R5 ;  /* 0x0000001300057224 */ /* 0x040fe400078e0205 */
[----:B------:R-:W-:Y:S01]  /*8060*/  @!P0 IMAD.MOV R11, RZ, RZ, -R11 ;  /* 0x000000ffff0b8224 */ /* 0x000fe200078e0a0b */
[C---:B------:R-:W-:Y:S01]  /*8070*/  ISETP.GT.U32.AND P0, PT, R0.reuse, R7, PT ;  /* 0x000000070000720c */ /* 0x040fe20003f04070 */
[----:B------:R-:W-:Y:S02]  /*8080*/  IMAD.MOV.U32 R6, RZ, RZ, R17 ;  /* 0x000000ffff067224 */ /* 0x000fe400078e0011 */
[----:B------:R-:W-:Y:S01]  /*8090*/  @!P3 IMAD.IADD R13, R13, 0x1, -R0 ;  /* 0x000000010d0db824 */ /* 0x000fe200078e0a00 */
[C---:B------:R-:W-:Y:S01]  /*80a0*/  ISETP.GT.U32.AND P3, PT, R0.reuse, R14, PT ;  /* 0x0000000e0000720c */ /* 0x040fe20003f64070 */
[----:B------:R-:W-:Y:S01]  /*80b0*/  @!P4 IMAD.MOV R6, RZ, RZ, -R6 ;  /* 0x000000ffff06c224 */ /* 0x000fe200078e0a06 */
[----:B------:R-:W-:Y:S01]  /*80c0*/  ISETP.GT.U32.AND P4, PT, R0, R5, PT ;  /* 0x000000050000720c */ /* 0x000fe20003f84070 */
[--C-:B------:R-:W-:Y:S01]  /*80d0*/  @!P5 IMAD.IADD R4, R4, 0x1, -R0.reuse ;  /* 0x000000010404d824 */ /* 0x100fe200078e0a00 */
[----:B------:R-:W-:Y:S01]  /*80e0*/  ISETP.GE.AND P5, PT, R8, RZ, PT ;  /* 0x000000ff0800720c */ /* 0x000fe20003fa6270 */
[----:B------:R-:W-:Y:S01]  /*80f0*/  @!P1 IMAD.MOV R9, RZ, RZ, -R9 ;  /* 0x000000ffff099224 */ /* 0x000fe200078e0a09 */
[----:B------:R0:W-:Y:S01]  /*8100*/  STL [R1+0x4f8], R11 ;  /* 0x0004f80b01007387 */ /* 0x0001e20000100800 */
[C---:B------:R-:W-:Y:S01]  /*8110*/  VIADD R8, R28.reuse, 0x16b ;  /* 0x0000016b1c087836 */ /* 0x040fe20000000000 */
[----:B------:R-:W-:Y:S01]  /*8120*/  ISETP.GE.AND P1, PT, R3, RZ, PT ;  /* 0x000000ff0300720c */ /* 0x000fe20003f26270 */
[----:B------:R-:W-:Y:S01]  /*8130*/  VIADD R2, R28, 0x16c ;  /* 0x0000016c1c027836 */ /* 0x000fe20000000000 */
[----:B------:R1:W-:Y:S01]  /*8140*/  STL [R1+0x4fc], R9 ;  /* 0x0004fc0901007387 */ /* 0x0003e20000100800 */
[--C-:B------:R-:W-:Y:S01]  /*8150*/  @!P0 IMAD.IADD R7, R7, 0x1, -R0.reuse ;  /* 0x0000000107078824 */ /* 0x100fe200078e0a00 */
[----:B------:R-:W-:Y:S01]  /*8160*/  ISETP.GE.AND P0, PT, R12, RZ, PT ;  /* 0x000000ff0c00720c */ /* 0x000fe20003f06270 */
[--C-:B------:R-:W-:Y:S01]  /*8170*/  @!P3 IMAD.IADD R14, R14, 0x1, -R0.reuse ;  /* 0x000000010e0eb824 */ /* 0x100fe200078e0a00 */
[----:B------:R-:W-:Y:S01]  /*8180*/  IABS R18, R2 ;  /* 0x0000000200127213 */ /* 0x000fe20000000000 */
[----:B------:R-:W-:Y:S01]  /*8190*/  @!P4 IMAD.IADD R5, R5, 0x1, -R0 ;  /* 0x000000010505c824 */ /* 0x000fe200078e0a00 */
[C---:B------:R-:W-:Y:S01]  /*81a0*/  ISETP.GT.U32.AND P4, PT, R0.reuse, R7, PT ;  /* 0x000000070000720c */ /* 0x040fe20003f84070 */
[----:B0-----:R-:W-:Y:S01]  /*81b0*/  IMAD.MOV.U32 R11, RZ, RZ, R4 ;  /* 0x000000ffff0b7224 */ /* 0x001fe200078e0004 */
[C---:B------:R-:W-:Y:S01]  /*81c0*/  ISETP.GT.U32.AND P3, PT, R0.reuse, R14, PT ;  /* 0x0000000e0000720c */ /* 0x040fe20003f64070 */
[----:B------:R0:W-:Y:S01]  /*81d0*/  STL [R1+0x510], R6 ;  /* 0x0005100601007387 */ /* 0x0001e20000100800 */
[----:B-1----:R-:W-:Y:S01]  /*81e0*/  IABS R9, R8 ;  /* 0x0000000800097213 */ /* 0x002fe20000000000 */
[----:B------:R-:W-:Y:S01]  /*81f0*/  @!P2 IMAD.MOV R11, RZ, RZ, -R11 ;  /* 0x000000ffff0ba224 */ /* 0x000fe200078e0a0b */
[----:B------:R-:W-:Y:S01]  /*8200*/  ISETP.GT.U32.AND P2, PT, R0, R5, PT ;  /* 0x000000050000720c */ /* 0x000fe20003f44070 */
[----:B------:R-:W-:-:S02]  /*8210*/  VIADD R3, R28, 0x16a ;  /* 0x0000016a1c037836 */ /* 0x000fc40000000000 */
[C---:B------:R-:W-:Y:S01]  /*8220*/  IMAD.HI.U32 R12, R15.reuse, R9, RZ ;  /* 0x000000090f0c7227 */ /* 0x040fe200078e00ff */
[----:B------:R1:W-:Y:S03]  /*8230*/  STL [R1+0x50c], R11 ;  /* 0x00050c0b01007387 */ /* 0x0003e60000100800 */
[----:B0-----:R-:W-:-:S04]  /*8240*/  IMAD.HI.U32 R6, R15, R18, RZ ;  /* 0x000000120f067227 */ /* 0x001fc800078e00ff */
[----:B------:R-:W-:Y:S02]  /*8250*/  IMAD.MOV R12, RZ, RZ, -R12 ;  /* 0x000000ffff0c7224 */ /* 0x000fe400078e0a0c */
[----:B------:R-:W-:Y:S02]  /*8260*/  IMAD.MOV R6, RZ, RZ, -R6 ;  /* 0x000000ffff067224 */ /* 0x000fe400078e0a06 */
[----:B-1----:R-:W-:Y:S02]  /*8270*/  IMAD.MOV.U32 R11, RZ, RZ, R13 ;  /* 0x000000ffff0b7224 */ /* 0x002fe400078e000d */
[----:B------:R-:W-:Y:S01]  /*8280*/  IMAD R4, R0, R6, R18 ;  /* 0x0000000600047224 */ /* 0x000fe200078e0212 */
[----:B------:R-:W-:Y:S01]  /*8290*/  IABS R6, R3 ;  /* 0x0000000300067213 */ /* 0x000fe20000000000 */
[----:B------:R-:W-:Y:S01]  /*82a0*/  @!P6 IMAD.MOV R11, RZ, RZ, -R11 ;  /* 0x000000ffff0be224 */ /* 0x000fe200078e0a0b */
[----:B------:R-:W-:Y:S01]  /*82b0*/  ISETP.GE.AND P6, PT, R2, RZ, PT ;  /* 0x000000ff0200720c */ /* 0x000fe20003fc6270 */
[----:B------:R-:W-:-:S02]  /*82c0*/  IMAD R2, R0, R12, R9 ;  /* 0x0000000c00027224 */ /* 0x000fc400078e0209 */
[--C-:B------:R-:W-:Y:S01]  /*82d0*/  @!P4 IMAD.IADD R7, R7, 0x1, -R0.reuse ;  /* 0x000000010707c824 */ /* 0x100fe200078e0a00 */
[----:B------:R0:W-:Y:S01]  /*82e0*/  STL [R1+0x508], R11 ;  /* 0x0005080b01007387 */ /* 0x0001e20000100800 */
[--C-:B------:R-:W-:Y:S01]  /*82f0*/  @!P3 IMAD.IADD R14, R14, 0x1, -R0.reuse ;  /* 0x000000010e0eb824 */ /* 0x100fe200078e0a00 */
[C---:B------:R-:W-:Y:S01]  /*8300*/  ISETP.GT.U32.AND P3, PT, R0.reuse, R2, PT ;  /* 0x000000020000720c */ /* 0x040fe20003f64070 */
[----:B------:R-:W-:Y:S01]  /*8310*/  @!P2 IMAD.IADD R5, R5, 0x1, -R0 ;  /* 0x000000010505a824 */ /* 0x000fe200078e0a00 */
[----:B------:R-:W-:Y:S01]  /*8320*/  ISETP.GT.U32.AND P4, PT, R0, R4, PT ;  /* 0x000000040000720c */ /* 0x000fe20003f84070 */
[----:B------:R-:W-:Y:S01]  /*8330*/  IMAD.HI.U32 R12, R15, R6, RZ ;  /* 0x000000060f0c7227 */ /* 0x000fe200078e00ff */
[----:B------:R-:W-:-:S03]  /*8340*/  ISETP.GE.AND P2, PT, R8, RZ, PT ;  /* 0x000000ff0800720c */ /* 0x000fc60003f46270 */
[----:B------:R-:W-:Y:S02]  /*8350*/  VIADD R8, R28, 0x169 ;  /* 0x000001691c087836 */ /* 0x000fe40000000000 */
[----:B0-----:R-:W-:Y:S02]  /*8360*/  IMAD.MOV.U32 R11, RZ, RZ, R7 ;  /* 0x000000ffff0b7224 */ /* 0x001fe400078e0007 */
[----:B------:R-:W-:Y:S01]  /*8370*/  IMAD.MOV R12, RZ, RZ, -R12 ;  /* 0x000000ffff0c7224 */ /* 0x000fe200078e0a0c */
[----:B------:R-:W-:Y:S01]  /*8380*/  IABS R13, R8 ;  /* 0x00000008000d7213 */ /* 0x000fe20000000000 */
[----:B------:R-:W-:Y:S02]  /*8390*/  @!P1 IMAD.MOV R11, RZ, RZ, -R11 ;  /* 0x000000ffff0b9224 */ /* 0x000fe400078e0a0b */
[----:B------:R-:W-:Y:S02]  /*83a0*/  @!P3 IMAD.IADD R2, R2, 0x1, -R0 ;  /* 0x000000010202b824 */ /* 0x000fe400078e0a00 */
[----:B------:R-:W-:Y:S01]  /*83b0*/  IMAD.MOV.U32 R7, RZ, RZ, R14 ;  /* 0x000000ffff077224 */ /* 0x000fe200078e000e */
[----:B------:R0:W-:Y:S01]  /*83c0*/  STL [R1+0x504], R11 ;  /* 0x0005040b01007387 */ /* 0x0001e20000100800 */
[----:B------:R-:W-:Y:S01]  /*83d0*/  @!P4 IMAD.IADD R4, R4, 0x1, -R0 ;  /* 0x000000010404c824 */ /* 0x000fe200078e0a00 */
[----:B------:R-:W-:Y:S01]  /*83e0*/  ISETP.GE.AND P4, PT, R3, RZ, PT ;  /* 0x000000ff0300720c */ /* 0x000fe20003f86270 */
[C---:B------:R-:W-:Y:S01]  /*83f0*/  IMAD R6, R0.reuse, R12, R6 ;  /* 0x0000000c00067224 */ /* 0x040fe200078e0206 */
[C---:B------:R-:W-:Y:S01]  /*8400*/  ISETP.GT.U32.AND P3, PT, R0.reuse, R2, PT ;  /* 0x000000020000720c */ /* 0x040fe20003f64070 */
[----:B------:R-:W-:Y:S01]  /*8410*/  @!P0 IMAD.MOV R7, RZ, RZ, -R7 ;  /* 0x000000ffff078224 */ /* 0x000fe200078e0a07 */
[----:B------:R-:W-:Y:S01]  /*8420*/  ISETP.GT.U32.AND P1, PT, R0, R4, PT ;  /* 0x000000040000720c */ /* 0x000fe20003f24070 */
[----:B------:R-:W-:Y:S01]  /*8430*/  VIADD R9, R28, 0x168 ;  /* 0x000001681c097836 */ /* 0x000fe20000000000 */
[----:B------:R-:W-:Y:S01]  /*8440*/  ISETP.GE.AND P0, PT, R8, RZ, PT ;  /* 0x000000ff0800720c */ /* 0x000fe20003f06270 */
[----:B------:R-:W-:-:S03]  /*8450*/  IMAD.HI.U32 R3, R15, R13, RZ ;  /* 0x0000000d0f037227 */ /* 0x000fc600078e00ff */
[----:B------:R-:W-:Y:S01]  /*8460*/  IABS R16, R9 ;  /* 0x0000000900107213 */ /* 0x000fe20000000000 */
[----:B0-----:R-:W-:Y:S02]  /*8470*/  IMAD.MOV.U32 R11, RZ, RZ, R5 ;  /* 0x000000ffff0b7224 */ /* 0x001fe400078e0005 */
[----:B------:R-:W-:Y:S02]  /*8480*/  VIADD R19, R28, 0x157 ;  /* 0x000001571c137836 */ /* 0x000fe40000000000 */
[----:B------:R-:W-:Y:S01]  /*8490*/  @!P5 IMAD.MOV R11, RZ, RZ, -R11 ;  /* 0x000000ffff0bd224 */ /* 0x000fe200078e0a0b */
[----:B------:R-:W-:Y:S01]  /*84a0*/  ISETP.GT.U32.AND P5, PT, R0, R6, PT ;  /* 0x000000060000720c */ /* 0x000fe20003fa4070 */
[----:B------:R-:W-:Y:S01]  /*84b0*/  IMAD.HI.U32 R5, R15, R16, RZ ;  /* 0x000000100f057227 */ /* 0x000fe200078e00ff */
[----:B------:R-:W-:Y:S02]  /*84c0*/  IABS R20, R19 ;  /* 0x0000001300147213 */ /* 0x000fe40000000000 */
[----:B------:R0:W-:Y:S01]  /*84d0*/  STL [R1+0x500], R11 ;  /* 0x0005000b01007387 */ /* 0x0001e20000100800 */
[----:B------:R-:W-:-:S02]  /*84e0*/  @!P3 IMAD.IADD R2, R2, 0x1, -R0 ;  /* 0x000000010202b824 */ /* 0x000fc400078e0a00 */
[----:B------:R-:W-:Y:S01]  /*84f0*/  IMAD.MOV R5, RZ, RZ, -R5 ;  /* 0x000000ffff057224 */ /* 0x000fe200078e0a05 */
[----:B------:R1:W-:Y:S01]  /*8500*/  STL [R1+0x534], R7 ;  /* 0x0005340701007387 */ /* 0x0003e20000100800 */
[----:B------:R-:W-:Y:S01]  /*8510*/  @!P1 IMAD.IADD R4, R4, 0x1, -R0 ;  /* 0x0000000104049824 */ /* 0x000fe200078e0a00 */
[----:B------:R-:W-:Y:S01]  /*8520*/  ISETP.GE.AND P1, PT, R9, RZ, PT ;  /* 0x000000ff0900720c */ /* 0x000fe20003f26270 */
[----:B------:R-:W-:Y:S02]  /*8530*/  IMAD R14, R0, R5, R16 ;  /* 0x00000005000e7224 */ /* 0x000fe400078e0210 */
[----:B------:R-:W-:Y:S02]  /*8540*/  @!P5 IMAD.IADD R6, R6, 0x1, -R0 ;  /* 0x000000010606d824 */ /* 0x000fe400078e0a00 */
[----:B------:R-:W-:Y:S02]  /*8550*/  IMAD.MOV.U32 R12, RZ, RZ, R4 ;  /* 0x000000ffff0c7224 */ /* 0x000fe400078e0004 */
[----:B0-----:R-:W-:Y:S01]  /*8560*/  IMAD.MOV.U32 R11, RZ, RZ, R2 ;  /* 0x000000ffff0b7224 */ /* 0x001fe200078e0002 */
[----:B------:R-:W-:Y:S01]  /*8570*/  ISETP.GT.U32.AND P5, PT, R0, R6, PT ;  /* 0x000000060000720c */ /* 0x000fe20003fa4070 */
[----:B-1----:R-:W-:-:S02]  /*8580*/  IMAD.MOV R7, RZ, RZ, -R3 ;  /* 0x000000ffff077224 */ /* 0x002fc400078e0a03 */
[----:B------:R-:W-:Y:S01]  /*8590*/  @!P6 IMAD.MOV R12, RZ, RZ, -R12 ;  /* 0x000000ffff0ce224 */ /* 0x000fe200078e0a0c */
[C---:B------:R-:W-:Y:S01]  /*85a0*/  ISETP.GT.U32.AND P6, PT, R0.reuse, R14, PT ;  /* 0x0000000e0000720c */ /* 0x040fe20003fc4070 */
[----:B------:R-:W-:Y:S02]  /*85b0*/  IMAD R13, R0, R7, R13 ;  /* 0x00000007000d7224 */ /* 0x000fe400078e020d */
[C---:B------:R-:W-:Y:S01]  /*85c0*/  VIADD R3, R28.reuse, 0x167 ;  /* 0x000001671c037836 */ /* 0x040fe20000000000 */
[----:B------:R-:W-:Y:S01]  /*85d0*/  STL [R1+0x530], R12 ;  /* 0x0005300c01007387 */ /* 0x000fe20000100800 */
[----:B------:R-:W-:Y:S01]  /*85e0*/  VIADD R7, R28, 0x166 ;  /* 0x000001661c077836 */ /* 0x000fe20000000000 */
[----:B------:R-:W-:Y:S01]  /*85f0*/  ISETP.GT.U32.AND P3, PT, R0, R13, PT ;  /* 0x0000000d0000720c */ /* 0x000fe20003f64070 */
[----:B------:R-:W-:Y:S01]  /*8600*/  @!P2 IMAD.MOV R11, RZ, RZ, -R11 ;  /* 0x000000ffff0ba224 */ /* 0x000fe200078e0a0b */
[----:B------:R-:W-:Y:S01]  /*8610*/  IABS R8, R3 ;  /* 0x0000000300087213 */ /* 0x000fe20000000000 */
[--C-:B------:R-:W-:Y:S01]  /*8620*/  @!P5 IMAD.IADD R6, R6, 0x1, -R0.reuse ;  /* 0x000000010606d824 */ /* 0x100fe200078e0a00 */
[----:B------:R-:W-:Y:S01]  /*8630*/  IABS R9, R7 ;  /* 0x0000000700097213 */ /* 0x000fe20000000000 */
[----:B------:R-:W-:Y:S01]  /*8640*/  VIADD R5, R28, 0x165 ;  /* 0x000001651c057836 */ /* 0x000fe20000000000 */
[----:B------:R0:W-:Y:S01]  /*8650*/  STL [R1+0x564], R11 ;  /* 0x0005640b01007387 */ /* 0x0001e20000100800 */
[----:B------:R-:W-:Y:S01]  /*8660*/  @!P6 IMAD.IADD R14, R14, 0x1, -R0 ;  /* 0x000000010e0ee824 */ /* 0x000fe200078e0a00 */
[----:B------:R-:W-:Y:S01]  /*8670*/  ISETP.GE.AND P2, PT, R3, RZ, PT ;  /* 0x000000ff0300720c */ /* 0x000fe20003f46270 */
[----:B------:R-:W-:Y:S01]  /*8680*/  IMAD.HI.U32 R2, R15, R8, RZ ;  /* 0x000000080f027227 */ /* 0x000fe200078e00ff */
[----:B------:R-:W-:-:S02]  /*8690*/  IABS R4, R5 ;  /* 0x0000000500047213 */ /* 0x000fc40000000000 */
[----:B------:R-:W-:Y:S01]  /*86a0*/  ISETP.GT.U32.AND P6, PT, R0, R14, PT ;  /* 0x0000000e0000720c */ /* 0x000fe20003fc4070 */
[----:B------:R-:W-:Y:S01]  /*86b0*/  @!P3 IMAD.IADD R13, R13, 0x1, -R0 ;  /* 0x000000010d0db824 */ /* 0x000fe200078e0a00 */
[----:B------:R-:W-:Y:S01]  /*86c0*/  ISETP.GE.AND P5, PT, R7, RZ, PT ;  /* 0x000000ff0700720c */ /* 0x000fe20003fa6270 */
[----:B------:R-:W-:-:S03]  /*86d0*/  IMAD.HI.U32 R3, R15, R9, RZ ;  /* 0x000000090f037227 */ /* 0x000fc600078e00ff */
[C---:B------:R-:W-:Y:S01]  /*86e0*/  ISETP.GT.U32.AND P3, PT, R0.reuse, R13, PT ;  /* 0x0000000d0000720c */ /* 0x040fe20003f64070 */
[----:B0-----:R-:W-:Y:S02]  /*86f0*/  IMAD.MOV.U32 R11, RZ, RZ, R6 ;  /* 0x000000ffff0b7224 */ /* 0x001fe400078e0006 */
[----:B------:R-:W-:Y:S02]  /*8700*/  IMAD.MOV R2, RZ, RZ, -R2 ;  /* 0x000000ffff027224 */ /* 0x000fe400078e0a02 */
[----:B------:R-:W-:Y:S01]  /*8710*/  @!P4 IMAD.MOV R11, RZ, RZ, -R11 ;  /* 0x000000ffff0bc224 */ /* 0x000fe200078e0a0b */
[----:B------:R-:W-:Y:S01]  /*8720*/  ISETP.GE.AND P4, PT, R5, RZ, PT ;  /* 0x000000ff0500720c */ /* 0x000fe20003f86270 */
[----:B------:R-:W-:Y:S02]  /*8730*/  IMAD.MOV R3, RZ, RZ, -R3 ;  /* 0x000000ffff037224 */ /* 0x000fe400078e0a03 */
[C---:B------:R-:W-:Y:S01]  /*8740*/  IMAD R2, R0.reuse, R2, R8 ;  /* 0x0000000200027224 */ /* 0x040fe200078e0208 */
[----:B------:R0:W-:Y:S01]  /*8750*/  STL [R1+0x598], R11 ;  /* 0x0005980b01007387 */ /* 0x0001e20000100800 */
[----:B------:R-:W-:-:S02]  /*8760*/  IMAD R3, R0, R3, R9 ;  /* 0x0000000300037224 */ /* 0x000fc400078e0209 */
[----:B------:R-:W-:Y:S01]  /*8770*/  @!P3 IMAD.IADD R13, R13, 0x1, -R0 ;  /* 0x000000010d0db824 */ /* 0x000fe200078e0a00 */
[----:B------:R-:W-:Y:S01]  /*8780*/  ISETP.GT.U32.AND P3, PT, R0, R2, PT ;  /* 0x000000020000720c */ /* 0x000fe20003f64070 */
[----:B------:R-:W-:-:S04]  /*8790*/  IMAD.HI.U32 R7, R15, R4, RZ ;  /* 0x000000040f077227 */ /* 0x000fc800078e00ff */
[----:B------:R-:W-:Y:S02]  /*87a0*/  IMAD.MOV R7, RZ, RZ, -R7 ;  /* 0x000000ffff077224 */ /* 0x000fe400078e0a07 */
[----:B0-----:R-:W-:Y:S02]  /*87b0*/  IMAD.MOV.U32 R11, RZ, RZ, R13 ;  /* 0x000000ffff0b7224 */ /* 0x001fe400078e000d */
[----:B------:R-:W-:Y:S02]  /*87c0*/  @!P6 IMAD.IADD R14, R14, 0x1, -R0 ;  /* 0x000000010e0ee824 */ /* 0x000fe400078e0a00 */
[----:B------:R-:W-:Y:S01]  /*87d0*/  @!P0 IMAD.MOV R11, RZ, RZ, -R11 ;  /* 0x000000ffff0b8224 */ /* 0x000fe200078e0a0b */
[C---:B------:R-:W-:Y:S01]  /*87e0*/  ISETP.GT.U32.AND P0, PT, R0.reuse, R3, PT ;  /* 0x000000030000720c */ /* 0x040fe20003f04070 */
[----:B------:R-:W-:Y:S02]  /*87f0*/  IMAD R4, R0, R7, R4 ;  /* 0x0000000700047224 */ /* 0x000fe400078e0204 */
[----:B------:R-:W-:Y:S01]  /*8800*/  VIADD R8, R28, 0x164 ;  /* 0x000001641c087836 */ /* 0x000fe20000000000 */
[----:B------:R0:W-:Y:S01]  /*8810*/  STL [R1+0x594], R11 ;  /* 0x0005940b01007387 */ /* 0x0001e20000100800 */
[----:B------:R-:W-:-:S02]  /*8820*/  @!P3 IMAD.IADD R2, R2, 0x1, -R0 ;  /* 0x000000010202b824 */ /* 0x000fc400078e0a00 */
        /* <DEDUP_REMOVED lines=18> */
[C---:B------:R-:W-:Y:S01]  /*8950*/  IMAD R8, R0.reuse, R14, R8 ;  /* 0x0000000e00087224 */ /* 0x040fe200078e0208 */
[----:B------:R-:W-:Y:S01]  /*8960*/  ISETP.GE.AND P3, PT, R5, RZ, PT ;  /* 0x000000ff0500720c */ /* 0x000fe20003f66270 */
[----:B------:R-:W-:Y:S02]  /*8970*/  IMAD.MOV.U32 R18, RZ, RZ, R2 ;  /* 0x000000ffff127224 */ /* 0x000fe400078e0002 */
[----:B------:R-:W-:Y:S01]  /*8980*/  @!P0 IMAD.IADD R3, R3, 0x1, -R0 ;  /* 0x0000000103038824 */ /* 0x000fe200078e0a00 */
[----:B------:R-:W-:Y:S01]  /*8990*/  ISETP.GT.U32.AND P0, PT, R0, R8, PT ;  /* 0x000000080000720c */ /* 0x000fe20003f04070 */
[----:B------:R-:W-:-:S04]  /*89a0*/  IMAD.HI.U32 R5, R15, R13, RZ ;  /* 0x0000000d0f057227 */ /* 0x000fc800078e00ff */
[----:B------:R-:W-:Y:S02]  /*89b0*/  @!P1 IMAD.IADD R4, R4, 0x1, -R0 ;  /* 0x0000000104049824 */ /* 0x000fe400078e0a00 */
[----:B0-----:R-:W-:Y:S02]  /*89c0*/  IMAD.MOV.U32 R11, RZ, RZ, R3 ;  /* 0x000000ffff0b7224 */ /* 0x001fe400078e0003 */
[----:B------:R-:W-:Y:S01]  /*89d0*/  @!P2 IMAD.MOV R18, RZ, RZ, -R18 ;  /* 0x000000ffff12a224 */ /* 0x000fe200078e0a12 */
[----:B------:R-:W-:Y:S01]  /*89e0*/  ISETP.GT.U32.AND P1, PT, R0, R4, PT ;  /* 0x000000040000720c */ /* 0x000fe20003f24070 */
[----:B------:R-:W-:Y:S01]  /*89f0*/  @!P5 IMAD.MOV R11, RZ, RZ, -R11 ;  /* 0x000000ffff0bd224 */ /* 0x000fe200078e0a0b */
[----:B------:R-:W-:Y:S01]  /*8a00*/  ISETP.GE.AND P5, PT, R6, RZ, PT ;  /* 0x000000ff0600720c */ /* 0x000fe20003fa6270 */
[----:B------:R-:W-:Y:S01]  /*8a10*/  IMAD.MOV R5, RZ, RZ, -R5 ;  /* 0x000000ffff057224 */ /* 0x000fe200078e0a05 */
[----:B------:R-:W-:Y:S01]  /*8a20*/  STL [R1+0x60c], R18 ;  /* 0x00060c1201007387 */ /* 0x000fe20000100800 */
[----:B------:R-:W-:-:S03]  /*8a30*/  IMAD.HI.U32 R16, R15, R9, RZ ;  /* 0x000000090f107227 */ /* 0x000fc600078e00ff */
[----:B------:R0:W-:Y:S01]  /*8a40*/  STL [R1+0x628], R11 ;  /* 0x0006280b01007387 */ /* 0x0001e20000100800 */
[----:B------:R-:W-:Y:S02]  /*8a50*/  IMAD R13, R0, R5, R13 ;  /* 0x00000005000d7224 */ /* 0x000fe400078e020d */
[----:B------:R-:W-:Y:S02]  /*8a60*/  IMAD.MOV R16, RZ, RZ, -R16 ;  /* 0x000000ffff107224 */ /* 0x000fe400078e0a10 */
[--C-:B------:R-:W-:Y:S02]  /*8a70*/  @!P1 IMAD.IADD R4, R4, 0x1, -R0.reuse ;  /* 0x0000000104049824 */ /* 0x100fe400078e0a00 */
[----:B------:R-:W-:Y:S02]  /*8a80*/  @!P0 IMAD.IADD R8, R8, 0x1, -R0 ;  /* 0x0000000108088824 */ /* 0x000fe400078e0a00 */
[C---:B------:R-:W-:Y:S02]  /*8a90*/  IMAD R9, R0.reuse, R16, R9 ;  /* 0x0000001000097224 */ /* 0x040fe400078e0209 */
[----:B0-----:R-:W-:Y:S01]  /*8aa0*/  IMAD.MOV.U32 R11, RZ, RZ, R4 ;  /* 0x000000ffff0b7224 */ /* 0x001fe200078e0004 */
[C---:B------:R-:W-:Y:S01]  /*8ab0*/  ISETP.GT.U32.AND P0, PT, R0.reuse, R8, PT ;  /* 0x000000080000720c */ /* 0x040fe20003f04070 */
[----:B------:R-:W-:Y:S01]  /*8ac0*/  IMAD.HI.U32 R17, R15, R12, RZ ;  /* 0x0000000c0f117227 */ /* 0x000fe200078e00ff */
[----:B------:R-:W-:-:S03]  /*8ad0*/  ISETP.GT.U32.AND P2, PT, R0, R9, PT ;  /* 0x000000090000720c */ /* 0x000fc60003f44070 */
[----:B------:R-:W-:Y:S01]  /*8ae0*/  @!P4 IMAD.MOV R11, RZ, RZ, -R11 ;  /* 0x000000ffff0bc224 */ /* 0x000fe200078e0a0b */
[----:B------:R-:W-:Y:S01]  /*8af0*/  ISETP.GT.U32.AND P4, PT, R0, R13, PT ;  /* 0x0000000d0000720c */ /* 0x000fe20003f84070 */
[C---:B------:R-:W-:Y:S02]  /*8b00*/  VIADD R5, R28.reuse, 0x15f ;  /* 0x0000015f1c057836 */ /* 0x040fe40000000000 */
[----:B------:R-:W-:Y:S01]  /*8b10*/  IMAD.MOV R17, RZ, RZ, -R17 ;  /* 0x000000ffff117224 */ /* 0x000fe200078e0a11 */
[----:B------:R0:W-:Y:S01]  /*8b20*/  STL [R1+0x624], R11 ;  /* 0x0006240b01007387 */ /* 0x0001e20000100800 */
[----:B------:R-:W-:Y:S01]  /*8b30*/  VIADD R2, R28, 0x160 ;  /* 0x000001601c027836 */ /* 0x000fe20000000000 */
[----:B------:R-:W-:Y:S01]  /*8b40*/  IABS R14, R5 ;  /* 0x00000005000e7213 */ /* 0x000fe20000000000 */
[----:B------:R-:W-:Y:S02]  /*8b50*/  IMAD R12, R0, R17, R12 ;  /* 0x00000011000c7224 */ /* 0x000fe400078e020c */
[----:B------:R-:W-:Y:S01]  /*8b60*/  @!P0 IMAD.IADD R8, R8, 0x1, -R0 ;  /* 0x0000000108088824 */ /* 0x000fe200078e0a00 */
[----:B------:R-:W-:Y:S01]  /*8b70*/  ISETP.GE.AND P0, PT, R7, RZ, PT ;  /* 0x000000ff0700720c */ /* 0x000fe20003f06270 */
[----:B------:R-:W-:Y:S01]  /*8b80*/  IMAD.HI.U32 R7, R15, R14, RZ ;  /* 0x0000000e0f077227 */ /* 0x000fe200078e00ff */
[----:B------:R-:W-:-:S02]  /*8b90*/  ISETP.GT.U32.AND P1, PT, R0, R12, PT ;  /* 0x0000000c0000720c */ /* 0x000fc40003f24070 */
[----:B------:R-:W-:Y:S01]  /*8ba0*/  IABS R3, R2 ;  /* 0x0000000200037213 */ /* 0x000fe20000000000 */
[--C-:B------:R-:W-:Y:S02]  /*8bb0*/  @!P4 IMAD.IADD R13, R13, 0x1, -R0.reuse ;  /* 0x000000010d0dc824 */ /* 0x100fe400078e0a00 */
[----:B------:R-:W-:Y:S02]  /*8bc0*/  @!P2 IMAD.IADD R9, R9, 0x1, -R0 ;  /* 0x000000010909a824 */ /* 0x000fe400078e0a00 */
[----:B------:R-:W-:Y:S01]  /*8bd0*/  IMAD.MOV R7, RZ, RZ, -R7 ;  /* 0x000000ffff077224 */ /* 0x000fe200078e0a07 */
[----:B------:R-:W-:Y:S01]  /*8be0*/  ISETP.GT.U32.AND P4, PT, R0, R13, PT ;  /* 0x0000000d0000720c */ /* 0x000fe20003f84070 */
[----:B------:R-:W-:Y:S01]  /*8bf0*/  VIADD R6, R28, 0x15e ;  /* 0x0000015e1c067836 */ /* 0x000fe20000000000 */
[----:B------:R-:W-:Y:S01]  /*8c00*/  ISETP.GT.U32.AND P2, PT, R0, R9, PT ;  /* 0x000000090000720c */ /* 0x000fe20003f44070 */
[----:B------:R-:W-:-:S03]  /*8c10*/  IMAD.HI.U32 R16, R15, R3, RZ ;  /* 0x000000030f107227 */ /* 0x000fc600078e00ff */
[----:B------:R-:W-:Y:S01]  /*8c20*/  IABS R4, R6 ;  /* 0x0000000600047213 */ /* 0x000fe20000000000 */
[----:B------:R-:W-:Y:S02]  /*8c30*/  IMAD R14, R0, R7, R14 ;  /* 0x00000007000e7224 */ /* 0x000fe400078e020e */
[----:B------:R-:W-:Y:S02]  /*8c40*/  IMAD.MOV R16, RZ, RZ, -R16 ;  /* 0x000000ffff107224 */ /* 0x000fe400078e0a10 */
[--C-:B------:R-:W-:Y:S02]  /*8c50*/  @!P1 IMAD.IADD R12, R12, 0x1, -R0.reuse ;  /* 0x000000010c0c9824 */ /* 0x100fe400078e0a00 */
[----:B------:R-:W-:Y:S01]  /*8c60*/  @!P4 IMAD.IADD R13, R13, 0x1, -R0 ;  /* 0x000000010d0dc824 */ /* 0x000fe200078e0a00 */
[C---:B------:R-:W-:Y:S01]  /*8c70*/  ISETP.GT.U32.AND P4, PT, R0.reuse, R14, PT ;  /* 0x0000000e0000720c */ /* 0x040fe20003f84070 */
[C---:B------:R-:W-:Y:S01]  /*8c80*/  IMAD R3, R0.reuse, R16, R3 ;  /* 0x0000001000037224 */ /* 0x040fe200078e0203 */
[----:B------:R-:W-:Y:S01]  /*8c90*/  ISETP.GT.U32.AND P1, PT, R0, R12, PT ;  /* 0x0000000c0000720c */ /* 0x000fe20003f24070 */
[----:B------:R-:W-:-:S02]  /*8ca0*/  IMAD.MOV.U32 R17, RZ, RZ, R8 ;  /* 0x000000ffff117224 */ /* 0x000fc400078e0008 */
[----:B------:R-:W-:-:S04]  /*8cb0*/  IMAD.HI.U32 R8, R15, R4, RZ ;  /* 0x000000040f087227 */ /* 0x000fc800078e00ff */
[----:B------:R-:W-:Y:S01]  /*8cc0*/  @!P2 IMAD.IADD R9, R9, 0x1, -R0 ;  /* 0x000000010909a824 */ /* 0x000fe200078e0a00 */
[----:B------:R-:W-:Y:S01]  /*8cd0*/  ISETP.GT.U32.AND P2, PT, R0, R3, PT ;  /* 0x000000030000720c */ /* 0x000fe20003f44070 */
[----:B------:R-:W-:Y:S01]  /*8ce0*/  @!P6 IMAD.MOV R17, RZ, RZ, -R17 ;  /* 0x000000ffff11e224 */ /* 0x000fe200078e0a11 */
[----:B------:R-:W-:Y:S01]  /*8cf0*/  ISETP.GE.AND P6, PT, R2, RZ, PT ;  /* 0x000000ff0200720c */ /* 0x000fe20003fc6270 */
[----:B------:R-:W-:Y:S02]  /*8d00*/  IMAD.MOV R8, RZ, RZ, -R8 ;  /* 0x000000ffff087224 */ /* 0x000fe400078e0a08 */
[----:B------:R-:W-:Y:S01]  /*8d10*/  VIADD R2, R28, 0x15d ;  /* 0x0000015d1c027836 */ /* 0x000fe20000000000 */
[----:B------:R-:W-:Y:S01]  /*8d20*/  STL [R1+0x620], R17 ;  /* 0x0006201101007387 */ /* 0x000fe20000100800 */
[----:B------:R-:W-:Y:S02]  /*8d30*/  IMAD R4, R0, R8, R4 ;  /* 0x0000000800047224 */ /* 0x000fe400078e0204 */
[----:B------:R-:W-:Y:S01]  /*8d40*/  @!P4 IMAD.IADD R14, R14, 0x1, -R0 ;  /* 0x000000010e0ec824 */ /* 0x000fe200078e0a00 */
[----:B------:R-:W-:Y:S01]  /*8d50*/  IABS R8, R2 ;  /* 0x0000000200087213 */ /* 0x000fe20000000000 */
[----:B0-----:R-:W-:-:S02]  /*8d60*/  IMAD.MOV.U32 R11, RZ, RZ, R9 ;  /* 0x000000ffff0b7224 */ /* 0x001fc400078e0009 */
[----:B------:R-:W-:Y:S01]  /*8d70*/  IMAD.MOV.U32 R9, RZ, RZ, R13 ;  /* 0x000000ffff097224 */ /* 0x000fe200078e000d */
[----:B------:R-:W-:Y:S01]  /*8d80*/  ISETP.GT.U32.AND P4, PT, R0, R14, PT ;  /* 0x0000000e0000720c */ /* 0x000fe20003f84070 */
[----:B------:R-:W-:Y:S01]  /*8d90*/  @!P3 IMAD.MOV R11, RZ, RZ, -R11 ;  /* 0x000000ffff0bb224 */ /* 0x000fe200078e0a0b */
[----:B------:R-:W-:Y:S01]  /*8da0*/  ISETP.GE.AND P3, PT, R5, RZ, PT ;  /* 0x000000ff0500720c */ /* 0x000fe20003f66270 */
[----:B------:R-:W-:-:S03]  /*8db0*/  IMAD.HI.U32 R13, R15, R8, RZ ;  /* 0x000000080f0d7227 */ /* 0x000fc600078e00ff */
[----:B------:R0:W-:Y:S01]  /*8dc0*/  STL [R1+0x62c], R11 ;  /* 0x00062c0b01007387 */ /* 0x0001e20000100800 */
[--C-:B------:R-:W-:Y:S01]  /*8dd0*/  @!P1 IMAD.IADD R12, R12, 0x1, -R0.reuse ;  /* 0x000000010c0c9824 */ /* 0x100fe200078e0a00 */
[----:B------:R-:W-:Y:S01]  /*8de0*/  ISETP.GE.AND P1, PT, R6, RZ, PT ;  /* 0x000000ff0600720c */ /* 0x000fe20003f26270 */
[----:B------:R-:W-:Y:S02]  /*8df0*/  @!P2 IMAD.IADD R3, R3, 0x1, -R0 ;  /* 0x000000010303a824 */ /* 0x000fe400078e0a00 */
[----:B------:R-:W-:Y:S02]  /*8e00*/  IMAD.MOV R13, RZ, RZ, -R13 ;  /* 0x000000ffff0d7224 */ /* 0x000fe400078e0a0d */
[----:B------:R-:W-:Y:S01]  /*8e10*/  VIADD R5, R28, 0x15c ;  /* 0x0000015c1c057836 */ /* 0x000fe20000000000 */
[C---:B------:R-:W-:Y:S01]  /*8e20*/  ISETP.GT.U32.AND P2, PT, R0.reuse, R3, PT ;  /* 0x000000030000720c */ /* 0x040fe20003f44070 */
[----:B------:R-:W-:Y:S02]  /*8e30*/  IMAD R8, R0, R13, R8 ;  /* 0x0000000d00087224 */ /* 0x000fe400078e0208 */
[----:B0-----:R-:W-:-:S02]  /*8e40*/  IMAD.MOV.U32 R11, RZ, RZ, R12 ;  /* 0x000000ffff0b7224 */ /* 0x001fc400078e000c */
[----:B------:R-:W-:Y:S01]  /*8e50*/  @!P0 IMAD.MOV R9, RZ, RZ, -R9 ;  /* 0x000000ffff098224 */ /* 0x000fe200078e0a09 */
[----:B------:R-:W-:Y:S01]  /*8e60*/  ISETP.GE.AND P0, PT, R5, RZ, PT ;  /* 0x000000ff0500720c */ /* 0x000fe20003f06270 */
[----:B------:R-:W-:Y:S01]  /*8e70*/  @!P5 IMAD.MOV R11, RZ, RZ, -R11 ;  /* 0x000000ffff0bd224 */ /* 0x000fe200078e0a0b */
[----:B------:R-:W-:Y:S01]  /*8e80*/  IABS R5, R5 ;  /* 0x0000000500057213 */ /* 0x000fe20000000000 */
[--C-:B------:R-:W-:Y:S01]  /*8e90*/  @!P4 IMAD.IADD R14, R14, 0x1, -R0.reuse ;  /* 0x000000010e0ec824 */ /* 0x100fe200078e0a00 */
[----:B------:R-:W-:Y:S01]  /*8ea0*/  ISETP.GT.U32.AND P4, PT, R0, R8, PT ;  /* 0x000000080000720c */ /* 0x000fe20003f84070 */
[----:B------:R-:W-:Y:S01]  /*8eb0*/  VIADD R6, R28, 0x15a ;  /* 0x0000015a1c067836 */ /* 0x000fe20000000000 */
[----:B------:R-:W-:Y:S01]  /*8ec0*/  STL [R1+0x61c], R11 ;  /* 0x00061c0b01007387 */ /* 0x000fe20000100800 */
[----:B------:R-:W-:Y:S01]  /*8ed0*/  @!P2 IMAD.IADD R3, R3, 0x1, -R0 ;  /* 0x000000010303a824 */ /* 0x000fe200078e0a00 */
[----:B------:R-:W-:Y:S01]  /*8ee0*/  ISETP.GE.AND P5, PT, R2, RZ, PT ;  /* 0x000000ff0200720c */ /* 0x000fe20003fa6270 */
[----:B------:R-:W-:Y:S01]  /*8ef0*/  VIADD R2, R28, 0x15b ;  /* 0x0000015b1c027836 */ /* 0x000fe20000000000 */
[----:B------:R0:W-:Y:S01]  /*8f00*/  STL [R1+0x668], R9 ;  /* 0x0006680901007387 */ /* 0x0001e20000100800 */
[----:B------:R-:W-:Y:S01]  /*8f10*/  IABS R12, R6 ;  /* 0x00000006000c7213 */ /* 0x000fe20000000000 */
[----:B------:R-:W-:Y:S01]  /*8f20*/  IMAD.MOV.U32 R16, RZ, RZ, R3 ;  /* 0x000000ffff107224 */ /* 0x000fe200078e0003 */
[----:B------:R-:W-:Y:S01]  /*8f30*/  ISETP.GT.U32.AND P2, PT, R0, R4, PT ;  /* 0x000000040000720c */ /* 0x000fe20003f44070 */
[----:B------:R-:W-:Y:S01]  /*8f40*/  VIADD R3, R28, 0x156 ;  /* 0x000001561c037836 */ /* 0x000fe20000000000 */
[----:B------:R-:W-:Y:S01]  /*8f50*/  IABS R7, R2 ;  /* 0x0000000200077213 */ /* 0x000fe20000000000 */
[----:B------:R-:W-:-:S04]  /*8f60*/  IMAD.HI.U32 R13, R15, R12, RZ ;  /* 0x0000000c0f0d7227 */ /* 0x000fc800078e00ff */
[----:B0-----:R-:W-:-:S04]  /*8f70*/  IMAD.HI.U32 R9, R15, R5, RZ ;  /* 0x000000050f097227 */ /* 0x001fc800078e00ff */
[----:B------:R-:W-:Y:S02]  /*8f80*/  IMAD.MOV R9, RZ, RZ, -R9 ;  /* 0x000000ffff097224 */ /* 0x000fe400078e0a09 */
[----:B------:R-:W-:Y:S02]  /*8f90*/  @!P4 IMAD.IADD R8, R8, 0x1, -R0 ;  /* 0x000000010808c824 */ /* 0x000fe400078e0a00 */
[C---:B------:R-:W-:Y:S02]  /*8fa0*/  IMAD R5, R0.reuse, R9, R5 ;  /* 0x0000000900057224 */ /* 0x040fe400078e0205 */
[----:B------:R-:W-:Y:S01]  /*8fb0*/  @!P6 IMAD.MOV R16, RZ, RZ, -R16 ;  /* 0x000000ffff10e224 */ /* 0x000fe200078e0a10 */
[C---:B------:R-:W-:Y:S01]  /*8fc0*/  ISETP.GT.U32.AND P4, PT, R0.reuse, R8, PT ;  /* 0x000000080000720c */ /* 0x040fe20003f84070 */
[----:B------:R-:W-:Y:S01]  /*8fd0*/  IMAD.MOV R13, RZ, RZ, -R13 ;  /* 0x000000ffff0d7224 */ /* 0x000fe200078e0a0d */
[----:B------:R-:W-:Y:S01]  /*8fe0*/  ISETP.GT.U32.AND P6, PT, R0, R5, PT ;  /* 0x000000050000720c */ /* 0x000fe20003fc4070 */
[----:B------:R-:W-:Y:S01]  /*8ff0*/  IMAD.HI.U32 R9, R15, R7, RZ ;  /* 0x000000070f097227 */ /* 0x000fe200078e00ff */
[----:B------:R0:W-:Y:S03]  /*9000*/  STL [R1+0x664], R16 ;  /* 0x0006641001007387 */ /* 0x0001e60000100800 */
[----:B------:R-:W-:-:S02]  /*9010*/  IMAD.MOV.U32 R11, RZ, RZ, R14 ;  /* 0x000000ffff0b7224 */ /* 0x000fc400078e000e */
[----:B------:R-:W-:Y:S02]  /*9020*/  IMAD R12, R0, R13, R12 ;  /* 0x0000000d000c7224 */ /* 0x000fe400078e020c */
[----:B------:R-:W-:Y:S02]  /*9030*/  IMAD.MOV R9, RZ, RZ, -R9 ;  /* 0x000000ffff097224 */ /* 0x000fe400078e0a09 */
[----:B------:R-:W-:Y:S02]  /*9040*/  VIADD R13, R28, 0x159 ;  /* 0x000001591c0d7836 */ /* 0x000fe40000000000 */
[----:B------:R-:W-:Y:S01]  /*9050*/  @!P3 IMAD.MOV R11, RZ, RZ, -R11 ;  /* 0x000000ffff0bb224 */ /* 0x000fe200078e0a0b */
[----:B------:R-:W-:Y:S01]  /*9060*/  ISETP.GE.AND P3, PT, R2, RZ, PT ;  /* 0x000000ff0200720c */ /* 0x000fe20003f66270 */
[--C-:B------:R-:W-:Y:S01]  /*9070*/  @!P2 IMAD.IADD R4, R4, 0x1, -R0.reuse ;  /* 0x000000010404a824 */ /* 0x100fe200078e0a00 */
[----:B------:R-:W-:Y:S01]  /*9080*/  IABS R14, R13 ;  /* 0x0000000d000e7213 */ /* 0x000fe20000000000 */
[C---:B------:R-:W-:Y:S01]  /*9090*/  IMAD R2, R0.reuse, R9, R7 ;  /* 0x0000000900027224 */ /* 0x040fe200078e0207 */
[----:B------:R1:W-:Y:S01]  /*90a0*/  STL [R1+0x660], R11 ;  /* 0x0006600b01007387 */ /* 0x0003e20000100800 */
[--C-:B------:R-:W-:Y:S01]  /*90b0*/  @!P6 IMAD.IADD R5, R5, 0x1, -R0.reuse ;  /* 0x000000010505e824 */ /* 0x100fe200078e0a00 */
[----:B------:R-:W-:Y:S01]  /*90c0*/  ISETP.GT.U32.AND P2, PT, R0, R4, PT ;  /* 0x000000040000720c */ /* 0x000fe20003f44070 */
[----:B------:R-:W-:Y:S01]  /*90d0*/  @!P4 IMAD.IADD R8, R8, 0x1, -R0 ;  /* 0x000000010808c824 */ /* 0x000fe200078e0a00 */
[C---:B------:R-:W-:Y:S01]  /*90e0*/  ISETP.GT.U32.AND P4, PT, R0.reuse, R2, PT ;  /* 0x000000020000720c */ /* 0x040fe20003f84070 */
[----:B------:R-:W-:Y:S01]  /*90f0*/  IMAD.HI.U32 R9, R15, R14, RZ ;  /* 0x0000000e0f097227 */ /* 0x000fe200078e00ff */
[----:B------:R-:W-:-:S03]  /*9100*/  ISETP.GT.U32.AND P6, PT, R0, R5, PT ;  /* 0x000000050000720c */ /* 0x000fc60003fc4070 */
[----:B------:R-:W-:Y:S02]  /*9110*/  IMAD.MOV R9, RZ, RZ, -R9 ;  /* 0x000000ffff097224 */ /* 0x000fe400078e0a09 */
[----:B0-----:R-:W-:Y:S02]  /*9120*/  VIADD R16, R28, 0x158 ;  /* 0x000001581c107836 */ /* 0x001fe40000000000 */
[----:B------:R-:W-:Y:S02]  /*9130*/  IMAD R14, R0, R9, R14 ;  /* 0x00000009000e7224 */ /* 0x000fe400078e020e */
[--C-:B------:R-:W-:Y:S01]  /*9140*/  @!P2 IMAD.IADD R4, R4, 0x1, -R0.reuse ;  /* 0x000000010404a824 */ /* 0x100fe200078e0a00 */
[----:B------:R-:W-:Y:S01]  /*9150*/  IABS R22, R16 ;  /* 0x0000001000167213 */ /* 0x000fe20000000000 */
[--C-:B------:R-:W-:Y:S01]  /*9160*/  @!P4 IMAD.IADD R2, R2, 0x1, -R0.reuse ;  /* 0x000000010202c824 */ /* 0x100fe200078e0a00 */
[C---:B------:R-:W-:Y:S01]  /*9170*/  ISETP.GT.U32.AND P4, PT, R0.reuse, R14, PT ;  /* 0x0000000e0000720c */ /* 0x040fe20003f84070 */
[----:B------:R-:W-:Y:S01]  /*9180*/  @!P6 IMAD.IADD R5, R5, 0x1, -R0 ;  /* 0x000000010505e824 */ /* 0x000fe200078e0a00 */
[----:B------:R-:W-:Y:S01]  /*9190*/  ISETP.GT.U32.AND P6, PT, R0, R12, PT ;  /* 0x0000000c0000720c */ /* 0x000fe20003fc4070 */
[----:B------:R-:W-:Y:S01]  /*91a0*/  IMAD.HI.U32 R21, R15, R22, RZ ;  /* 0x000000160f157227 */ /* 0x000fe200078e00ff */
[----:B------:R-:W-:-:S02]  /*91b0*/  ISETP.GE.AND P2, PT, R6, RZ, PT ;  /* 0x000000ff0600720c */ /* 0x000fc40003f46270 */
[----:B------:R-:W-:Y:S01]  /*91c0*/  IABS R6, R3 ;  /* 0x0000000300067213 */ /* 0x000fe20000000000 */
[----:B-1----:R-:W-:Y:S02]  /*91d0*/  IMAD.MOV.U32 R11, RZ, RZ, R4 ;  /* 0x000000ffff0b7224 */ /* 0x002fe400078e0004 */
[----:B------:R-:W-:Y:S02]  /*91e0*/  IMAD.MOV R21, RZ, RZ, -R21 ;  /* 0x000000ffff157224 */ /* 0x000fe400078e0a15 */
[----:B------:R-:W-:Y:S01]  /*91f0*/  @!P1 IMAD.MOV R11, RZ, RZ, -R11 ;  /* 0x000000ffff0b9224 */ /* 0x000fe200078e0a0b */
[----:B------:R-:W-:Y:S01]  /*9200*/  ISETP.GT.U32.AND P1, PT, R0, R2, PT ;  /* 0x000000020000720c */ /* 0x000fe20003f24070 */
[----:B------:R-:W-:Y:S02]  /*9210*/  VIADD R17, R28, 0x155 ;  /* 0x000001551c117836 */ /* 0x000fe40000000000 */
[----:B------:R-:W-:Y:S01]  /*9220*/  IMAD R21, R0, R21, R22 ;  /* 0x0000001500157224 */ /* 0x000fe200078e0216 */
[----:B------:R0:W-:Y:S01]  /*9230*/  STL [R1+0x65c], R11 ;  /* 0x00065c0b01007387 */ /* 0x0001e20000100800 */
[----:B------:R-:W-:Y:S01]  /*9240*/  IMAD.HI.U32 R23, R15, R20, RZ ;  /* 0x000000140f177227 */ /* 0x000fe200078e00ff */
[----:B------:R-:W-:-:S03]  /*9250*/  IABS R7, R17 ;  /* 0x0000001100077213 */ /* 0x000fc60000000000 */
[----:B------:R-:W-:Y:S02]  /*9260*/  @!P4 IMAD.IADD R14, R14, 0x1, -R0 ;  /* 0x000000010e0ec824 */ /* 0x000fe400078e0a00 */
[----:B------:R-:W-:-:S04]  /*9270*/  IMAD.HI.U32 R18, R15, R6, RZ ;  /* 0x000000060f127227 */ /* 0x000fc800078e00ff */
[----:B0-----:R-:W-:Y:S02]  /*9280*/  IMAD.MOV.U32 R11, RZ, RZ, R8 ;  /* 0x000000ffff0b7224 */ /* 0x001fe400078e0008 */
[----:B------:R-:W-:Y:S01]  /*9290*/  @!P6 IMAD.IADD R12, R12, 0x1, -R0 ;  /* 0x000000010c0ce824 */ /* 0x000fe200078e0a00 */
[C---:B------:R-:W-:Y:S01]  /*92a0*/  ISETP.GT.U32.AND P6, PT, R0.reuse, R21, PT ;  /* 0x000000150000720c */ /* 0x040fe20003fc4070 */
[----:B------:R-:W-:Y:S02]  /*92b0*/  IMAD.MOV R23, RZ, RZ, -R23 ;  /* 0x000000ffff177224 */ /* 0x000fe400078e0a17 */
[----:B------:R-:W-:Y:S01]  /*92c0*/  @!P5 IMAD.MOV R11, RZ, RZ, -R11 ;  /* 0x000000ffff0bd224 */ /* 0x000fe200078e0a0b */
[C---:B------:R-:W-:Y:S01]  /*92d0*/  ISETP.GT.U32.AND P5, PT, R0.reuse, R14, PT ;  /* 0x0000000e0000720c */ /* 0x040fe20003fa4070 */
[----:B------:R-:W-:Y:S01]  /*92e0*/  IMAD.HI.U32 R9, R15, R7, RZ ;  /* 0x000000070f097227 */ /* 0x000fe200078e00ff */
[----:B------:R-:W-:Y:S02]  /*92f0*/  ISETP.GT.U32.AND P4, PT, R0, R12, PT ;  /* 0x0000000c0000720c */ /* 0x000fe40003f84070 */
[----:B------:R0:W-:Y:S01]  /*9300*/  STL [R1+0x680], R11 ;  /* 0x0006800b01007387 */ /* 0x0001e20000100800 */
[----:B------:R-:W-:-:S02]  /*9310*/  IMAD.MOV R18, RZ, RZ, -R18 ;  /* 0x000000ffff127224 */ /* 0x000fc400078e0a12 */
[C---:B------:R-:W-:Y:S02]  /*9320*/  IMAD R20, R0.reuse, R23, R20 ;  /* 0x0000001700147224 */ /* 0x040fe400078e0214 */
[----:B------:R-:W-:Y:S02]  /*9330*/  IMAD.MOV R9, RZ, RZ, -R9 ;  /* 0x000000ffff097224 */ /* 0x000fe400078e0a09 */
[C---:B------:R-:W-:Y:S02]  /*9340*/  IMAD R6, R0.reuse, R18, R6 ;  /* 0x0000001200067224 */ /* 0x040fe400078e0206 */
[----:B------:R-:W-:Y:S01]  /*9350*/  @!P0 IMAD.MOV R5, RZ, RZ, -R5 ;  /* 0x000000ffff058224 */ /* 0x000fe200078e0a05 */
[C---:B------:R-:W-:Y:S01]  /*9360*/  ISETP.GT.U32.AND P0, PT, R0.reuse, R20, PT ;  /* 0x000000140000720c */ /* 0x040fe20003f04070 */
[----:B------:R-:W-:Y:S02]  /*9370*/  IMAD R7, R0, R9, R7 ;  /* 0x0000000900077224 */ /* 0x000fe400078e0207 */
[--C-:B------:R-:W-:Y:S01]  /*9380*/  @!P1 IMAD.IADD R2, R2, 0x1, -R0.reuse ;  /* 0x0000000102029824 */ /* 0x100fe200078e0a00 */
[----:B------:R-:W-:Y:S01]  /*9390*/  ISETP.GT.U32.AND P1, PT, R0, R6, PT ;  /* 0x000000060000720c */ /* 0x000fe20003f24070 */
[--C-:B------:R-:W-:Y:S01]  /*93a0*/  @!P6 IMAD.IADD R21, R21, 0x1, -R0.reuse ;  /* 0x000000011515e824 */ /* 0x100fe200078e0a00 */
[----:B------:R1:W-:Y:S01]  /*93b0*/  STL [R1+0x69c], R5 ;  /* 0x00069c0501007387 */ /* 0x0003e20000100800 */
[----:B------:R-:W-:Y:S01]  /*93c0*/  @!P5 IMAD.IADD R14, R14, 0x1, -R0 ;  /* 0x000000010e0ed824 */ /* 0x000fe200078e0a00 */
[----:B------:R-:W-:Y:S01]  /*93d0*/  ISETP.GT.U32.AND P5, PT, R0, R7, PT ;  /* 0x000000070000720c */ /* 0x000fe20003fa4070 */
[----:B------:R-:W-:Y:S01]  /*93e0*/  VIADD R4, R28, 0x153 ;  /* 0x000001531c047836 */ /* 0x000fe20000000000 */
[----:B------:R-:W-:Y:S01]  /*93f0*/  ISETP.GT.U32.AND P6, PT, R0, R21, PT ;  /* 0x000000150000720c */ /* 0x000fe20003fc4070 */
[----:B------:R-:W-:-:S02]  /*9400*/  VIADD R18, R28, 0x154 ;  /* 0x000001541c127836 */ /* 0x000fc40000000000 */
[--C-:B------:R-:W-:Y:S01]  /*9410*/  @!P4 IMAD.IADD R12, R12, 0x1, -R0.reuse ;  /* 0x000000010c0cc824 */ /* 0x100fe200078e0a00 */
[----:B------:R-:W-:Y:S01]  /*9420*/  IABS R8, R4 ;  /* 0x0000000400087213 */ /* 0x000fe20000000000 */
[----:B------:R-:W-:Y:S01]  /*9430*/  @!P0 IMAD.IADD R20, R20, 0x1, -R0 ;  /* 0x0000000114148824 */ /* 0x000fe200078e0a00 */
[----:B------:R-:W-:Y:S01]  /*9440*/  IABS R9, R18 ;  /* 0x0000001200097213 */ /* 0x000fe20000000000 */
[----:B------:R-:W-:Y:S01]  /*9450*/  IMAD.MOV.U32 R22, RZ, RZ, R2 ;  /* 0x000000ffff167224 */ /* 0x000fe200078e0002 */
[----:B------:R-:W-:Y:S01]  /*9460*/  ISETP.GE.AND P4, PT, R13, RZ, PT ;  /* 0x000000ff0d00720c */ /* 0x000fe20003f86270 */
[----:B------:R-:W-:Y:S01]  /*9470*/  @!P1 IMAD.IADD R6, R6, 0x1, -R0 ;  /* 0x0000000106069824 */ /* 0x000fe200078e0a00 */
[----:B------:R-:W-:Y:S01]  /*9480*/  ISETP.GE.AND P0, PT, R19, RZ, PT ;  /* 0x000000ff1300720c */ /* 0x000fe20003f06270 */
[----:B0-----:R-:W-:Y:S01]  /*9490*/  IMAD.MOV.U32 R11, RZ, RZ, R12 ;  /* 0x000000ffff0b7224 */ /* 0x001fe200078e000c */
[----:B------:R-:W-:Y:S01]  /*94a0*/  ISETP.GE.AND P1, PT, R3, RZ, PT ;  /* 0x000000ff0300720c */ /* 0x000fe20003f26270 */
[----:B------:R-:W-:Y:S01]  /*94b0*/  @!P3 IMAD.MOV R22, RZ, RZ, -R22 ;  /* 0x000000ffff16b224 */ /* 0x000fe200078e0a16 */
[----:B------:R-:W-:Y:S01]  /*94c0*/  ISETP.GT.U32.AND P3, PT, R0, R20, PT ;  /* 0x000000140000720c */ /* 0x000fe20003f64070 */
[----:B------:R-:W-:-:S03]  /*94d0*/  IMAD.HI.U32 R13, R15, R8, RZ ;  /* 0x000000080f0d7227 */ /* 0x000fc600078e00ff */
[----:B------:R-:W-:Y:S01]  /*94e0*/  STL [R1+0x698], R22 ;  /* 0x0006981601007387 */ /* 0x000fe20000100800 */
[--C-:B------:R-:W-:Y:S02]  /*94f0*/  @!P5 IMAD.IADD R7, R7, 0x1, -R0.reuse ;  /* 0x000000010707d824 */ /* 0x100fe400078e0a00 */
[----:B------:R-:W-:Y:S01]  /*9500*/  @!P2 IMAD.MOV R11, RZ, RZ, -R11 ;  /* 0x000000ffff0ba224 */ /* 0x000fe200078e0a0b */
[C---:B------:R-:W-:Y:S01]  /*9510*/  ISETP.GT.U32.AND P2, PT, R0.reuse, R6, PT ;  /* 0x000000060000720c */ /* 0x040fe20003f44070 */
[----:B-1----:R-:W-:Y:S01]  /*9520*/  IMAD.HI.U32 R5, R15, R9, RZ ;  /* 0x000000090f057227 */ /* 0x002fe200078e00ff */
[----:B------:R-:W-:Y:S02]  /*9530*/  ISETP.GT.U32.AND P5, PT, R0, R7, PT ;  /* 0x000000070000720c */ /* 0x000fe40003fa4070 */
[----:B------:R0:W-:Y:S01]  /*9540*/  STL [R1+0x694], R11 ;  /* 0x0006940b01007387 */ /* 0x0001e20000100800 */
[----:B------:R-:W-:Y:S01]  /*9550*/  @!P6 IMAD.IADD R21, R21, 0x1, -R0 ;  /* 0x000000011515e824 */ /* 0x000fe200078e0a00 */
[----:B------:R-:W-:Y:S01]  /*9560*/  ISETP.GE.AND P6, PT, R16, RZ, PT ;  /* 0x000000ff1000720c */ /* 0x000fe20003fc6270 */
[----:B------:R-:W-:-:S02]  /*9570*/  IMAD.MOV R13, RZ, RZ, -R13 ;  /* 0x000000ffff0d7224 */ /* 0x000fc400078e0a0d */
[----:B------:R-:W-:Y:S02]  /*9580*/  IMAD.MOV R5, RZ, RZ, -R5 ;  /* 0x000000ffff057224 */ /* 0x000fe400078e0a05 */
[C---:B------:R-:W-:Y:S02]  /*9590*/  IMAD R8, R0.reuse, R13, R8 ;  /* 0x0000000d00087224 */ /* 0x040fe400078e0208 */
[----:B------:R-:W-:Y:S02]  /*95a0*/  IMAD R5, R0, R5, R9 ;  /* 0x0000000500057224 */ /* 0x000fe400078e0209 */
[----:B0-----:R-:W-:Y:S02]  /*95b0*/  IMAD.MOV.U32 R11, RZ, RZ, R14 ;  /* 0x000000ffff0b7224 */ /* 0x001fe400078e000e */
[----:B------:R-:W-:Y:S02]  /*95c0*/  VIADD R2, R28, 0x152 ;  /* 0x000001521c027836 */ /* 0x000fe40000000000 */
[----:B------:R-:W-:-:S02]  /*95d0*/  IMAD.MOV.U32 R9, RZ, RZ, R21 ;  /* 0x000000ffff097224 */ /* 0x000fc400078e0015 */
[----:B------:R-:W-:Y:S01]  /*95e0*/  @!P4 IMAD.MOV R11, RZ, RZ, -R11 ;  /* 0x000000ffff0bc224 */ /* 0x000fe200078e0a0b */
[----:B------:R-:W-:Y:S01]  /*95f0*/  ISETP.GT.U32.AND P4, PT, R0, R5, PT ;  /* 0x000000050000720c */ /* 0x000fe20003f84070 */
[--C-:B------:R-:W-:Y:S01]  /*9600*/  @!P3 IMAD.IADD R20, R20, 0x1, -R0.reuse ;  /* 0x000000011414b824 */ /* 0x100fe200078e0a00 */
[----:B------:R-:W-:Y:S01]  /*9610*/  ISETP.GT.U32.AND P3, PT, R0, R8, PT ;  /* 0x000000080000720c */ /* 0x000fe20003f64070 */
[----:B------:R-:W-:Y:S01]  /*9620*/  @!P2 IMAD.IADD R6, R6, 0x1, -R0 ;  /* 0x000000010606a824 */ /* 0x000fe200078e0a00 */
[----:B------:R-:W-:Y:S01]  /*9630*/  IABS R12, R2 ;  /* 0x00000002000c7213 */ /* 0x000fe20000000000 */
[----:B------:R-:W-:Y:S01]  /*9640*/  @!P6 IMAD.MOV R9, RZ, RZ, -R9 ;  /* 0x000000ffff09e224 */ /* 0x000fe200078e0a09 */
[----:B------:R0:W-:Y:S01]  /*9650*/  STL [R1+0x690], R11 ;  /* 0x0006900b01007387 */ /* 0x0001e20000100800 */
[----:B------:R-:W-:Y:S01]  /*9660*/  VIADD R3, R28, 0x151 ;  /* 0x000001511c037836 */ /* 0x000fe20000000000 */
[----:B------:R-:W-:Y:S01]  /*9670*/  ISETP.GE.AND P6, PT, R17, RZ, PT ;  /* 0x000000ff1100720c */ /* 0x000fe20003fc6270 */
[----:B------:R-:W-:Y:S01]  /*9680*/  IMAD.MOV.U32 R14, RZ, RZ, R20 ;  /* 0x000000ffff0e7224 */ /* 0x000fe200078e0014 */
[----:B------:R1:W-:Y:S01]  /*9690*/  STL [R1+0x6a4], R9 ;  /* 0x0006a40901007387 */ /* 0x0003e20000100800 */
[----:B------:R-:W-:Y:S01]  /*96a0*/  @!P5 IMAD.IADD R7, R7, 0x1, -R0 ;  /* 0x000000010707d824 */ /* 0x000fe200078e0a00 */
[----:B------:R-:W-:Y:S01]  /*96b0*/  ISETP.GE.AND P5, PT, R4, RZ, PT ;  /* 0x000000ff0400720c */ /* 0x000fe20003fa6270 */
[----:B------:R-:W-:Y:S01]  /*96c0*/  IMAD.HI.U32 R4, R15, R12, RZ ;  /* 0x0000000c0f047227 */ /* 0x000fe200078e00ff */
[----:B------:R-:W-:-:S03]  /*96d0*/  ISETP.GE.AND P2, PT, R18, RZ, PT ;  /* 0x000000ff1200720c */ /* 0x000fc60003f46270 */
[----:B0-----:R-:W-:Y:S02]  /*96e0*/  IMAD.MOV.U32 R11, RZ, RZ, R6 ;  /* 0x000000ffff0b7224 */ /* 0x001fe400078e0006 */
[----:B------:R-:W-:Y:S01]  /*96f0*/  @!P0 IMAD.MOV R14, RZ, RZ, -R14 ;  /* 0x000000ffff0e8224 */ /* 0x000fe200078e0a0e */
[----:B-1----:R-:W-:Y:S01]  /*9700*/  IABS R9, R3 ;  /* 0x0000000300097213 */ /* 0x002fe20000000000 */
[----:B------:R-:W-:Y:S01]  /*9710*/  @!P1 IMAD.MOV R11, RZ, RZ, -R11 ;  /* 0x000000ffff0b9224 */ /* 0x000fe200078e0a0b */
[----:B------:R-:W-:Y:S01]  /*9720*/  ISETP.GE.AND P1, PT, R3, RZ, PT ;  /* 0x000000ff0300720c */ /* 0x000fe20003f26270 */
[----:B------:R-:W-:Y:S01]  /*9730*/  IMAD.MOV R4, RZ, RZ, -R4 ;  /* 0x000000ffff047224 */ /* 0x000fe200078e0a04 */
[----:B------:R-:W-:Y:S01]  /*9740*/  STL [R1+0x6a0], R14 ;  /* 0x0006a00e01007387 */ /* 0x000fe20000100800 */
[--C-:B------:R-:W-:Y:S02]  /*9750*/  @!P3 IMAD.IADD R8, R8, 0x1, -R0.reuse ;  /* 0x000000010808b824 */ /* 0x100fe400078e0a00 */
[----:B------:R-:W-:Y:S01]  /*9760*/  IMAD.MOV.U32 R13, RZ, RZ, R9 ;  /* 0x000000ffff0d7224 */ /* 0x000fe200078e0009 */
[----:B------:R0:W-:Y:S01]  /*9770*/  STL [R1+0x6fc], R11 ;  /* 0x0006fc0b01007387 */ /* 0x0001e20000100800 */
[----:B------:R-:W-:Y:S01]  /*9780*/  @!P4 IMAD.IADD R5, R5, 0x1, -R0 ;  /* 0x000000010505c824 */ /* 0x000fe200078e0a00 */
[----:B------:R-:W-:Y:S01]  /*9790*/  ISETP.GE.AND P4, PT, R2, RZ, PT ;  /* 0x000000ff0200720c */ /* 0x000fe20003f86270 */
[C---:B------:R-:W-:Y:S01]  /*97a0*/  IMAD R9, R0.reuse, R4, R12 ;  /* 0x0000000400097224 */ /* 0x040fe200078e020c */
[C---:B------:R-:W-:Y:S01]  /*97b0*/  ISETP.GT.U32.AND P3, PT, R0.reuse, R8, PT ;  /* 0x000000080000720c */ /* 0x040fe20003f64070 */
[----:B------:R-:W-:Y:S01]  /*97c0*/  IMAD.HI.U32 R2, R15, R13, RZ ;  /* 0x0000000d0f027227 */ /* 0x000fe200078e00ff */
[----:B------:R-:W-:-:S03]  /*97d0*/  ISETP.GT.U32.AND P0, PT, R0, R5, PT ;  /* 0x000000050000720c */ /* 0x000fc60003f04070 */
[----:B------:R-:W-:Y:S02]  /*97e0*/  IMAD.MOV R2, RZ, RZ, -R2 ;  /* 0x000000ffff027224 */ /* 0x000fe400078e0a02 */
[----:B0-----:R-:W-:Y:S02]  /*97f0*/  IMAD.MOV.U32 R11, RZ, RZ, R7 ;  /* 0x000000ffff0b7224 */ /* 0x001fe400078e0007 */
[C---:B------:R-:W-:Y:S02]  /*9800*/  IMAD R12, R0.reuse, R2, R13 ;  /* 0x00000002000c7224 */ /* 0x040fe400078e020d */
[----:B------:R-:W-:Y:S01]  /*9810*/  @!P6 IMAD.MOV R11, RZ, RZ, -R11 ;  /* 0x000000ffff0be224 */ /* 0x000fe200078e0a0b */
[----:B------:R-:W-:Y:S01]  /*9820*/  ISETP.GT.U32.AND P6, PT, R0, R9, PT ;  /* 0x000000090000720c */ /* 0x000fe20003fc4070 */
[----:B------:R-:W-:Y:S02]  /*9830*/  VIADD R6, R28, 0x150 ;  /* 0x000001501c067836 */ /* 0x000fe40000000000 */
[--C-:B------:R-:W-:Y:S01]  /*9840*/  @!P3 IMAD.IADD R8, R8, 0x1, -R0.reuse ;  /* 0x000000010808b824 */ /* 0x100fe200078e0a00 */
[----:B------:R-:W-:Y:S01]  /*9850*/  ISETP.GT.U32.AND P3, PT, R0, R12, PT ;  /* 0x0000000c0000720c */ /* 0x000fe20003f64070 */
[----:B------:R-:W-:Y:S01]  /*9860*/  @!P0 IMAD.IADD R5, R5, 0x1, -R0 ;  /* 0x0000000105058824 */ /* 0x000fe200078e0a00 */
[----:B------:R-:W-:Y:S01]  /*9870*/  ISETP.GE.AND P0, PT, R6, RZ, PT ;  /* 0x000000ff0600720c */ /* 0x000fe20003f06270 */
[----:B------:R0:W-:Y:S01]  /*9880*/  STL [R1+0x6f8], R11 ;  /* 0x0006f80b01007387 */ /* 0x0001e20000100800 */
[----:B------:R-:W-:Y:S01]  /*9890*/  IABS R6, R6 ;  /* 0x0000000600067213 */ /* 0x000fe20000000000 */
[----:B------:R-:W-:-:S02]  /*98a0*/  VIADD R7, R28, 0x14f ;  /* 0x0000014f1c077836 */ /* 0x000fc40000000000 */
[----:B------:R-:W-:Y:S02]  /*98b0*/  @!P5 IMAD.MOV R8, RZ, RZ, -R8 ;  /* 0x000000ffff08d224 */ /* 0x000fe400078e0a08 */
[----:B------:R-:W-:Y:S01]  /*98c0*/  @!P6 IMAD.IADD R9, R9, 0x1, -R0 ;  /* 0x000000010909e824 */ /* 0x000fe200078e0a00 */
[----:B------:R-:W-:Y:S01]  /*98d0*/  IABS R2, R7 ;  /* 0x0000000700027213 */ /* 0x000fe20000000000 */
[----:B------:R-:W-:-:S03]  /*98e0*/  IMAD.HI.U32 R13, R15, R6, RZ ;  /* 0x000000060f0d7227 */ /* 0x000fc600078e00ff */
[----:B------:R-:W-:Y:S01]  /*98f0*/  ISETP.GT.U32.AND P6, PT, R0, R9, PT ;  /* 0x000000090000720c */ /* 0x000fe20003fc4070 */
[----:B0-----:R-:W-:Y:S02]  /*9900*/  IMAD.MOV.U32 R11, RZ, RZ, R5 ;  /* 0x000000ffff0b7224 */ /* 0x001fe400078e0005 */
[----:B------:R-:W-:Y:S02]  /*9910*/  VIADD R3, R28, 0x14e ;  /* 0x0000014e1c037836 */ /* 0x000fe40000000000 */
[----:B------:R-:W-:Y:S01]  /*9920*/  @!P2 IMAD.MOV R11, RZ, RZ, -R11 ;  /* 0x000000ffff0ba224 */ /* 0x000fe200078e0a0b */
[----:B------:R-:W-:Y:S01]  /*9930*/  ISETP.GE.AND P2, PT, R7, RZ, PT ;  /* 0x000000ff0700720c */ /* 0x000fe20003f46270 */
[----:B------:R-:W-:Y:S01]  /*9940*/  IMAD.MOV R13, RZ, RZ, -R13 ;  /* 0x000000ffff0d7224 */ /* 0x000fe200078e0a0d */
[----:B------:R-:W-:Y:S01]  /*9950*/  IABS R4, R3 ;  /* 0x0000000300047213 */ /* 0x000fe20000000000 */
[----:B------:R-:W-:Y:S01]  /*9960*/  @!P3 IMAD.IADD R12, R12, 0x1, -R0 ;  /* 0x000000010c0cb824 */ /* 0x000fe200078e0a00 */
[----:B------:R-:W-:Y:S01]  /*9970*/  STL [R1+0x6f4], R11 ;  /* 0x0006f40b01007387 */ /* 0x000fe20000100800 */
[----:B------:R-:W-:Y:S01]  /*9980*/  IMAD.HI.U32 R7, R15, R2, RZ ;  /* 0x000000020f077227 */ /* 0x000fe200078e00ff */
[----:B------:R-:W-:-:S02]  /*9990*/  ISETP.GE.AND P5, PT, R3, RZ, PT ;  /* 0x000000ff0300720c */ /* 0x000fc40003fa6270 */
[----:B------:R0:W-:Y:S01]  /*99a0*/  STL [R1+0x700], R8 ;  /* 0x0007000801007387 */ /* 0x0001e20000100800 */
[----:B------:R-:W-:Y:S01]  /*99b0*/  ISETP.GT.U32.AND P3, PT, R0, R12, PT ;  /* 0x0000000c0000720c */ /* 0x000fe20003f64070 */
[----:B------:R-:W-:Y:S02]  /*99c0*/  @!P6 IMAD.IADD R9, R9, 0x1, -R0 ;  /* 0x000000010909e824 */ /* 0x000fe400078e0a00 */
[----:B------:R-:W-:-:S04]  /*99d0*/  IMAD.HI.U32 R5, R15, R4, RZ ;  /* 0x000000040f057227 */ /* 0x000fc800078e00ff */
[----:B------:R-:W-:Y:S02]  /*99e0*/  IMAD.MOV R7, RZ, RZ, -R7 ;  /* 0x000000ffff077224 */ /* 0x000fe400078e0a07 */
[C---:B0-----:R-:W-:Y:S02]  /*99f0*/  IMAD R8, R0.reuse, R13, R6 ;  /* 0x0000000d00087224 */ /* 0x041fe400078e0206 */
[----:B------:R-:W-:Y:S02]  /*9a00*/  IMAD.MOV R3, RZ, RZ, -R5 ;  /* 0x000000ffff037224 */ /* 0x000fe400078e0a05 */
[C---:B------:R-:W-:Y:S01]  /*9a10*/  IMAD R2, R0.reuse, R7, R2 ;  /* 0x0000000700027224 */ /* 0x040fe200078e0202 */
[C---:B------:R-:W-:Y:S01]  /*9a20*/  ISETP.GT.U32.AND P6, PT, R0.reuse, R8, PT ;  /* 0x000000080000720c */ /* 0x040fe20003fc4070 */
[----:B------:R-:W-:Y:S02]  /*9a30*/  IMAD R4, R0, R3, R4 ;  /* 0x0000000300047224 */ /* 0x000fe400078e0204 */
[----:B------:R-:W-:Y:S01]  /*9a40*/  @!P3 IMAD.IADD R12, R12, 0x1, -R0 ;  /* 0x000000010c0cb824 */ /* 0x000fe200078e0a00 */
[----:B------:R-:W-:Y:S01]  /*9a50*/  ISETP.GT.U32.AND P3, PT, R0, R2, PT ;  /* 0x000000020000720c */ /* 0x000fe20003f64070 */
[----:B------:R-:W-:-:S02]  /*9a60*/  VIADD R5, R28, 0x14d ;  /* 0x0000014d1c057836 */ /* 0x000fc40000000000 */
[----:B------:R-:W-:Y:S02]  /*9a70*/  IMAD.MOV.U32 R11, RZ, RZ, R9 ;  /* 0x000000ffff0b7224 */ /* 0x000fe400078e0009 */
[----:B------:R-:W-:Y:S01]  /*9a80*/  VIADD R6, R28, 0x14b ;  /* 0x0000014b1c067836 */ /* 0x000fe20000000000 */
[----:B------:R-:W-:Y:S01]  /*9a90*/  IABS R14, R5 ;  /* 0x00000005000e7213 */ /* 0x000fe20000000000 */
[----:B------:R-:W-:Y:S02]  /*9aa0*/  @!P4 IMAD.MOV R11, RZ, RZ, -R11 ;  /* 0x000000ffff0bc224 */ /* 0x000fe400078e0a0b */
[----:B------:R-:W-:Y:S01]  /*9ab0*/  @!P6 IMAD.IADD R8, R8, 0x1, -R0 ;  /* 0x000000010808e824 */ /* 0x000fe200078e0a00 */
[----:B------:R-:W-:Y:S01]  /*9ac0*/  ISETP.GT.U32.AND P6, PT, R0, R4, PT ;  /* 0x000000040000720c */ /* 0x000fe20003fc4070 */
[----:B------:R-:W-:Y:S01]  /*9ad0*/  IMAD.HI.U32 R9, R15, R14, RZ ;  /* 0x0000000e0f097227 */ /* 0x000fe200078e00ff */
[----:B------:R0:W-:Y:S01]  /*9ae0*/  STL [R1+0x6f0], R11 ;  /* 0x0006f00b01007387 */ /* 0x0001e20000100800 */
[----:B------:R-:W-:-:S02]  /*9af0*/  IABS R17, R6 ;  /* 0x0000000600117213 */ /* 0x000fc40000000000 */
[----:B------:R-:W-:Y:S01]  /*9b00*/  ISETP.GT.U32.AND P4, PT, R0, R8, PT ;  /* 0x000000080000720c */ /* 0x000fe20003f84070 */
[----:B------:R-:W-:Y:S02]  /*9b10*/  @!P3 IMAD.IADD R2, R2, 0x1, -R0 ;  /* 0x000000010202b824 */ /* 0x000fe400078e0a00 */
[C---:B------:R-:W-:Y:S02]  /*9b20*/  VIADD R3, R28.reuse, 0x14c ;  /* 0x0000014c1c037836 */ /* 0x040fe40000000000 */
[----:B------:R-:W-:Y:S01]  /*9b30*/  VIADD R7, R28, 0x14a ;  /* 0x0000014a1c077836 */ /* 0x000fe20000000000 */
[----:B------:R-:W-:Y:S01]  /*9b40*/  ISETP.GT.U32.AND P3, PT, R0, R2, PT ;  /* 0x000000020000720c */ /* 0x000fe20003f64070 */
[----:B0-----:R-:W-:Y:S01]  /*9b50*/  IMAD.MOV.U32 R11, RZ, RZ, R12 ;  /* 0x000000ffff0b7224 */ /* 0x001fe200078e000c */
[----:B------:R-:W-:Y:S01]  /*9b60*/  IABS R16, R3 ;  /* 0x0000000300107213 */ /* 0x000fe20000000000 */
[----:B------:R-:W-:Y:S01]  /*9b70*/  @!P6 IMAD.IADD R4, R4, 0x1, -R0 ;  /* 0x000000010404e824 */ /* 0x000fe200078e0a00 */
[----:B------:R-:W-:Y:S01]  /*9b80*/  IABS R13, R7 ;  /* 0x00000007000d7213 */ /* 0x000fe20000000000 */
[----:B------:R-:W-:-:S02]  /*9b90*/  IMAD.MOV R9, RZ, RZ, -R9 ;  /* 0x000000ffff097224 */ /* 0x000fc400078e0a09 */
[----:B------:R-:W-:Y:S01]  /*9ba0*/  @!P1 IMAD.MOV R11, RZ, RZ, -R11 ;  /* 0x000000ffff0b9224 */ /* 0x000fe200078e0a0b */
[----:B------:R-:W-:Y:S01]  /*9bb0*/  ISETP.GE.AND P1, PT, R5, RZ, PT ;  /* 0x000000ff0500720c */ /* 0x000fe20003f26270 */
[----:B------:R-:W-:Y:S01]  /*9bc0*/  IMAD.MOV.U32 R12, RZ, RZ, R17 ;  /* 0x000000ffff0c7224 */ /* 0x000fe200078e0011 */
[C---:B------:R-:W-:Y:S01]  /*9bd0*/  ISETP.GT.U32.AND P6, PT, R0.reuse, R4, PT ;  /* 0x000000040000720c */ /* 0x040fe20003fc4070 */
[----:B------:R-:W-:Y:S01]  /*9be0*/  IMAD R5, R0, R9, R14 ;  /* 0x0000000900057224 */ /* 0x000fe200078e020e */
[----:B------:R0:W-:Y:S01]  /*9bf0*/  STL [R1+0x6ec], R11 ;  /* 0x0006ec0b01007387 */ /* 0x0001e20000100800 */
[----:B------:R-:W-:Y:S02]  /*9c00*/  @!P4 IMAD.IADD R8, R8, 0x1, -R0 ;  /* 0x000000010808c824 */ /* 0x000fe400078e0a00 */
[----:B------:R-:W-:Y:S01]  /*9c10*/  IMAD.MOV.U32 R9, RZ, RZ, R13 ;  /* 0x000000ffff097224 */ /* 0x000fe200078e000d */
[----:B------:R-:W-:Y:S01]  /*9c20*/  ISETP.GT.U32.AND P4, PT, R0, R5, PT ;  /* 0x000000050000720c */ /* 0x000fe20003f84070 */
[----:B------:R-:W-:-:S04]  /*9c30*/  IMAD.HI.U32 R17, R15, R16, RZ ;  /* 0x000000100f117227 */ /* 0x000fc800078e00ff */
[----:B------:R-:W-:-:S04]  /*9c40*/  IMAD.HI.U32 R14, R15, R12, RZ ;  /* 0x0000000c0f0e7227 */ /* 0x000fc800078e00ff */
[----:B0-----:R-:W-:Y:S02]  /*9c50*/  IMAD.MOV.U32 R11, RZ, RZ, R8 ;  /* 0x000000ffff0b7224 */ /* 0x001fe400078e0008 */
        /* <DEDUP_REMOVED lines=14> */
[----:B------:R-:W-:Y:S02]  /*9d40*/  VIADD R14, R28, 0x149 ;  /* 0x000001491c0e7836 */ /* 0x000fe40000000000 */
[----:B------:R-:W-:Y:S02]  /*9d50*/  @!P4 IMAD.IADD R5, R5, 0x1, -R0 ;  /* 0x000000010505c824 */ /* 0x000fe400078e0a00 */
[----:B0-----:R-:W-:Y:S01]  /*9d60*/  IMAD.MOV.U32 R11, RZ, RZ, R4 ;  /* 0x000000ffff0b7224 */ /* 0x001fe200078e0004 */
[----:B------:R-:W-:Y:S01]  /*9d70*/  IABS R8, R14 ;  /* 0x0000000e00087213 */ /* 0x000fe20000000000 */
[----:B------:R-:W-:Y:S01]  /*9d80*/  @!P2 IMAD.MOV R2, RZ, RZ, -R2 ;  /* 0x000000ffff02a224 */ /* 0x000fe200078e0a02 */
[C---:B------:R-:W-:Y:S01]  /*9d90*/  ISETP.GT.U32.AND P4, PT, R0.reuse, R5, PT ;  /* 0x000000050000720c */ /* 0x040fe20003f84070 */
[----:B------:R-:W-:Y:S01]  /*9da0*/  @!P5 IMAD.MOV R11, RZ, RZ, -R11 ;  /* 0x000000ffff0bd224 */ /* 0x000fe200078e0a0b */
[----:B------:R-:W-:Y:S01]  /*9db0*/  ISETP.GT.U32.AND P5, PT, R0, R9, PT ;  /* 0x000000090000720c */ /* 0x000fe20003fa4070 */
[----:B------:R-:W-:Y:S01]  /*9dc0*/  VIADD R16, R28, 0x148 ;  /* 0x000001481c107836 */ /* 0x000fe20000000000 */
[----:B------:R0:W-:Y:S01]  /*9dd0*/  STL [R1+0x6e4], R2 ;  /* 0x0006e40201007387 */ /* 0x0001e20000100800 */
[----:B------:R-:W-:Y:S01]  /*9de0*/  ISETP.GE.AND P2, PT, R6, RZ, PT ;  /* 0x000000ff0600720c */ /* 0x000fe20003f46270 */
[--C-:B------:R-:W-:Y:S01]  /*9df0*/  @!P0 IMAD.IADD R3, R3, 0x1, -R0.reuse ;  /* 0x0000000103038824 */ /* 0x100fe200078e0a00 */
[----:B------:R-:W-:Y:S01]  /*9e00*/  ISETP.GE.AND P0, PT, R14, RZ, PT ;  /* 0x000000ff0e00720c */ /* 0x000fe20003f06270 */
[----:B------:R-:W-:Y:S01]  /*9e10*/  @!P6 IMAD.IADD R12, R12, 0x1, -R0 ;  /* 0x000000010c0ce824 */ /* 0x000fe200078e0a00 */
[----:B------:R-:W-:Y:S01]  /*9e20*/  IABS R4, R16 ;  /* 0x0000001000047213 */ /* 0x000fe20000000000 */
[----:B------:R1:W-:Y:S01]  /*9e30*/  STL [R1+0x728], R11 ;  /* 0x0007280b01007387 */ /* 0x0003e20000100800 */
[----:B------:R-:W-:Y:S01]  /*9e40*/  ISETP.GT.U32.AND P6, PT, R0, R3, PT ;  /* 0x000000030000720c */ /* 0x000fe20003fc4070 */
[----:B------:R-:W-:-:S02]  /*9e50*/  VIADD R13, R28, 0x147 ;  /* 0x000001471c0d7836 */ /* 0x000fc40000000000 */
[----:B0-----:R-:W-:-:S03]  /*9e60*/  IMAD.HI.U32 R2, R15, R8, RZ ;  /* 0x000000080f027227 */ /* 0x001fc600078e00ff */
[----:B------:R-:W-:Y:S01]  /*9e70*/  IABS R14, R13 ;  /* 0x0000000d000e7213 */ /* 0x000fe20000000000 */
[----:B------:R-:W-:Y:S02]  /*9e80*/  IMAD.MOV R6, RZ, RZ, -R2 ;  /* 0x000000ffff067224 */ /* 0x000fe400078e0a02 */
[----:B------:R-:W-:Y:S02]  /*9e90*/  IMAD.MOV.U32 R2, RZ, RZ, R4 ;  /* 0x000000ffff027224 */ /* 0x000fe400078e0004 */
[--C-:B------:R-:W-:Y:S01]  /*9ea0*/  @!P5 IMAD.IADD R9, R9, 0x1, -R0.reuse ;  /* 0x000000010909d824 */ /* 0x100fe200078e0a00 */
[----:B------:R-:W-:Y:S01]  /*9eb0*/  ISETP.GT.U32.AND P5, PT, R0, R12, PT ;  /* 0x0000000c0000720c */ /* 0x000fe20003fa4070 */
[----:B------:R-:W-:Y:S01]  /*9ec0*/  @!P4 IMAD.IADD R5, R5, 0x1, -R0 ;  /* 0x000000010505c824 */ /* 0x000fe200078e0a00 */
[----:B------:R-:W-:Y:S01]  /*9ed0*/  ISETP.GE.AND P4, PT, R7, RZ, PT ;  /* 0x000000ff0700720c */ /* 0x000fe20003f86270 */
[----:B------:R-:W-:-:S04]  /*9ee0*/  IMAD.HI.U32 R4, R15, R2, RZ ;  /* 0x000000020f047227 */ /* 0x000fc800078e00ff */
[----:B-1----:R-:W-:Y:S02]  /*9ef0*/  IMAD.MOV.U32 R11, RZ, RZ, R5 ;  /* 0x000000ffff0b7224 */ /* 0x002fe400078e0005 */
[----:B------:R-:W-:Y:S02]  /*9f00*/  IMAD.MOV R4, RZ, RZ, -R4 ;  /* 0x000000ffff047224 */ /* 0x000fe400078e0a04 */
[C---:B------:R-:W-:Y:S02]  /*9f10*/  IMAD R6, R0.reuse, R6, R8 ;  /* 0x0000000600067224 */ /* 0x040fe400078e0208 */
[----:B------:R-:W-:Y:S01]  /*9f20*/  @!P1 IMAD.MOV R11, RZ, RZ, -R11 ;  /* 0x000000ffff0b9224 */ /* 0x000fe200078e0a0b */
[C---:B------:R-:W-:Y:S01]  /*9f30*/  ISETP.GT.U32.AND P1, PT, R0.reuse, R9, PT ;  /* 0x000000090000720c */ /* 0x040fe20003f24070 */
[C---:B------:R-:W-:Y:S02]  /*9f40*/  IMAD R2, R0.reuse, R4, R2 ;  /* 0x0000000400027224 */ /* 0x040fe400078e0202 */
[--C-:B------:R-:W-:Y:S01]  /*9f50*/  @!P6 IMAD.IADD R3, R3, 0x1, -R0.reuse ;  /* 0x000000010303e824 */ /* 0x100fe200078e0a00 */
[----:B------:R-:W-:Y:S01]  /*9f60*/  ISETP.GT.U32.AND P6, PT, R0, R6, PT ;  /* 0x000000060000720c */ /* 0x000fe20003fc4070 */
[----:B------:R-:W-:Y:S01]  /*9f70*/  @!P5 IMAD.IADD R12, R12, 0x1, -R0 ;  /* 0x000000010c0cd824 */ /* 0x000fe200078e0a00 */
[----:B------:R-:W-:Y:S01]  /*9f80*/  ISETP.GT.U32.AND P5, PT, R0, R2, PT ;  /* 0x000000020000720c */ /* 0x000fe20003fa4070 */
[C---:B------:R-:W-:Y:S01]  /*9f90*/  VIADD R8, R28.reuse, 0x146 ;  /* 0x000001461c087836 */ /* 0x040fe20000000000 */
[----:B------:R0:W-:Y:S01]  /*9fa0*/  STL [R1+0x724], R11 ;  /* 0x0007240b01007387 */ /* 0x0001e20000100800 */
[----:B------:R-:W-:-:S03]  /*9fb0*/  VIADD R7, R28, 0x145 ;  /* 0x000001451c077836 */ /* 0x000fc60000000000 */
[----:B------:R-:W-:Y:S01]  /*9fc0*/  IABS R4, R8 ;  /* 0x0000000800047213 */ /* 0x000fe20000000000 */
[----:B------:R-:W-:Y:S01]  /*9fd0*/  @!P1 IMAD.IADD R9, R9, 0x1, -R0 ;  /* 0x0000000109099824 */ /* 0x000fe200078e0a00 */
[----:B------:R-:W-:Y:S01]  /*9fe0*/  ISETP.GE.AND P1, PT, R16, RZ, PT ;  /* 0x000000ff1000720c */ /* 0x000fe20003f26270 */
[----:B------:R-:W-:Y:S01]  /*9ff0*/  IMAD.HI.U32 R16, R15, R14, RZ ;  /* 0x0000000e0f107227 */ /* 0x000fe200078e00ff */
[----:B------:R-:W-:-:S03]  /*a000*/  IABS R5, R7 ;  /* 0x0000000700057213 */ /* 0x000fc60000000000 */
[----:B0-----:R-:W-:Y:S02]  /*a010*/  IMAD.MOV.U32 R11, RZ, RZ, R3 ;  /* 0x000000ffff0b7224 */ /* 0x001fe400078e0003 */
[--C-:B------:R-:W-:Y:S01]  /*a020*/  @!P6 IMAD.IADD R6, R6, 0x1, -R0.reuse ;  /* 0x000000010606e824 */ /* 0x100fe200078e0a00 */
[----:B------:R-:W-:Y:S01]  /*a030*/  ISETP.GE.AND P6, PT, R13, RZ, PT ;  /* 0x000000ff0d00720c */ /* 0x000fe20003fc6270 */
[----:B------:R-:W-:Y:S02]  /*a040*/  @!P5 IMAD.IADD R2, R2, 0x1, -R0 ;  /* 0x000000010202d824 */ /* 0x000fe400078e0a00 */
[----:B------:R-:W-:Y:S01]  /*a050*/  @!P3 IMAD.MOV R11, RZ, RZ, -R11 ;  /* 0x000000ffff0bb224 */ /* 0x000fe200078e0a0b */
[C---:B------:R-:W-:Y:S01]  /*a060*/  ISETP.GT.U32.AND P3, PT, R0.reuse, R6, PT ;  /* 0x000000060000720c */ /* 0x040fe20003f64070 */
[----:B------:R-:W-:Y:S01]  /*a070*/  IMAD.HI.U32 R17, R15, R4, RZ ;  /* 0x000000040f117227 */ /* 0x000fe200078e00ff */
[----:B------:R-:W-:Y:S02]  /*a080*/  ISETP.GT.U32.AND P5, PT, R0, R2, PT ;  /* 0x000000020000720c */ /* 0x000fe40003fa4070 */
[----:B------:R0:W-:Y:S01]  /*a090*/  STL [R1+0x720], R11 ;  /* 0x0007200b01007387 */ /* 0x0001e20000100800 */
[----:B------:R-:W-:-:S02]  /*a0a0*/  IMAD.MOV R16, RZ, RZ, -R16 ;  /* 0x000000ffff107224 */ /* 0x000fc400078e0a10 */
[----:B------:R-:W-:-:S04]  /*a0b0*/  IMAD.HI.U32 R13, R15, R5, RZ ;  /* 0x000000050f0d7227 */ /* 0x000fc800078e00ff */
[----:B------:R-:W-:Y:S02]  /*a0c0*/  IMAD.MOV R17, RZ, RZ, -R17 ;  /* 0x000000ffff117224 */ /* 0x000fe400078e0a11 */
[C---:B------:R-:W-:Y:S02]  /*a0d0*/  IMAD R3, R0.reuse, R16, R14 ;  /* 0x0000001000037224 */ /* 0x040fe400078e020e */
[----:B0-----:R-:W-:Y:S02]  /*a0e0*/  IMAD.MOV.U32 R11, RZ, RZ, R12 ;  /* 0x000000ffff0b7224 */ /* 0x001fe400078e000c */
        /* <DEDUP_REMOVED lines=14> */
[--C-:B------:R-:W-:Y:S01]  /*a1d0*/  @!P2 IMAD.IADD R3, R3, 0x1, -R0.reuse ;  /* 0x000000010303a824 */ /* 0x100fe200078e0a00 */
[----:B------:R-:W-:Y:S01]  /*a1e0*/  IABS R12, R17 ;  /* 0x00000011000c7213 */ /* 0x000fe20000000000 */
[----:B------:R1:W-:Y:S01]  /*a1f0*/  STL [R1+0x794], R9 ;  /* 0x0007940901007387 */ /* 0x0003e20000100800 */
[----:B------:R-:W-:Y:S01]  /*a200*/  IABS R13, R8 ;  /* 0x00000008000d7213 */ /* 0x000fe20000000000 */
[----:B------:R-:W-:Y:S01]  /*a210*/  @!P4 IMAD.IADD R4, R4, 0x1, -R0 ;  /* 0x000000010404c824 */ /* 0x000fe200078e0a00 */
[----:B------:R-:W-:Y:S01]  /*a220*/  ISETP.GE.AND P2, PT, R7, RZ, PT ;  /* 0x000000ff0700720c */ /* 0x000fe20003f46270 */
[----:B------:R-:W-:Y:S01]  /*a230*/  IMAD.HI.U32 R14, R15, R12, RZ ;  /* 0x0000000c0f0e7227 */ /* 0x000fe200078e00ff */
[----:B------:R-:W-:-:S03]  /*a240*/  ISETP.GT.U32.AND P4, PT, R0, R3, PT ;  /* 0x000000030000720c */ /* 0x000fc60003f84070 */
[----:B------:R-:W-:Y:S02]  /*a250*/  IMAD.MOV.U32 R7, RZ, RZ, R13 ;  /* 0x000000ffff077224 */ /* 0x000fe400078e000d */
[----:B0-----:R-:W-:Y:S02]  /*a260*/  IMAD.MOV.U32 R11, RZ, RZ, R6 ;  /* 0x000000ffff0b7224 */ /* 0x001fe400078e0006 */
[----:B------:R-:W-:Y:S01]  /*a270*/  @!P5 IMAD.IADD R5, R5, 0x1, -R0 ;  /* 0x000000010505d824 */ /* 0x000fe200078e0a00 */
[----:B------:R-:W-:Y:S01]  /*a280*/  ISETP.GT.U32.AND P5, PT, R0, R4, PT ;  /* 0x000000040000720c */ /* 0x000fe20003fa4070 */
[----:B------:R-:W-:Y:S02]  /*a290*/  IMAD.MOV R6, RZ, RZ, -R14 ;  /* 0x000000ffff067224 */ /* 0x000fe400078e0a0e */
[----:B------:R-:W-:-:S04]  /*a2a0*/  IMAD.HI.U32 R14, R15, R7, RZ ;  /* 0x000000070f0e7227 */ /* 0x000fc800078e00ff */
[----:B------:R-:W-:Y:S01]  /*a2b0*/  @!P0 IMAD.MOV R11, RZ, RZ, -R11 ;  /* 0x000000ffff0b8224 */ /* 0x000fe200078e0a0b */
[----:B------:R-:W-:Y:S01]  /*a2c0*/  ISETP.GT.U32.AND P0, PT, R0, R5, PT ;  /* 0x000000050000720c */ /* 0x000fe20003f04070 */
[----:B-1----:R-:W-:Y:S02]  /*a2d0*/  VIADD R9, R28, 0x142 ;  /* 0x000001421c097836 */ /* 0x002fe40000000000 */
[C---:B------:R-:W-:Y:S01]  /*a2e0*/  IMAD R6, R0.reuse, R6, R12 ;  /* 0x0000000600067224 */ /* 0x040fe200078e020c */
[----:B------:R-:W-:Y:S01]  /*a2f0*/  STL [R1+0x790], R11 ;  /* 0x0007900b01007387 */ /* 0x000fe20000100800 */
[----:B------:R-:W-:Y:S01]  /*a300*/  IMAD.MOV R14, RZ, RZ, -R14 ;  /* 0x000000ffff0e7224 */ /* 0x000fe200078e0a0e */
[----:B------:R-:W-:Y:S01]  /*a310*/  IABS R13, R9 ;  /* 0x00000009000d7213 */ /* 0x000fe20000000000 */
[----:B------:R-:W-:Y:S01]  /*a320*/  @!P4 IMAD.IADD R3, R3, 0x1, -R0 ;  /* 0x000000010303c824 */ /* 0x000fe200078e0a00 */
[C---:B------:R-:W-:Y:S01]  /*a330*/  ISETP.GT.U32.AND P4, PT, R0.reuse, R6, PT ;  /* 0x000000060000720c */ /* 0x040fe20003f84070 */
[----:B------:R-:W-:-:S02]  /*a340*/  IMAD R7, R0, R14, R7 ;  /* 0x0000000e00077224 */ /* 0x000fc400078e0207 */
[----:B------:R-:W-:Y:S02]  /*a350*/  @!P5 IMAD.IADD R4, R4, 0x1, -R0 ;  /* 0x000000010404d824 */ /* 0x000fe400078e0a00 */
[----:B------:R-:W-:Y:S01]  /*a360*/  IMAD.HI.U32 R18, R15, R13, RZ ;  /* 0x0000000d0f127227 */ /* 0x000fe200078e00ff */
[----:B------:R-:W-:-:S03]  /*a370*/  ISETP.GT.U32.AND P5, PT, R0, R7, PT ;  /* 0x000000070000720c */ /* 0x000fc60003fa4070 */
[----:B------:R-:W-:Y:S01]  /*a380*/  @!P0 IMAD.IADD R5, R5, 0x1, -R0 ;  /* 0x0000000105058824 */ /* 0x000fe200078e0a00 */
[----:B------:R-:W-:Y:S01]  /*a390*/  ISETP.GE.AND P0, PT, R17, RZ, PT ;  /* 0x000000ff1100720c */ /* 0x000fe20003f06270 */
[----:B------:R-:W-:Y:S02]  /*a3a0*/  IMAD.MOV R17, RZ, RZ, -R18 ;  /* 0x000000ffff117224 */ /* 0x000fe400078e0a12 */
[----:B------:R-:W-:Y:S02]  /*a3b0*/  VIADD R12, R28, 0x141 ;  /* 0x000001411c0c7836 */ /* 0x000fe40000000000 */
[--C-:B------:R-:W-:Y:S01]  /*a3c0*/  @!P4 IMAD.IADD R6, R6, 0x1, -R0.reuse ;  /* 0x000000010606c824 */ /* 0x100fe200078e0a00 */
[----:B------:R-:W-:Y:S01]  /*a3d0*/  ISETP.GE.AND P4, PT, R8, RZ, PT ;  /* 0x000000ff0800720c */ /* 0x000fe20003f86270 */
[----:B------:R-:W-:Y:S01]  /*a3e0*/  IMAD R13, R0, R17, R13 ;  /* 0x00000011000d7224 */ /* 0x000fe200078e020d */
[----:B------:R-:W-:Y:S01]  /*a3f0*/  IABS R16, R12 ;  /* 0x0000000c00107213 */ /* 0x000fe20000000000 */
[----:B------:R-:W-:-:S02]  /*a400*/  @!P5 IMAD.IADD R7, R7, 0x1, -R0 ;  /* 0x000000010707d824 */ /* 0x000fc400078e0a00 */
[----:B------:R-:W-:Y:S01]  /*a410*/  @!P1 IMAD.MOV R2, RZ, RZ, -R2 ;  /* 0x000000ffff029224 */ /* 0x000fe200078e0a02 */
[C---:B------:R-:W-:Y:S01]  /*a420*/  ISETP.GT.U32.AND P1, PT, R0.reuse, R6, PT ;  /* 0x000000060000720c */ /* 0x040fe20003f24070 */
[----:B------:R-:W-:Y:S01]  /*a430*/  @!P6 IMAD.MOV R3, RZ, RZ, -R3 ;  /* 0x000000ffff03e224 */ /* 0x000fe200078e0a03 */
[----:B------:R-:W-:Y:S01]  /*a440*/  ISETP.GT.U32.AND P6, PT, R0, R13, PT ;  /* 0x0000000d0000720c */ /* 0x000fe20003fc4070 */
[----:B------:R-:W-:Y:S01]  /*a450*/  VIADD R14, R28, 0x140 ;  /* 0x000001401c0e7836 */ /* 0x000fe20000000000 */
[----:B------:R-:W-:Y:S01]  /*a460*/  ISETP.GT.U32.AND P5, PT, R0, R7, PT ;  /* 0x000000070000720c */ /* 0x000fe20003fa4070 */
[----:B------:R0:W-:Y:S01]  /*a470*/  STL [R1+0x78c], R2 ;  /* 0x00078c0201007387 */ /* 0x0001e20000100800 */
[----:B------:R-:W-:Y:S02]  /*a480*/  IMAD.HI.U32 R19, R15, R16, RZ ;  /* 0x000000100f137227 */ /* 0x000fe400078e00ff */
[----:B------:R-:W-:Y:S01]  /*a490*/  IABS R18, R14 ;  /* 0x0000000e00127213 */ /* 0x000fe20000000000 */
[----:B------:R1:W-:Y:S01]  /*a4a0*/  STL [R1+0x79c], R3 ;  /* 0x00079c0301007387 */ /* 0x0003e20000100800 */
[----:B------:R-:W-:Y:S01]  /*a4b0*/  @!P3 IMAD.MOV R4, RZ, RZ, -R4 ;  /* 0x000000ffff04b224 */ /* 0x000fe200078e0a04 */
[----:B------:R-:W-:Y:S01]  /*a4c0*/  ISETP.GE.AND P3, PT, R9, RZ, PT ;  /* 0x000000ff0900720c */ /* 0x000fe20003f66270 */
[----:B------:R-:W-:-:S02]  /*a4d0*/  IMAD.MOV R19, RZ, RZ, -R19 ;  /* 0x000000ffff137224 */ /* 0x000fc400078e0a13 */
[----:B------:R-:W-:Y:S01]  /*a4e0*/  @!P1 IMAD.IADD R6, R6, 0x1, -R0 ;  /* 0x0000000106069824 */ /* 0x000fe200078e0a00 */
[----:B------:R2:W-:Y:S01]  /*a4f0*/  STL [R1+0x7a0], R4 ;  /* 0x0007a00401007387 */ /* 0x0005e20000100800 */
[----:B0-----:R-:W-:Y:S01]  /*a500*/  IMAD.MOV.U32 R2, RZ, RZ, R5 ;  /* 0x000000ffff027224 */ /* 0x001fe200078e0005 */
[----:B------:R-:W-:Y:S01]  /*a510*/  ISETP.GE.AND P1, PT, R14, RZ, PT ;  /* 0x000000ff0e00720c */ /* 0x000fe20003f26270 */
[----:B------:R-:W-:Y:S02]  /*a520*/  IMAD R16, R0, R19, R16 ;  /* 0x0000001300107224 */ /* 0x000fe400078e0210 */
[----:B------:R-:W-:Y:S01]  /*a530*/  @!P2 IMAD.MOV R2, RZ, RZ, -R2 ;  /* 0x000000ffff02a224 */ /* 0x000fe200078e0a02 */
[----:B------:R-:W-:Y:S01]  /*a540*/  ISETP.GE.AND P2, PT, R12, RZ, PT ;  /* 0x000000ff0c00720c */ /* 0x000fe20003f46270 */
[--C-:B------:R-:W-:Y:S02]  /*a550*/  @!P6 IMAD.IADD R13, R13, 0x1, -R0.reuse ;  /* 0x000000010d0de824 */ /* 0x100fe400078e0a00 */
[----:B-1----:R-:W-:Y:S01]  /*a560*/  VIADD R3, R28, 0x13f ;  /* 0x0000013f1c037836 */ /* 0x002fe20000000000 */
[----:B------:R0:W-:Y:S01]  /*a570*/  STL [R1+0x798], R2 ;  /* 0x0007980201007387 */ /* 0x0001e20000100800 */
[----:B------:R-:W-:Y:S01]  /*a580*/  @!P5 IMAD.IADD R7, R7, 0x1, -R0 ;  /* 0x000000010707d824 */ /* 0x000fe200078e0a00 */
[C---:B------:R-:W-:Y:S01]  /*a590*/  ISETP.GT.U32.AND P5, PT, R0.reuse, R16, PT ;  /* 0x000000100000720c */ /* 0x040fe20003fa4070 */
[----:B--2---:R-:W-:Y:S01]  /*a5a0*/  IMAD.MOV.U32 R4, RZ, RZ, R6 ;  /* 0x000000ffff047224 */ /* 0x004fe200078e0006 */
[----:B------:R-:W-:Y:S01]  /*a5b0*/  ISETP.GT.U32.AND P6, PT, R0, R13, PT ;  /* 0x0000000d0000720c */ /* 0x000fe20003fc4070 */
[----:B------:R-:W-:Y:S01]  /*a5c0*/  IMAD.MOV.U32 R5, RZ, RZ, R7 ;  /* 0x000000ffff057224 */ /* 0x000fe200078e0007 */
[----:B------:R-:W-:Y:S01]  /*a5d0*/  IABS R12, R3 ;  /* 0x00000003000c7213 */ /* 0x000fe20000000000 */
[----:B------:R-:W-:Y:S01]  /*a5e0*/  @!P0 IMAD.MOV R4, RZ, RZ, -R4 ;  /* 0x000000ffff048224 */ /* 0x000fe200078e0a04 */
[----:B------:R-:W-:Y:S01]  /*a5f0*/  ISETP.GE.AND P0, PT, R3, RZ, PT ;  /* 0x000000ff0300720c */ /* 0x000fe20003f06270 */
[----:B------:R-:W-:-:S02]  /*a600*/  @!P4 IMAD.MOV R5, RZ, RZ, -R5 ;  /* 0x000000ffff05c224 */ /* 0x000fc400078e0a05 */
[----:B0-----:R-:W-:Y:S01]  /*a610*/  IMAD.HI.U32 R2, R15, R18, RZ ;  /* 0x000000120f027227 */ /* 0x001fe200078e00ff */
[----:B------:R0:W-:Y:S03]  /*a620*/  STL [R1+0x7a4], R4 ;  /* 0x0007a40401007387 */ /* 0x0001e60000100800 */
[----:B------:R-:W-:Y:S01]  /*a630*/  IMAD.MOV R2, RZ, RZ, -R2 ;  /* 0x000000ffff027224 */ /* 0x000fe200078e0a02 */
[----:B------:R1:W-:Y:S01]  /*a640*/  STL [R1+0x788], R5 ;  /* 0x0007880501007387 */ /* 0x0003e20000100800 */
[----:B------:R-:W-:Y:S02]  /*a650*/  @!P5 IMAD.IADD R16, R16, 0x1, -R0 ;  /* 0x000000011010d824 */ /* 0x000fe400078e0a00 */
[C---:B------:R-:W-:Y:S02]  /*a660*/  IMAD R18, R0.reuse, R2, R18 ;  /* 0x0000000200127224 */ /* 0x040fe400078e0212 */
[----:B------:R-:W-:Y:S01]  /*a670*/  @!P6 IMAD.IADD R13, R13, 0x1, -R0 ;  /* 0x000000010d0de824 */ /* 0x000fe200078e0a00 */
[C---:B------:R-:W-:Y:S01]  /*a680*/  ISETP.GT.U32.AND P5, PT, R0.reuse, R16, PT ;  /* 0x000000100000720c */ /* 0x040fe20003fa4070 */
[----:B0-----:R-:W-:Y:S01]  /*a690*/  IMAD.HI.U32 R4, R15, R12, RZ ;  /* 0x0000000c0f047227 */ /* 0x001fe200078e00ff */
[----:B------:R-:W-:-:S03]  /*a6a0*/  ISETP.GT.U32.AND P4, PT, R0, R18, PT ;  /* 0x000000120000720c */ /* 0x000fc60003f84070 */
[----:B------:R-:W-:Y:S02]  /*a6b0*/  IMAD.MOV R4, RZ, RZ, -R4 ;  /* 0x000000ffff047224 */ /* 0x000fe400078e0a04 */
[----:B------:R-:W-:Y:S02]  /*a6c0*/  IMAD.MOV.U32 R9, RZ, RZ, R13 ;  /* 0x000000ffff097224 */ /* 0x000fe400078e000d */
[----:B------:R-:W-:Y:S02]  /*a6d0*/  IMAD R12, R0, R4, R12 ;  /* 0x00000004000c7224 */ /* 0x000fe400078e020c */
[----:B------:R-:W-:Y:S02]  /*a6e0*/  VIADD R2, R28, 0x13e ;  /* 0x0000013e1c027836 */ /* 0x000fe40000000000 */
[----:B------:R-:W-:Y:S01]  /*a6f0*/  @!P3 IMAD.MOV R9, RZ, RZ, -R9 ;  /* 0x000000ffff09b224 */ /* 0x000fe200078e0a09 */
[----:B------:R-:W-:Y:S01]  /*a700*/  ISETP.GT.U32.AND P3, PT, R0, R12, PT ;  /* 0x0000000c0000720c */ /* 0x000fe20003f64070 */
[--C-:B------:R-:W-:Y:S01]  /*a710*/  @!P4 IMAD.IADD R18, R18, 0x1, -R0.reuse ;  /* 0x000000011212c824 */ /* 0x100fe200078e0a00 */
[----:B------:R-:W-:Y:S01]  /*a720*/  IABS R3, R2 ;  /* 0x0000000200037213 */ /* 0x000fe20000000000 */
[----:B-1----:R-:W-:Y:S01]  /*a730*/  VIADD R5, R28, 0x13d ;  /* 0x0000013d1c057836 */ /* 0x002fe20000000000 */
[----:B------:R-:W-:Y:S01]  /*a740*/  ISETP.GE.AND P6, PT, R2, RZ, PT ;  /* 0x000000ff0200720c */ /* 0x000fe20003fc6270 */
[----:B------:R-:W-:Y:S01]  /*a750*/  VIADD R2, R28, 0x13c ;  /* 0x0000013c1c027836 */ /* 0x000fe20000000000 */
[----:B------:R-:W-:Y:S01]  /*a760*/  ISETP.GT.U32.AND P4, PT, R0, R18, PT ;  /* 0x000000120000720c */ /* 0x000fe20003f84070 */
[----:B------:R-:W-:Y:S01]  /*a770*/  IMAD.HI.U32 R6, R15, R3, RZ ;  /* 0x000000030f067227 */ /* 0x000fe200078e00ff */
[----:B------:R-:W-:Y:S01]  /*a780*/  IABS R7, R5 ;  /* 0x0000000500077213 */ /* 0x000fe20000000000 */
[----:B------:R0:W-:Y:S01]  /*a790*/  STL [R1+0x784], R9 ;  /* 0x0007840901007387 */ /* 0x0001e20000100800 */
[----:B------:R-:W-:Y:S01]  /*a7a0*/  IABS R4, R2 ;  /* 0x0000000200047213 */ /* 0x000fe20000000000 */
[----:B------:R-:W-:Y:S01]  /*a7b0*/  @!P5 IMAD.IADD R16, R16, 0x1, -R0 ;  /* 0x000000011010d824 */ /* 0x000fe200078e0a00 */
[----:B------:R-:W-:Y:S01]  /*a7c0*/  ISETP.GE.AND P5, PT, R5, RZ, PT ;  /* 0x000000ff0500720c */ /* 0x000fe20003fa6270 */
[----:B------:R-:W-:-:S02]  /*a7d0*/  IMAD.MOV R6, RZ, RZ, -R6 ;  /* 0x000000ffff067224 */ /* 0x000fc400078e0a06 */
[----:B------:R-:W-:Y:S02]  /*a7e0*/  @!P3 IMAD.IADD R12, R12, 0x1, -R0 ;  /* 0x000000010c0cb824 */ /* 0x000fe400078e0a00 */
[----:B------:R-:W-:-:S03]  /*a7f0*/  IMAD.HI.U32 R8, R15, R7, RZ ;  /* 0x000000070f087227 */ /* 0x000fc600078e00ff */
[C---:B------:R-:W-:Y:S01]  /*a800*/  ISETP.GT.U32.AND P3, PT, R0.reuse, R12, PT ;  /* 0x0000000c0000720c */ /* 0x040fe20003f64070 */
[----:B0-----:R-:W-:Y:S02]  /*a810*/  IMAD.MOV.U32 R9, RZ, RZ, R16 ;  /* 0x000000ffff097224 */ /* 0x001fe400078e0010 */
[----:B------:R-:W-:Y:S02]  /*a820*/  IMAD R3, R0, R6, R3 ;  /* 0x0000000600037224 */ /* 0x000fe400078e0203 */
[----:B------:R-:W-:Y:S01]  /*a830*/  @!P2 IMAD.MOV R9, RZ, RZ, -R9 ;  /* 0x000000ffff09a224 */ /* 0x000fe200078e0a09 */
[----:B------:R-:W-:Y:S01]  /*a840*/  ISETP.GE.AND P2, PT, R2, RZ, PT ;  /* 0x000000ff0200720c */ /* 0x000fe20003f46270 */
[----:B------:R-:W-:Y:S02]  /*a850*/  IMAD.MOV R8, RZ, RZ, -R8 ;  /* 0x000000ffff087224 */ /* 0x000fe400078e0a08 */
[----:B------:R-:W-:Y:S01]  /*a860*/  IMAD.HI.U32 R2, R15, R4, RZ ;  /* 0x000000040f027227 */ /* 0x000fe200078e00ff */
[----:B------:R0:W-:Y:S03]  /*a870*/  STL [R1+0x780], R9 ;  /* 0x0007800901007387 */ /* 0x0001e60000100800 */
[----:B------:R-:W-:Y:S01]  /*a880*/  @!P4 IMAD.IADD R18, R18, 0x1, -R0 ;  /* 0x000000011212c824 */ /* 0x000fe200078e0a00 */
[C---:B------:R-:W-:Y:S01]  /*a890*/  ISETP.GT.U32.AND P4, PT, R0.reuse, R3, PT ;  /* 0x000000030000720c */ /* 0x040fe20003f84070 */
[----:B------:R-:W-:-:S02]  /*a8a0*/  IMAD R7, R0, R8, R7 ;  /* 0x0000000800077224 */ /* 0x000fc400078e0207 */
[----:B------:R-:W-:Y:S02]  /*a8b0*/  IMAD.MOV.U32 R5, RZ, RZ, R18 ;  /* 0x000000ffff057224 */ /* 0x000fe400078e0012 */
[----:B------:R-:W-:Y:S02]  /*a8c0*/  IMAD.MOV R2, RZ, RZ, -R2 ;  /* 0x000000ffff027224 */ /* 0x000fe400078e0a02 */
[----:B------:R-:W-:Y:S01]  /*a8d0*/  @!P1 IMAD.MOV R5, RZ, RZ, -R5 ;  /* 0x000000ffff059224 */ /* 0x000fe200078e0a05 */
[C---:B------:R-:W-:Y:S01]  /*a8e0*/  ISETP.GT.U32.AND P1, PT, R0.reuse, R7, PT ;  /* 0x000000070000720c */ /* 0x040fe20003f24070 */
[----:B------:R-:W-:Y:S02]  /*a8f0*/  IMAD R2, R0, R2, R4 ;  /* 0x0000000200027224 */ /* 0x000fe400078e0204 */
[--C-:B------:R-:W-:Y:S01]  /*a900*/  @!P3 IMAD.IADD R12, R12, 0x1, -R0.reuse ;  /* 0x000000010c0cb824 */ /* 0x100fe200078e0a00 */
[----:B------:R1:W-:Y:S01]  /*a910*/  STL [R1+0x77c], R5 ;  /* 0x00077c0501007387 */ /* 0x0003e20000100800 */
[----:B------:R-:W-:Y:S01]  /*a920*/  @!P4 IMAD.IADD R3, R3, 0x1, -R0 ;  /* 0x000000010303c824 */ /* 0x000fe200078e0a00 */
[----:B------:R-:W-:Y:S01]  /*a930*/  ISETP.GT.U32.AND P3, PT, R0, R2, PT ;  /* 0x000000020000720c */ /* 0x000fe20003f64070 */
[----:B------:R-:W-:-:S02]  /*a940*/  VIADD R14, R28, 0x13b ;  /* 0x0000013b1c0e7836 */ /* 0x000fc40000000000 */
[----:B0-----:R-:W-:Y:S01]  /*a950*/  VIADD R9, R28, 0x13a ;  /* 0x0000013a1c097836 */ /* 0x001fe20000000000 */
[----:B------:R-:W-:Y:S01]  /*a960*/  ISETP.GT.U32.AND P4, PT, R0, R3, PT ;  /* 0x000000030000720c */ /* 0x000fe20003f84070 */
[----:B------:R-:W-:Y:S01]  /*a970*/  VIADD R8, R28, 0x139 ;  /* 0x000001391c087836 */ /* 0x000fe20000000000 */
[----:B------:R-:W-:Y:S01]  /*a980*/  IABS R6, R14 ;  /* 0x0000000e00067213 */ /* 0x000fe20000000000 */
[----:B------:R-:W-:Y:S01]  /*a990*/  @!P1 IMAD.IADD R7, R7, 0x1, -R0 ;  /* 0x0000000107079824 */ /* 0x000fe200078e0a00 */
[----:B-1----:R-:W-:Y:S01]  /*a9a0*/  IABS R5, R9 ;  /* 0x0000000900057213 */ /* 0x002fe20000000000 */
[----:B------:R-:W-:Y:S01]  /*a9b0*/  IMAD.MOV.U32 R11, RZ, RZ, R12 ;  /* 0x000000ffff0b7224 */ /* 0x000fe200078e000c */
[----:B------:R-:W-:Y:S01]  /*a9c0*/  IABS R4, R8 ;  /* 0x0000000800047213 */ /* 0x000fe20000000000 */
[----:B------:R-:W-:Y:S01]  /*a9d0*/  IMAD.HI.U32 R13, R15, R6, RZ ;  /* 0x000000060f0d7227 */ /* 0x000fe200078e00ff */
[----:B------:R-:W-:-:S03]  /*a9e0*/  ISETP.GT.U32.AND P1, PT, R0, R7, PT ;  /* 0x000000070000720c */ /* 0x000fc60003f24070 */
[----:B------:R-:W-:Y:S02]  /*a9f0*/  @!P3 IMAD.IADD R2, R2, 0x1, -R0 ;  /* 0x000000010202b824 */ /* 0x000fe400078e0a00 */
[----:B------:R-:W-:-:S03]  /*aa00*/  IMAD.HI.U32 R12, R15, R5, RZ ;  /* 0x000000050f0c7227 */ /* 0x000fc600078e00ff */
[----:B------:R-:W-:Y:S01]  /*aa10*/  ISETP.GT.U32.AND P3, PT, R0, R2, PT ;  /* 0x000000020000720c */ /* 0x000fe20003f64070 */
[----:B------:R-:W-:Y:S01]  /*aa20*/  @!P0 IMAD.MOV R11, RZ, RZ, -R11 ;  /* 0x000000ffff0b8224 */ /* 0x000fe200078e0a0b */
[----:B------:R-:W-:Y:S01]  /*aa30*/  ISETP.GE.AND P0, PT, R14, RZ, PT ;  /* 0x000000ff0e00720c */ /* 0x000fe20003f06270 */
[----:B------:R-:W-:-:S03]  /*aa40*/  IMAD.HI.U32 R14, R15, R4, RZ ;  /* 0x000000040f0e7227 */ /* 0x000fc600078e00ff */
[----:B------:R0:W-:Y:S01]  /*aa50*/  STL [R1+0x778], R11 ;  /* 0x0007780b01007387 */ /* 0x0001e20000100800 */
[----:B------:R-:W-:Y:S02]  /*aa60*/  IMAD.MOV R13, RZ, RZ, -R13 ;  /* 0x000000ffff0d7224 */ /* 0x000fe400078e0a0d */
[----:B------:R-:W-:Y:S02]  /*aa70*/  IMAD.MOV R12, RZ, RZ, -R12 ;  /* 0x000000ffff0c7224 */ /* 0x000fe400078e0a0c */
[----:B------:R-:W-:Y:S01]  /*aa80*/  @!P4 IMAD.IADD R3, R3, 0x1, -R0 ;  /* 0x000000010303c824 */ /* 0x000fe200078e0a00 */
[----:B------:R-:W-:Y:S01]  /*aa90*/  ISETP.GE.AND P4, PT, R9, RZ, PT ;  /* 0x000000ff0900720c */ /* 0x000fe20003f86270 */
[----:B------:R-:W-:Y:S02]  /*aaa0*/  IMAD.MOV R9, RZ, RZ, -R14 ;  /* 0x000000ffff097224 */ /* 0x000fe400078e0a0e */
[C---:B------:R-:W-:Y:S02]  /*aab0*/  IMAD R6, R0.reuse, R13, R6 ;  /* 0x0000000d00067224 */ /* 0x040fe400078e0206 */
[----:B------:R-:W-:-:S02]  /*aac0*/  IMAD R5, R0, R12, R5 ;  /* 0x0000000c00057224 */ /* 0x000fc400078e0205 */
[----:B------:R-:W-:Y:S02]  /*aad0*/  IMAD.MOV.U32 R16, RZ, RZ, R3 ;  /* 0x000000ffff107224 */ /* 0x000fe400078e0003 */
[----:B------:R-:W-:Y:S01]  /*aae0*/  @!P1 IMAD.IADD R7, R7, 0x1, -R0 ;  /* 0x0000000107079824 */ /* 0x000fe200078e0a00 */
[C---:B------:R-:W-:Y:S01]  /*aaf0*/  ISETP.GT.U32.AND P1, PT, R0.reuse, R6, PT ;  /* 0x000000060000720c */ /* 0x040fe20003f24070 */
[C---:B------:R-:W-:Y:S02]  /*ab00*/  IMAD R4, R0.reuse, R9, R4 ;  /* 0x0000000900047224 */ /* 0x040fe400078e0204 */
[----:B------:R-:W-:Y:S01]  /*ab10*/  @!P6 IMAD.MOV R16, RZ, RZ, -R16 ;  /* 0x000000ffff10e224 */ /* 0x000fe200078e0a10 */
[----:B------:R-:W-:Y:S01]  /*ab20*/  ISETP.GT.U32.AND P6, PT, R0, R5, PT ;  /* 0x000000050000720c */ /* 0x000fe20003fc4070 */
[----:B------:R-:W-:Y:S01]  /*ab30*/  @!P3 IMAD.IADD R2, R2, 0x1, -R0 ;  /* 0x000000010202b824 */ /* 0x000fe200078e0a00 */
[----:B------:R-:W-:Y:S01]  /*ab40*/  ISETP.GT.U32.AND P3, PT, R0, R4, PT ;  /* 0x000000040000720c */ /* 0x000fe20003f64070 */
[----:B0-----:R-:W-:Y:S01]  /*ab50*/  IMAD.MOV.U32 R11, RZ, RZ, R7 ;  /* 0x000000ffff0b7224 */ /* 0x001fe200078e0007 */
[----:B------:R0:W-:Y:S01]  /*ab60*/  STL [R1+0x774], R16 ;  /* 0x0007741001007387 */ /* 0x0001e20000100800 */
[----:B------:R-:W-:-:S02]  /*ab70*/  VIADD R3, R28, 0x138 ;  /* 0x000001381c037836 */ /* 0x000fc40000000000 */
[----:B------:R-:W-:Y:S01]  /*ab80*/  @!P5 IMAD.MOV R11, RZ, RZ, -R11 ;  /* 0x000000ffff0bd224 */ /* 0x000fe200078e0a0b */
[----:B------:R-:W-:Y:S01]  /*ab90*/  ISETP.GE.AND P5, PT, R8, RZ, PT ;  /* 0x000000ff0800720c */ /* 0x000fe20003fa6270 */
[--C-:B------:R-:W-:Y:S01]  /*aba0*/  @!P1 IMAD.IADD R6, R6, 0x1, -R0.reuse ;  /* 0x0000000106069824 */ /* 0x100fe200078e0a00 */
[----:B------:R-:W-:Y:S01]  /*abb0*/  IABS R8, R3 ;  /* 0x0000000300087213 */ /* 0x000fe20000000000 */
[----:B------:R-:W-:Y:S01]  /*abc0*/  VIADD R7, R28, 0x136 ;  /* 0x000001361c077836 */ /* 0x000fe20000000000 */
[----:B------:R-:W-:Y:S01]  /*abd0*/  ISETP.GE.AND P1, PT, R3, RZ, PT ;  /* 0x000000ff0300720c */ /* 0x000fe20003f26270 */
[--C-:B------:R-:W-:Y:S01]  /*abe0*/  @!P6 IMAD.IADD R5, R5, 0x1, -R0.reuse ;  /* 0x000000010505e824 */ /* 0x100fe200078e0a00 */
[----:B------:R-:W-:Y:S01]  /*abf0*/  ISETP.GT.U32.AND P6, PT, R0, R6, PT ;  /* 0x000000060000720c */ /* 0x000fe20003fc4070 */
[----:B0-----:R-:W-:Y:S01]  /*ac00*/  VIADD R16, R28, 0x137 ;  /* 0x000001371c107836 */ /* 0x001fe20000000000 */
[----:B------:R0:W-:Y:S01]  /*ac10*/  STL [R1+0x770], R11 ;  /* 0x0007700b01007387 */ /* 0x0001e20000100800 */
[----:B------:R-:W-:Y:S01]  /*ac20*/  @!P3 IMAD.IADD R4, R4, 0x1, -R0 ;  /* 0x000000010404b824 */ /* 0x000fe200078e0a00 */
[----:B------:R-:W-:Y:S01]  /*ac30*/  ISETP.GT.U32.AND P3, PT, R0, R5, PT ;  /* 0x000000050000720c */ /* 0x000fe20003f64070 */
[C---:B------:R-:W-:Y:S01]  /*ac40*/  VIADD R19, R28.reuse, 0x12d ;  /* 0x0000012d1c137836 */ /* 0x040fe20000000000 */
[----:B------:R-:W-:Y:S01]  /*ac50*/  IABS R9, R16 ;  /* 0x0000001000097213 */ /* 0x000fe20000000000 */
[----:B------:R-:W-:-:S04]  /*ac60*/  VIADD R17, R28, 0x12c ;  /* 0x0000012c1c117836 */ /* 0x000fc80000000000 */
[----:B------:R-:W-:Y:S02]  /*ac70*/  IMAD.MOV.U32 R3, RZ, RZ, R9 ;  /* 0x000000ffff037224 */ /* 0x000fe400078e0009 */
[----:B------:R-:W-:-:S04]  /*ac80*/  IMAD.HI.U32 R9, R15, R8, RZ ;  /* 0x000000080f097227 */ /* 0x000fc800078e00ff */
[----:B------:R-:W-:-:S04]  /*ac90*/  IMAD.HI.U32 R12, R15, R3, RZ ;  /* 0x000000030f0c7227 */ /* 0x000fc800078e00ff */
[----:B------:R-:W-:Y:S02]  /*aca0*/  IMAD.MOV R12, RZ, RZ, -R12 ;  /* 0x000000ffff0c7224 */ /* 0x000fe400078e0a0c */
[----:B0-----:R-:W-:Y:S02]  /*acb0*/  IMAD.MOV.U32 R11, RZ, RZ, R2 ;  /* 0x000000ffff0b7224 */ /* 0x001fe400078e0002 */
[C---:B------:R-:W-:Y:S02]  /*acc0*/  IMAD R3, R0.reuse, R12, R3 ;  /* 0x0000000c00037224 */ /* 0x040fe400078e0203 */
[----:B------:R-:W-:Y:S01]  /*acd0*/  IMAD.MOV R2, RZ, RZ, -R9 ;  /* 0x000000ffff027224 */ /* 0x000fe200078e0a09 */
[----:B------:R-:W-:Y:S01]  /*ace0*/  IABS R9, R7 ;  /* 0x0000000700097213 */ /* 0x000fe20000000000 */
[----:B------:R-:W-:Y:S01]  /*acf0*/  @!P3 IMAD.IADD R5, R5, 0x1, -R0 ;  /* 0x000000010505b824 */ /* 0x000fe200078e0a00 */
[C---:B------:R-:W-:Y:S01]  /*ad00*/  ISETP.GT.U32.AND P3, PT, R0.reuse, R3, PT ;  /* 0x000000030000720c */ /* 0x040fe20003f64070 */
[----:B------:R-:W-:-:S02]  /*ad10*/  IMAD R2, R0, R2, R8 ;  /* 0x0000000200027224 */ /* 0x000fc400078e0208 */
[--C-:B------:R-:W-:Y:S02]  /*ad20*/  @!P6 IMAD.IADD R6, R6, 0x1, -R0.reuse ;  /* 0x000000010606e824 */ /* 0x100fe400078e0a00 */
[----:B------:R-:W-:Y:S01]  /*ad30*/  VIADD R8, R28, 0x135 ;  /* 0x000001351c087836 */ /* 0x000fe20000000000 */
[C---:B------:R-:W-:Y:S01]  /*ad40*/  ISETP.GT.U32.AND P6, PT, R0.reuse, R2, PT ;  /* 0x000000020000720c */ /* 0x040fe20003fc4070 */
[----:B------:R-:W-:Y:S01]  /*ad50*/  @!P2 IMAD.MOV R11, RZ, RZ, -R11 ;  /* 0x000000ffff0ba224 */ /* 0x000fe200078e0a0b */
[----:B------:R-:W-:Y:S01]  /*ad60*/  ISETP.GT.U32.AND P2, PT, R0, R4, PT ;  /* 0x000000040000720c */ /* 0x000fe20003f44070 */
[----:B------:R-:W-:Y:S01]  /*ad70*/  IMAD.HI.U32 R14, R15, R9, RZ ;  /* 0x000000090f0e7227 */ /* 0x000fe200078e00ff */
[----:B------:R-:W-:Y:S02]  /*ad80*/  IABS R13, R8 ;  /* 0x00000008000d7213 */ /* 0x000fe40000000000 */
[----:B------:R0:W-:Y:S01]  /*ad90*/  STL [R1+0x76c], R11 ;  /* 0x00076c0b01007387 */ /* 0x0001e20000100800 */
[----:B------:R-:W-:-:S02]  /*ada0*/  @!P3 IMAD.IADD R3, R3, 0x1, -R0 ;  /* 0x000000010303b824 */ /* 0x000fc400078e0a00 */
[----:B------:R-:W-:Y:S02]  /*adb0*/  IMAD.MOV R14, RZ, RZ, -R14 ;  /* 0x000000ffff0e7224 */ /* 0x000fe400078e0a0e */
[----:B------:R-:W-:Y:S01]  /*adc0*/  VIADD R12, R28, 0x134 ;  /* 0x000001341c0c7836 */ /* 0x000fe20000000000 */
[----:B------:R-:W-:Y:S01]  /*add0*/  ISETP.GT.U32.AND P3, PT, R0, R3, PT ;  /* 0x000000030000720c */ /* 0x000fe20003f64070 */
[----:B------:R-:W-:Y:S01]  /*ade0*/  @!P6 IMAD.IADD R2, R2, 0x1, -R0 ;  /* 0x000000010202e824 */ /* 0x000fe200078e0a00 */
[----:B------:R-:W-:Y:S01]  /*adf0*/  ISETP.GE.AND P6, PT, R7, RZ, PT ;  /* 0x000000ff0700720c */ /* 0x000fe20003fc6270 */
[----:B------:R-:W-:Y:S02]  /*ae00*/  IMAD R9, R0, R14, R9 ;  /* 0x0000000e00097224 */ /* 0x000fe400078e0209 */
[----:B0-----:R-:W-:Y:S02]  /*ae10*/  IMAD.MOV.U32 R11, RZ, RZ, R6 ;  /* 0x000000ffff0b7224 */ /* 0x001fe400078e0006 */
[----:B------:R-:W-:-:S04]  /*ae20*/  IMAD.HI.U32 R6, R15, R13, RZ ;  /* 0x0000000d0f067227 */ /* 0x000fc800078e00ff */
[----:B------:R-:W-:Y:S01]  /*ae30*/  @!P0 IMAD.MOV R11, RZ, RZ, -R11 ;  /* 0x000000ffff0b8224 */ /* 0x000fe200078e0a0b */
[C---:B------:R-:W-:Y:S01]  /*ae40*/  ISETP.GT.U32.AND P0, PT, R0.reuse, R2, PT ;  /* 0x000000020000720c */ /* 0x040fe20003f04070 */
[----:B------:R-:W-:Y:S02]  /*ae50*/  IMAD.MOV R6, RZ, RZ, -R6 ;  /* 0x000000ffff067224 */ /* 0x000fe400078e0a06 */
[----:B------:R-:W-:Y:S01]  /*ae60*/  @!P4 IMAD.MOV R5, RZ, RZ, -R5 ;  /* 0x000000ffff05c224 */ /* 0x000fe200078e0a05 */
[C---:B------:R-:W-:Y:S01]  /*ae70*/  ISETP.GT.U32.AND P4, PT, R0.reuse, R9, PT ;  /* 0x000000090000720c */ /* 0x040fe20003f84070 */
[----:B------:R-:W-:Y:S01]  /*ae80*/  IMAD R13, R0, R6, R13 ;  /* 0x00000006000d7224 */ /* 0x000fe200078e020d */
[----:B------:R0:W-:Y:S01]  /*ae90*/  STL [R1+0x764], R11 ;  /* 0x0007640b01007387 */ /* 0x0001e20000100800 */
[--C-:B------:R-:W-:Y:S01]  /*aea0*/  @!P2 IMAD.IADD R4, R4, 0x1, -R0.reuse ;  /* 0x000000010404a824 */ /* 0x100fe200078e0a00 */
[----:B------:R-:W-:Y:S01]  /*aeb0*/  ISETP.GE.AND P2, PT, R16, RZ, PT ;  /* 0x000000ff1000720c */ /* 0x000fe20003f46270 */
[--C-:B------:R-:W-:Y:S01]  /*aec0*/  @!P3 IMAD.IADD R3, R3, 0x1, -R0.reuse ;  /* 0x000000010303b824 */ /* 0x100fe200078e0a00 */
[----:B------:R-:W-:Y:S01]  /*aed0*/  IABS R16, R12 ;  /* 0x0000000c00107213 */ /* 0x000fe20000000000 */
[----:B------:R-:W-:Y:S01]  /*aee0*/  VIADD R6, R28, 0x133 ;  /* 0x000001331c067836 */ /* 0x000fe20000000000 */
[----:B------:R-:W-:Y:S01]  /*aef0*/  ISETP.GT.U32.AND P3, PT, R0, R13, PT ;  /* 0x0000000d0000720c */ /* 0x000fe20003f64070 */
[----:B------:R-:W-:Y:S01]  /*af00*/  @!P0 IMAD.IADD R2, R2, 0x1, -R0 ;  /* 0x0000000102028824 */ /* 0x000fe200078e0a00 */
[----:B------:R1:W-:Y:S01]  /*af10*/  STL [R1+0x7b4], R5 ;  /* 0x0007b40501007387 */ /* 0x0003e20000100800 */
[----:B------:R-:W-:Y:S01]  /*af20*/  IMAD.HI.U32 R7, R15, R16, RZ ;  /* 0x000000100f077227 */ /* 0x000fe200078e00ff */
[----:B------:R-:W-:-:S03]  /*af30*/  ISETP.GE.AND P0, PT, R12, RZ, PT ;  /* 0x000000ff0c00720c */ /* 0x000fc60003f06270 */
[----:B------:R-:W-:Y:S02]  /*af40*/  IMAD.MOV R7, RZ, RZ, -R7 ;  /* 0x000000ffff077224 */ /* 0x000fe400078e0a07 */
[----:B0-----:R-:W-:Y:S02]  /*af50*/  IMAD.MOV.U32 R11, RZ, RZ, R2 ;  /* 0x000000ffff0b7224 */ /* 0x001fe400078e0002 */
[----:B------:R-:W-:Y:S02]  /*af60*/  @!P4 IMAD.IADD R9, R9, 0x1, -R0 ;  /* 0x000000010909c824 */ /* 0x000fe400078e0a00 */
[----:B------:R-:W-:Y:S01]  /*af70*/  IMAD R18, R0, R7, R16 ;  /* 0x0000000700127224 */ /* 0x000fe200078e0210 */
[----:B------:R-:W-:Y:S01]  /*af80*/  IABS R7, R6 ;  /* 0x0000000600077213 */ /* 0x000fe20000000000 */
[----:B-1----:R-:W-:Y:S02]  /*af90*/  VIADD R5, R28, 0x132 ;  /* 0x000001321c057836 */ /* 0x002fe40000000000 */
[----:B------:R-:W-:Y:S01]  /*afa0*/  @!P1 IMAD.MOV R11, RZ, RZ, -R11 ;  /* 0x000000ffff0b9224 */ /* 0x000fe200078e0a0b */
[----:B------:R-:W-:Y:S01]  /*afb0*/  ISETP.GT.U32.AND P1, PT, R0, R9, PT ;  /* 0x000000090000720c */ /* 0x000fe20003f24070 */
[----:B------:R-:W-:Y:S01]  /*afc0*/  @!P3 IMAD.IADD R13, R13, 0x1, -R0 ;  /* 0x000000010d0db824 */ /* 0x000fe200078e0a00 */
[----:B------:R-:W-:Y:S01]  /*afd0*/  IABS R12, R5 ;  /* 0x00000005000c7213 */ /* 0x000fe20000000000 */
[----:B------:R-:W-:Y:S01]  /*afe0*/  @!P5 IMAD.MOV R4, RZ, RZ, -R4 ;  /* 0x000000ffff04d224 */ /* 0x000fe200078e0a04 */
[----:B------:R-:W-:Y:S01]  /*aff0*/  ISETP.GE.AND P5, PT, R8, RZ, PT ;  /* 0x000000ff0800720c */ /* 0x000fe20003fa6270 */
[----:B------:R-:W-:Y:S01]  /*b000*/  IMAD.HI.U32 R8, R15, R7, RZ ;  /* 0x000000070f087227 */ /* 0x000fe200078e00ff */
[----:B------:R-:W-:-:S02]  /*b010*/  ISETP.GT.U32.AND P3, PT, R0, R13, PT ;  /* 0x0000000d0000720c */ /* 0x000fc40003f64070 */
[----:B------:R-:W-:Y:S01]  /*b020*/  ISETP.GT.U32.AND P4, PT, R0, R18, PT ;  /* 0x000000120000720c */ /* 0x000fe20003f84070 */
[----:B------:R-:W-:Y:S01]  /*b030*/  @!P2 IMAD.MOV R3, RZ, RZ, -R3 ;  /* 0x000000ffff03a224 */ /* 0x000fe200078e0a03 */
[----:B------:R-:W-:Y:S01]  /*b040*/  ISETP.GE.AND P2, PT, R6, RZ, PT ;  /* 0x000000ff0600720c */ /* 0x000fe20003f46270 */
[----:B------:R-:W-:Y:S01]  /*b050*/  IMAD.HI.U32 R2, R15, R12, RZ ;  /* 0x0000000c0f027227 */ /* 0x000fe200078e00ff */
[----:B------:R0:W-:Y:S03]  /*b060*/  STL [R1+0x7b0], R4 ;  /* 0x0007b00401007387 */ /* 0x0001e60000100800 */
[----:B------:R-:W-:Y:S01]  /*b070*/  IMAD.MOV R6, RZ, RZ, -R8 ;  /* 0x000000ffff067224 */ /* 0x000fe200078e0a08 */
[----:B------:R-:W-:Y:S01]  /*b080*/  STL [R1+0x7ac], R11 ;  /* 0x0007ac0b01007387 */ /* 0x000fe20000100800 */
[----:B------:R-:W-:Y:S02]  /*b090*/  IMAD.MOV R2, RZ, RZ, -R2 ;  /* 0x000000ffff027224 */ /* 0x000fe400078e0a02 */
[----:B------:R-:W-:Y:S01]  /*b0a0*/  @!P1 IMAD.IADD R9, R9, 0x1, -R0 ;  /* 0x0000000109099824 */ /* 0x000fe200078e0a00 */
[----:B------:R1:W-:Y:S01]  /*b0b0*/  STL [R1+0x7a8], R3 ;  /* 0x0007a80301007387 */ /* 0x0003e20000100800 */
[C---:B------:R-:W-:Y:S01]  /*b0c0*/  IMAD R7, R0.reuse, R6, R7 ;  /* 0x0000000600077224 */ /* 0x040fe200078e0207 */
[----:B------:R-:W-:Y:S01]  /*b0d0*/  ISETP.GE.AND P1, PT, R5, RZ, PT ;  /* 0x000000ff0500720c */ /* 0x000fe20003f26270 */
[----:B------:R-:W-:-:S02]  /*b0e0*/  IMAD R12, R0, R2, R12 ;  /* 0x00000002000c7224 */ /* 0x000fc400078e020c */
[--C-:B------:R-:W-:Y:S01]  /*b0f0*/  @!P3 IMAD.IADD R13, R13, 0x1, -R0.reuse ;  /* 0x000000010d0db824 */ /* 0x100fe200078e0a00 */
[----:B------:R-:W-:Y:S01]  /*b100*/  ISETP.GT.U32.AND P3, PT, R0, R7, PT ;  /* 0x000000070000720c */ /* 0x000fe20003f64070 */
[----:B------:R-:W-:Y:S02]  /*b110*/  IMAD.MOV.U32 R14, RZ, RZ, R9 ;  /* 0x000000ffff0e7224 */ /* 0x000fe400078e0009 */
[----:B------:R-:W-:Y:S02]  /*b120*/  @!P4 IMAD.IADD R18, R18, 0x1, -R0 ;  /* 0x000000011212c824 */ /* 0x000fe400078e0a00 */
[----:B------:R-:W-:Y:S01]  /*b130*/  @!P6 IMAD.MOV R14, RZ, RZ, -R14 ;  /* 0x000000ffff0ee224 */ /* 0x000fe200078e0a0e */
[----:B------:R-:W-:Y:S01]  /*b140*/  ISETP.GT.U32.AND P6, PT, R0, R12, PT ;  /* 0x0000000c0000720c */ /* 0x000fe20003fc4070 */
[----:B0-----:R-:W-:Y:S01]  /*b150*/  VIADD R4, R28, 0x131 ;  /* 0x000001311c047836 */ /* 0x001fe20000000000 */
[----:B------:R-:W-:Y:S01]  /*b160*/  ISETP.GT.U32.AND P4, PT, R0, R18, PT ;  /* 0x000000120000720c */ /* 0x000fe20003f84070 */
[C---:B------:R-:W-:Y:S01]  /*b170*/  VIADD R5, R28.reuse, 0x130 ;  /* 0x000001301c057836 */ /* 0x040fe20000000000 */
[----:B------:R0:W-:Y:S01]  /*b180*/  STL [R1+0x760], R14 ;  /* 0x0007600e01007387 */ /* 0x0001e20000100800 */
[----:B------:R-:W-:Y:S01]  /*b190*/  VIADD R8, R28, 0x12e ;  /* 0x0000012e1c087836 */ /* 0x000fe20000000000 */
[----:B-1----:R-:W-:Y:S01]  /*b1a0*/  IABS R3, R4 ;  /* 0x0000000400037213 */ /* 0x002fe20000000000 */
[----:B------:R-:W-:Y:S01]  /*b1b0*/  @!P3 IMAD.IADD R7, R7, 0x1, -R0 ;  /* 0x000000010707b824 */ /* 0x000fe200078e0a00 */
[----:B------:R-:W-:Y:S01]  /*b1c0*/  IABS R6, R5 ;  /* 0x0000000500067213 */ /* 0x000fe20000000000 */
[----:B------:R-:W-:Y:S01]  /*b1d0*/  IMAD.MOV.U32 R11, RZ, RZ, R13 ;  /* 0x000000ffff0b7224 */ /* 0x000fe200078e000d */
[----:B------:R-:W-:Y:S01]  /*b1e0*/  IABS R13, R8 ;  /* 0x00000008000d7213 */ /* 0x000fe20000000000 */
[----:B------:R-:W-:Y:S01]  /*b1f0*/  IMAD.HI.U32 R2, R15, R3, RZ ;  /* 0x000000030f027227 */ /* 0x000fe200078e00ff */
[----:B------:R-:W-:-:S03]  /*b200*/  ISETP.GT.U32.AND P3, PT, R0, R7, PT ;  /* 0x000000070000720c */ /* 0x000fc60003f64070 */
[----:B------:R-:W-:Y:S02]  /*b210*/  @!P6 IMAD.IADD R12, R12, 0x1, -R0 ;  /* 0x000000010c0ce824 */ /* 0x000fe400078e0a00 */
[----:B------:R-:W-:Y:S02]  /*b220*/  IMAD.MOV R9, RZ, RZ, -R2 ;  /* 0x000000ffff097224 */ /* 0x000fe400078e0a02 */
[----:B------:R-:W-:Y:S01]  /*b230*/  IMAD.MOV.U32 R2, RZ, RZ, R6 ;  /* 0x000000ffff027224 */ /* 0x000fe200078e0006 */
[----:B------:R-:W-:Y:S01]  /*b240*/  ISETP.GT.U32.AND P6, PT, R0, R12, PT ;  /* 0x0000000c0000720c */ /* 0x000fe20003fc4070 */
[----:B------:R-:W-:Y:S01]  /*b250*/  @!P4 IMAD.IADD R18, R18, 0x1, -R0 ;  /* 0x000000011212c824 */ /* 0x000fe200078e0a00 */
[----:B------:R-:W-:Y:S01]  /*b260*/  ISETP.GE.AND P4, PT, R5, RZ, PT ;  /* 0x000000ff0500720c */ /* 0x000fe20003f86270 */
[----:B------:R-:W-:Y:S01]  /*b270*/  IMAD R9, R0, R9, R3 ;  /* 0x0000000900097224 */ /* 0x000fe200078e0203 */
[----:B------:R-:W-:Y:S01]  /*b280*/  IABS R6, R19 ;  /* 0x0000001300067213 */ /* 0x000fe20000000000 */
[----:B------:R-:W-:-:S02]  /*b290*/  VIADD R5, R28, 0x12f ;  /* 0x0000012f1c057836 */ /* 0x000fc40000000000 */
[----:B------:R-:W-:-:S03]  /*b2a0*/  IMAD.HI.U32 R3, R15, R2, RZ ;  /* 0x000000020f037227 */ /* 0x000fc600078e00ff */
[----:B------:R-:W-:Y:S01]  /*b2b0*/  IABS R16, R5 ;  /* 0x0000000500107213 */ /* 0x000fe20000000000 */
[----:B------:R-:W-:Y:S02]  /*b2c0*/  IMAD.MOV R3, RZ, RZ, -R3 ;  /* 0x000000ffff037224 */ /* 0x000fe400078e0a03 */
[----:B------:R-:W-:Y:S01]  /*b2d0*/  @!P3 IMAD.IADD R7, R7, 0x1, -R0 ;  /* 0x000000010707b824 */ /* 0x000fe200078e0a00 */
[C---:B------:R-:W-:Y:S01]  /*b2e0*/  ISETP.GT.U32.AND P3, PT, R0.reuse, R9, PT ;  /* 0x000000090000720c */ /* 0x040fe20003f64070 */
[----:B------:R-:W-:Y:S01]  /*b2f0*/  IMAD R2, R0, R3, R2 ;  /* 0x0000000300027224 */ /* 0x000fe200078e0202 */
[----:B------:R-:W-:Y:S01]  /*b300*/  IABS R3, R17 ;  /* 0x0000001100037213 */ /* 0x000fe20000000000 */
[----:B0-----:R-:W-:-:S04]  /*b310*/  IMAD.HI.U32 R14, R15, R16, RZ ;  /* 0x000000100f0e7227 */ /* 0x001fc800078e00ff */
[----:B------:R-:W-:Y:S01]  /*b320*/  @!P5 IMAD.MOV R11, RZ, RZ, -R11 ;  /* 0x000000ffff0bd224 */ /* 0x000fe200078e0a0b */
[----:B------:R-:W-:Y:S01]  /*b330*/  ISETP.GE.AND P5, PT, R4, RZ, PT ;  /* 0x000000ff0400720c */ /* 0x000fe20003fa6270 */
[----:B------:R-:W-:Y:S01]  /*b340*/  @!P6 IMAD.IADD R12, R12, 0x1, -R0 ;  /* 0x000000010c0ce824 */ /* 0x000fe200078e0a00 */
[----:B------:R-:W-:Y:S01]  /*b350*/  ISETP.GT.U32.AND P6, PT, R0, R2, PT ;  /* 0x000000020000720c */ /* 0x000fe20003fc4070 */
[----:B------:R-:W-:Y:S01]  /*b360*/  IMAD.HI.U32 R4, R15, R13, RZ ;  /* 0x0000000d0f047227 */ /* 0x000fe200078e00ff */
[----:B------:R0:W-:Y:S03]  /*b370*/  STL [R1+0x75c], R11 ;  /* 0x00075c0b01007387 */ /* 0x0001e60000100800 */
[----:B------:R-:W-:Y:S02]  /*b380*/  IMAD.MOV R14, RZ, RZ, -R14 ;  /* 0x000000ffff0e7224 */ /* 0x000fe400078e0a0e */
[----:B------:R-:W-:-:S02]  /*b390*/  IMAD.MOV R4, RZ, RZ, -R4 ;  /* 0x000000ffff047224 */ /* 0x000fc400078e0a04 */
[C---:B------:R-:W-:Y:S02]  /*b3a0*/  IMAD R16, R0.reuse, R14, R16 ;  /* 0x0000000e00107224 */ /* 0x040fe400078e0210 */
[C---:B------:R-:W-:Y:S02]  /*b3b0*/  IMAD R13, R0.reuse, R4, R13 ;  /* 0x00000004000d7224 */ /* 0x040fe400078e020d */
[--C-:B------:R-:W-:Y:S01]  /*b3c0*/  @!P3 IMAD.IADD R9, R9, 0x1, -R0.reuse ;  /* 0x000000010909b824 */ /* 0x100fe200078e0a00 */
[----:B------:R-:W-:Y:S01]  /*b3d0*/  ISETP.GT.U32.AND P3, PT, R0, R16, PT ;  /* 0x000000100000720c */ /* 0x000fe20003f64070 */
[----:B------:R-:W-:Y:S01]  /*b3e0*/  @!P6 IMAD.IADD R2, R2, 0x1, -R0 ;  /* 0x000000010202e824 */ /* 0x000fe200078e0a00 */
[----:B------:R-:W-:Y:S01]  /*b3f0*/  ISETP.GT.U32.AND P6, PT, R0, R13, PT ;  /* 0x0000000d0000720c */ /* 0x000fe20003fc4070 */
[----:B------:R-:W-:Y:S02]  /*b400*/  VIADD R14, R28, 0x12b ;  /* 0x0000012b1c0e7836 */ /* 0x000fe40000000000 */
[----:B------:R-:W-:-:S03]  /*b410*/  IMAD.HI.U32 R20, R15, R6, RZ ;  /* 0x000000060f147227 */ /* 0x000fc600078e00ff */
[----:B------:R-:W-:Y:S01]  /*b420*/  IABS R21, R14 ;  /* 0x0000000e00157213 */ /* 0x000fe20000000000 */
[----:B------:R-:W-:Y:S02]  /*b430*/  IMAD.MOV R20, RZ, RZ, -R20 ;  /* 0x000000ffff147224 */ /* 0x000fe400078e0a14 */
[----:B0-----:R-:W-:Y:S02]  /*b440*/  IMAD.MOV.U32 R11, RZ, RZ, R18 ;  /* 0x000000ffff0b7224 */ /* 0x001fe400078e0012 */
[--C-:B------:R-:W-:Y:S01]  /*b450*/  @!P3 IMAD.IADD R16, R16, 0x1, -R0.reuse ;  /* 0x000000011010b824 */ /* 0x100fe200078e0a00 */
[C---:B------:R-:W-:Y:S01]  /*b460*/  ISETP.GT.U32.AND P3, PT, R0.reuse, R9, PT ;  /* 0x000000090000720c */ /* 0x040fe20003f64070 */
[----:B------:R-:W-:Y:S02]  /*b470*/  @!P6 IMAD.IADD R13, R13, 0x1, -R0 ;  /* 0x000000010d0de824 */ /* 0x000fe400078e0a00 */
[C---:B------:R-:W-:Y:S01]  /*b480*/  IMAD R6, R0.reuse, R20, R6 ;  /* 0x0000001400067224 */ /* 0x040fe200078e0206 */
[----:B------:R-:W-:Y:S01]  /*b490*/  ISETP.GT.U32.AND P6, PT, R0, R16, PT ;  /* 0x000000100000720c */ /* 0x000fe20003fc4070 */
[----:B------:R-:W-:-:S04]  /*b4a0*/  IMAD.HI.U32 R20, R15, R21, RZ ;  /* 0x000000150f147227 */ /* 0x000fc800078e00ff */
[----:B------:R-:W-:Y:S01]  /*b4b0*/  @!P0 IMAD.MOV R11, RZ, RZ, -R11 ;  /* 0x000000ffff0b8224 */ /* 0x000fe200078e0a0b */
[C---:B------:R-:W-:Y:S01]  /*b4c0*/  ISETP.GT.U32.AND P0, PT, R0.reuse, R2, PT ;  /* 0x000000020000720c */ /* 0x040fe20003f04070 */
[----:B------:R-:W-:Y:S02]  /*b4d0*/  IMAD.MOV R20, RZ, RZ, -R20 ;  /* 0x000000ffff147224 */ /* 0x000fe400078e0a14 */
[----:B------:R-:W-:Y:S01]  /*b4e0*/  @!P2 IMAD.MOV R7, RZ, RZ, -R7 ;  /* 0x000000ffff07a224 */ /* 0x000fe200078e0a07 */
[----:B------:R-:W-:Y:S01]  /*b4f0*/  STL [R1+0x758], R11 ;  /* 0x0007580b01007387 */ /* 0x000fe20000100800 */
[C---:B------:R-:W-:Y:S01]  /*b500*/  IMAD R21, R0.reuse, R20, R21 ;  /* 0x0000001400157224 */ /* 0x040fe200078e0215 */
[----:B------:R-:W-:Y:S01]  /*b510*/  ISETP.GT.U32.AND P2, PT, R0, R13, PT ;  /* 0x0000000d0000720c */ /* 0x000fe20003f44070 */
[----:B------:R-:W-:Y:S01]  /*b520*/  @!P6 IMAD.IADD R16, R16, 0x1, -R0 ;  /* 0x000000011010e824 */ /* 0x000fe200078e0a00 */
[----:B------:R0:W-:Y:S01]  /*b530*/  STL [R1+0x754], R7 ;  /* 0x0007540701007387 */ /* 0x0001e20000100800 */
[----:B------:R-:W-:Y:S01]  /*b540*/  IMAD.HI.U32 R22, R15, R3, RZ ;  /* 0x000000030f167227 */ /* 0x000fe200078e00ff */
[----:B------:R-:W-:-:S03]  /*b550*/  ISETP.GT.U32.AND P6, PT, R0, R21, PT ;  /* 0x000000150000720c */ /* 0x000fc60003fc4070 */
[----:B------:R-:W-:Y:S01]  /*b560*/  @!P0 IMAD.IADD R2, R2, 0x1, -R0 ;  /* 0x0000000102028824 */ /* 0x000fe200078e0a00 */
[----:B------:R-:W-:Y:S01]  /*b570*/  ISETP.GE.AND P0, PT, R5, RZ, PT ;  /* 0x000000ff0500720c */ /* 0x000fe20003f06270 */
[----:B------:R-:W-:Y:S02]  /*b580*/  IMAD.MOV R22, RZ, RZ, -R22 ;  /* 0x000000ffff167224 */ /* 0x000fe400078e0a16 */
[----:B------:R-:W-:Y:S02]  /*b590*/  VIADD R4, R28, 0x12a ;  /* 0x0000012a1c047836 */ /* 0x000fe40000000000 */
[----:B0-----:R-:W-:Y:S02]  /*b5a0*/  IMAD.MOV.U32 R7, RZ, RZ, R12 ;  /* 0x000000ffff077224 */ /* 0x001fe400078e000c */
[----:B------:R-:W-:Y:S01]  /*b5b0*/  @!P3 IMAD.IADD R9, R9, 0x1, -R0 ;  /* 0x000000010909b824 */ /* 0x000fe200078e0a00 */
[----:B------:R-:W-:Y:S01]  /*b5c0*/  IABS R18, R4 ;  /* 0x0000000400127213 */ /* 0x000fe20000000000 */
[----:B------:R-:W-:Y:S01]  /*b5d0*/  @!P1 IMAD.MOV R7, RZ, RZ, -R7 ;  /* 0x000000ffff079224 */ /* 0x000fe200078e0a07 */
[C---:B------:R-:W-:Y:S01]  /*b5e0*/  ISETP.GT.U32.AND P1, PT, R0.reuse, R6, PT ;  /* 0x000000060000720c */ /* 0x040fe20003f24070 */
[----:B------:R-:W-:-:S02]  /*b5f0*/  IMAD R3, R0, R22, R3 ;  /* 0x0000001600037224 */ /* 0x000fc400078e0203 */
[----:B------:R-:W-:Y:S01]  /*b600*/  IMAD.MOV.U32 R20, RZ, RZ, R9 ;  /* 0x000000ffff147224 */ /* 0x000fe200078e0009 */
[----:B------:R0:W-:Y:S01]  /*b610*/  STL [R1+0x750], R7 ;  /* 0x0007500701007387 */ /* 0x0001e20000100800 */
[----:B------:R-:W-:Y:S01]  /*b620*/  IMAD.MOV.U32 R11, RZ, RZ, R2 ;  /* 0x000000ffff0b7224 */ /* 0x000fe200078e0002 */
[----:B------:R-:W-:Y:S01]  /*b630*/  ISETP.GT.U32.AND P3, PT, R0, R3, PT ;  /* 0x000000030000720c */ /* 0x000fe20003f64070 */
[----:B------:R-:W-:Y:S02]  /*b640*/  IMAD.MOV.U32 R2, RZ, RZ, R16 ;  /* 0x000000ffff027224 */ /* 0x000fe400078e0010 */
[--C-:B------:R-:W-:Y:S01]  /*b650*/  @!P2 IMAD.IADD R13, R13, 0x1, -R0.reuse ;  /* 0x000000010d0da824 */ /* 0x100fe200078e0a00 */
[----:B------:R-:W-:Y:S01]  /*b660*/  ISETP.GE.AND P2, PT, R8, RZ, PT ;  /* 0x000000ff0800720c */ /* 0x000fe20003f46270 */
[----:B------:R-:W-:Y:S02]  /*b670*/  @!P6 IMAD.IADD R21, R21, 0x1, -R0 ;  /* 0x000000011515e824 */ /* 0x000fe400078e0a00 */
[----:B------:R-:W-:-:S02]  /*b680*/  @!P5 IMAD.MOV R20, RZ, RZ, -R20 ;  /* 0x000000ffff14d224 */ /* 0x000fc400078e0a14 */
[----:B0-----:R-:W-:Y:S01]  /*b690*/  VIADD R7, R28, 0x129 ;  /* 0x000001291c077836 */ /* 0x001fe20000000000 */
[----:B------:R-:W-:Y:S01]  /*b6a0*/  ISETP.GT.U32.AND P6, PT, R0, R21, PT ;  /* 0x000000150000720c */ /* 0x000fe20003fc4070 */
[----:B------:R-:W-:Y:S01]  /*b6b0*/  @!P4 IMAD.MOV R11, RZ, RZ, -R11 ;  /* 0x000000ffff0bc224 */ /* 0x000fe200078e0a0b */
[----:B------:R-:W-:Y:S01]  /*b6c0*/  STL [R1+0x74c], R20 ;  /* 0x00074c1401007387 */ /* 0x000fe20000100800 */
[----:B------:R-:W-:Y:S01]  /*b6d0*/  IMAD.HI.U32 R5, R15, R18, RZ ;  /* 0x000000120f057227 */ /* 0x000fe200078e00ff */
[----:B------:R-:W-:Y:S02]  /*b6e0*/  IABS R8, R7 ;  /* 0x0000000700087213 */ /* 0x000fe40000000000 */
[----:B------:R0:W-:Y:S01]  /*b6f0*/  STL [R1+0x748], R11 ;  /* 0x0007480b01007387 */ /* 0x0001e20000100800 */
[----:B------:R-:W-:Y:S01]  /*b700*/  @!P0 IMAD.MOV R2, RZ, RZ, -R2 ;  /* 0x000000ffff028224 */ /* 0x000fe200078e0a02 */
[----:B------:R-:W-:Y:S01]  /*b710*/  ISETP.GE.AND P0, PT, R14, RZ, PT ;  /* 0x000000ff0e00720c */ /* 0x000fe20003f06270 */
[----:B------:R-:W-:-:S02]  /*b720*/  VIADD R12, R28, 0x128 ;  /* 0x000001281c0c7836 */ /* 0x000fc40000000000 */
[----:B------:R-:W-:Y:S01]  /*b730*/  IMAD.MOV R5, RZ, RZ, -R5 ;  /* 0x000000ffff057224 */ /* 0x000fe200078e0a05 */
[----:B------:R1:W-:Y:S01]  /*b740*/  STL [R1+0x744], R2 ;  /* 0x0007440201007387 */ /* 0x0003e20000100800 */
[----:B------:R-:W-:-:S04]  /*b750*/  IMAD.HI.U32 R9, R15, R8, RZ ;  /* 0x000000080f097227 */ /* 0x000fc800078e00ff */
[----:B0-----:R-:W-:Y:S02]  /*b760*/  IMAD.MOV.U32 R11, RZ, RZ, R13 ;  /* 0x000000ffff0b7224 */ /* 0x001fe400078e000d */
[----:B------:R-:W-:Y:S02]  /*b770*/  IMAD R5, R0, R5, R18 ;  /* 0x0000000500057224 */ /* 0x000fe400078e0212 */
[----:B------:R-:W-:Y:S01]  /*b780*/  IMAD.MOV R13, RZ, RZ, -R9 ;  /* 0x000000ffff0d7224 */ /* 0x000fe200078e0a09 */
[----:B-1----:R-:W-:Y:S01]  /*b790*/  IABS R2, R12 ;  /* 0x0000000c00027213 */ /* 0x002fe20000000000 */
[--C-:B------:R-:W-:Y:S01]  /*b7a0*/  @!P3 IMAD.IADD R3, R3, 0x1, -R0.reuse ;  /* 0x000000010303b824 */ /* 0x100fe200078e0a00 */
[----:B------:R-:W-:Y:S01]  /*b7b0*/  ISETP.GE.AND P3, PT, R17, RZ, PT ;  /* 0x000000ff1100720c */ /* 0x000fe20003f66270 */
[----:B------:R-:W-:Y:S01]  /*b7c0*/  @!P1 IMAD.IADD R6, R6, 0x1, -R0 ;  /* 0x0000000106069824 */ /* 0x000fe200078e0a00 */
[----:B------:R-:W-:Y:S01]  /*b7d0*/  ISETP.GE.AND P1, PT, R19, RZ, PT ;  /* 0x000000ff1300720c */ /* 0x000fe20003f26270 */
[----:B------:R-:W-:Y:S01]  /*b7e0*/  IMAD.MOV.U32 R9, RZ, RZ, R2 ;  /* 0x000000ffff097224 */ /* 0x000fe200078e0002 */
[C---:B------:R-:W-:Y:S01]  /*b7f0*/  ISETP.GT.U32.AND P4, PT, R0.reuse, R3, PT ;  /* 0x000000030000720c */ /* 0x040fe20003f84070 */
[----:B------:R-:W-:Y:S01]  /*b800*/  @!P2 IMAD.MOV R11, RZ, RZ, -R11 ;  /* 0x000000ffff0ba224 */ /* 0x000fe200078e0a0b */
[C---:B------:R-:W-:Y:S01]  /*b810*/  ISETP.GT.U32.AND P2, PT, R0.reuse, R5, PT ;  /* 0x000000050000720c */ /* 0x040fe20003f44070 */
[C---:B------:R-:W-:Y:S01]  /*b820*/  IMAD R2, R0.reuse, R13, R8 ;  /* 0x0000000d00027224 */ /* 0x040fe200078e0208 */
[----:B------:R-:W-:Y:S01]  /*b830*/  ISETP.GT.U32.AND P5, PT, R0, R6, PT ;  /* 0x000000060000720c */ /* 0x000fe20003fa4070 */
[----:B------:R-:W-:Y:S01]  /*b840*/  @!P6 IMAD.IADD R21, R21, 0x1, -R0 ;  /* 0x000000011515e824 */ /* 0x000fe200078e0a00 */
[----:B------:R0:W-:Y:S01]  /*b850*/  STL [R1+0x740], R11 ;  /* 0x0007400b01007387 */ /* 0x0001e20000100800 */
[----:B------:R-:W-:Y:S01]  /*b860*/  VIADD R16, R28, 0x127 ;  /* 0x000001271c107836 */ /* 0x000fe20000000000 */
[----:B------:R-:W-:Y:S01]  /*b870*/  ISETP.GT.U32.AND P6, PT, R0, R2, PT ;  /* 0x000000020000720c */ /* 0x000fe20003fc4070 */
[----:B------:R-:W-:-:S02]  /*b880*/  VIADD R8, R28, 0x126 ;  /* 0x000001261c087836 */ /* 0x000fc40000000000 */
[----:B------:R-:W-:Y:S02]  /*b890*/  VIADD R14, R28, 0x125 ;  /* 0x000001251c0e7836 */ /* 0x000fe40000000000 */
[--C-:B------:R-:W-:Y:S01]  /*b8a0*/  @!P4 IMAD.IADD R3, R3, 0x1, -R0.reuse ;  /* 0x000000010303c824 */ /* 0x100fe200078e0a00 */
[----:B------:R-:W-:Y:S01]  /*b8b0*/  ISETP.GE.AND P4, PT, R7, RZ, PT ;  /* 0x000000ff0700720c */ /* 0x000fe20003f86270 */
[--C-:B------:R-:W-:Y:S01]  /*b8c0*/  @!P2 IMAD.IADD R5, R5, 0x1, -R0.reuse ;  /* 0x000000010505a824 */ /* 0x100fe200078e0a00 */
[----:B------:R-:W-:Y:S01]  /*b8d0*/  IABS R7, R16 ;  /* 0x0000001000077213 */ /* 0x000fe20000000000 */
[--C-:B------:R-:W-:Y:S01]  /*b8e0*/  @!P5 IMAD.IADD R6, R6, 0x1, -R0.reuse ;  /* 0x000000010606d824 */ /* 0x100fe200078e0a00 */
[----:B------:R-:W-:Y:S01]  /*b8f0*/  ISETP.GE.AND P5, PT, R4, RZ, PT ;  /* 0x000000ff0400720c */ /* 0x000fe20003fa6270 */
[----:B------:R-:W-:Y:S01]  /*b900*/  IMAD.HI.U32 R4, R15, R9, RZ ;  /* 0x000000090f047227 */ /* 0x000fe200078e00ff */
[----:B------:R-:W-:Y:S02]  /*b910*/  ISETP.GT.U32.AND P2, PT, R0, R5, PT ;  /* 0x000000050000720c */ /* 0x000fe40003f44070 */
[----:B------:R-:W-:Y:S01]  /*b920*/  IABS R18, R8 ;  /* 0x0000000800127213 */ /* 0x000fe20000000000 */
[----:B------:R-:W-:-:S02]  /*b930*/  @!P6 IMAD.IADD R2, R2, 0x1, -R0 ;  /* 0x000000010202e824 */ /* 0x000fc400078e0a00 */
[----:B0-----:R-:W-:Y:S02]  /*b940*/  IMAD.MOV.U32 R11, RZ, RZ, R6 ;  /* 0x000000ffff0b7224 */ /* 0x001fe400078e0006 */
[----:B------:R-:W-:Y:S01]  /*b950*/  IMAD.MOV R4, RZ, RZ, -R4 ;  /* 0x000000ffff047224 */ /* 0x000fe200078e0a04 */
[----:B------:R-:W-:Y:S01]  /*b960*/  ISETP.GT.U32.AND P6, PT, R0, R2, PT ;  /* 0x000000020000720c */ /* 0x000fe20003fc4070 */
[----:B------:R-:W-:-:S04]  /*b970*/  IMAD.HI.U32 R6, R15, R7, RZ ;  /* 0x000000070f067227 */ /* 0x000fc800078e00ff */
[C---:B------:R-:W-:Y:S02]  /*b980*/  IMAD R4, R0.reuse, R4, R9 ;  /* 0x0000000400047224 */ /* 0x040fe400078e0209 */
[----:B------:R-:W-:Y:S02]  /*b990*/  IMAD.MOV R6, RZ, RZ, -R6 ;  /* 0x000000ffff067224 */ /* 0x000fe400078e0a06 */
[--C-:B------:R-:W-:Y:S01]  /*b9a0*/  @!P2 IMAD.IADD R5, R5, 0x1, -R0.reuse ;  /* 0x000000010505a824 */ /* 0x100fe200078e0a00 */
[C---:B------:R-:W-:Y:S01]  /*b9b0*/  ISETP.GT.U32.AND P2, PT, R0.reuse, R4, PT ;  /* 0x000000040000720c */ /* 0x040fe20003f44070 */
[----:B------:R-:W-:Y:S02]  /*b9c0*/  IMAD R7, R0, R6, R7 ;  /* 0x0000000600077224 */ /* 0x000fe400078e0207 */
[----:B------:R-:W-:Y:S02]  /*b9d0*/  @!P6 IMAD.IADD R2, R2, 0x1, -R0 ;  /* 0x000000010202e824 */ /* 0x000fe400078e0a00 */
[----:B------:R-:W-:Y:S01]  /*b9e0*/  VIADD R9, R28, 0x124 ;  /* 0x000001241c097836 */ /* 0x000fe20000000000 */
[----:B------:R-:W-:Y:S01]  /*b9f0*/  ISETP.GT.U32.AND P6, PT, R0, R7, PT ;  /* 0x000000070000720c */ /* 0x000fe20003fc4070 */
[----:B------:R-:W-:Y:S01]  /*ba00*/  @!P1 IMAD.MOV R11, RZ, RZ, -R11 ;  /* 0x000000ffff0b9224 */ /* 0x000fe200078e0a0b */
[----:B------:R-:W-:Y:S01]  /*ba10*/  ISETP.GE.AND P1, PT, R12, RZ, PT ;  /* 0x000000ff0c00720c */ /* 0x000fe20003f26270 */
[----:B------:R-:W-:Y:S01]  /*ba20*/  IMAD.HI.U32 R17, R15, R18, RZ ;  /* 0x000000120f117227 */ /* 0x000fe200078e00ff */
[----:B------:R-:W-:-:S02]  /*ba30*/  IABS R13, R9 ;  /* 0x00000009000d7213 */ /* 0x000fc40000000000 */
[----:B------:R0:W-:Y:S01]  /*ba40*/  STL [R1+0x73c], R11 ;  /* 0x00073c0b01007387 */ /* 0x0001e20000100800 */
[----:B------:R-:W-:Y:S01]  /*ba50*/  @!P2 IMAD.IADD R4, R4, 0x1, -R0 ;  /* 0x000000010404a824 */ /* 0x000fe200078e0a00 */
[----:B------:R-:W-:Y:S01]  /*ba60*/  IABS R12, R14 ;  /* 0x0000000e000c7213 */ /* 0x000fe20000000000 */
[----:B------:R-:W-:Y:S01]  /*ba70*/  IMAD.HI.U32 R19, R15, R13, RZ ;  /* 0x0000000d0f137227 */ /* 0x000fe200078e00ff */
[----:B------:R-:W-:-:S03]  /*ba80*/  ISETP.GE.AND P2, PT, R16, RZ, PT ;  /* 0x000000ff1000720c */ /* 0x000fc60003f46270 */
[----:B------:R-:W-:Y:S01]  /*ba90*/  @!P6 IMAD.IADD R7, R7, 0x1, -R0 ;  /* 0x000000010707e824 */ /* 0x000fe200078e0a00 */
[C---:B------:R-:W-:Y:S01]  /*baa0*/  ISETP.GT.U32.AND P6, PT, R0.reuse, R4, PT ;  /* 0x000000040000720c */ /* 0x040fe20003fc4070 */
[----:B------:R-:W-:Y:S02]  /*bab0*/  IMAD.MOV R19, RZ, RZ, -R19 ;  /* 0x000000ffff137224 */ /* 0x000fe400078e0a13 */
[----:B0-----:R-:W-:Y:S02]  /*bac0*/  IMAD.MOV.U32 R11, RZ, RZ, R21 ;  /* 0x000000ffff0b7224 */ /* 0x001fe400078e0015 */
[----:B------:R-:W-:Y:S02]  /*bad0*/  IMAD R13, R0, R19, R13 ;  /* 0x00000013000d7224 */ /* 0x000fe400078e020d */
[----:B------:R-:W-:Y:S02]  /*bae0*/  VIADD R6, R28, 0x123 ;  /* 0x000001231c067836 */ /* 0x000fe40000000000 */
[----:B------:R-:W-:Y:S01]  /*baf0*/  @!P3 IMAD.MOV R3, RZ, RZ, -R3 ;  /* 0x000000ffff03b224 */ /* 0x000fe200078e0a03 */
[----:B------:R-:W-:Y:S01]  /*bb00*/  ISETP.GT.U32.AND P3, PT, R0, R7, PT ;  /* 0x000000070000720c */ /* 0x000fe20003f64070 */
[----:B------:R-:W-:Y:S01]  /*bb10*/  @!P0 IMAD.MOV R11, RZ, RZ, -R11 ;  /* 0x000000ffff0b8224 */ /* 0x000fe200078e0a0b */
[----:B------:R-:W-:Y:S01]  /*bb20*/  IABS R16, R6 ;  /* 0x0000000600107213 */ /* 0x000fe20000000000 */
[----:B------:R-:W-:Y:S01]  /*bb30*/  @!P5 IMAD.MOV R5, RZ, RZ, -R5 ;  /* 0x000000ffff05d224 */ /* 0x000fe200078e0a05 */
[----:B------:R0:W-:Y:S01]  /*bb40*/  STL [R1+0x738], R3 ;  /* 0x0007380301007387 */ /* 0x0001e20000100800 */
[----:B------:R-:W-:-:S02]  /*bb50*/  IMAD.MOV R17, RZ, RZ, -R17 ;  /* 0x000000ffff117224 */ /* 0x000fc400078e0a11 */
[----:B------:R-:W-:Y:S01]  /*bb60*/  @!P4 IMAD.MOV R2, RZ, RZ, -R2 ;  /* 0x000000ffff02c224 */ /* 0x000fe200078e0a02 */
[----:B------:R-:W-:Y:S01]  /*bb70*/  STL [R1+0x734], R11 ;  /* 0x0007340b01007387 */ /* 0x000fe20000100800 */
[----:B------:R-:W-:Y:S01]  /*bb80*/  @!P6 IMAD.IADD R4, R4, 0x1, -R0 ;  /* 0x000000010404e824 */ /* 0x000fe200078e0a00 */
[----:B------:R-:W-:Y:S01]  /*bb90*/  ISETP.GT.U32.AND P6, PT, R0, R13, PT ;  /* 0x0000000d0000720c */ /* 0x000fe20003fc4070 */
[----:B------:R-:W-:Y:S01]  /*bba0*/  IMAD.HI.U32 R20, R15, R12, RZ ;  /* 0x0000000c0f147227 */ /* 0x000fe200078e00ff */
[----:B------:R-:W-:Y:S01]  /*bbb0*/  STL [R1+0x730], R5 ;  /* 0x0007300501007387 */ /* 0x000fe20000100800 */
[----:B------:R-:W-:Y:S02]  /*bbc0*/  ISETP.GE.AND P4, PT, R8, RZ, PT ;  /* 0x000000ff0800720c */ /* 0x000fe40003f86270 */
[----:B------:R-:W-:Y:S01]  /*bbd0*/  IMAD R17, R0, R17, R18 ;  /* 0x0000001100117224 */ /* 0x000fe200078e0212 */
[----:B------:R1:W-:Y:S01]  /*bbe0*/  STL [R1+0x72c], R2 ;  /* 0x00072c0201007387 */ /* 0x0003e20000100800 */
[----:B------:R-:W-:-:S02]  /*bbf0*/  IMAD.MOV R20, RZ, RZ, -R20 ;  /* 0x000000ffff147224 */ /* 0x000fc400078e0a14 */
[----:B0-----:R-:W-:Y:S01]  /*bc00*/  IMAD.HI.U32 R3, R15, R16, RZ ;  /* 0x000000100f037227 */ /* 0x001fe200078e00ff */
[----:B------:R-:W-:-:S03]  /*bc10*/  ISETP.GT.U32.AND P0, PT, R0, R17, PT ;  /* 0x000000110000720c */ /* 0x000fc60003f04070 */
[----:B------:R-:W-:Y:S02]  /*bc20*/  IMAD R12, R0, R20, R12 ;  /* 0x00000014000c7224 */ /* 0x000fe400078e020c */
[----:B------:R-:W-:Y:S02]  /*bc30*/  IMAD.MOV R3, RZ, RZ, -R3 ;  /* 0x000000ffff037224 */ /* 0x000fe400078e0a03 */
[----:B-1----:R-:W-:Y:S01]  /*bc40*/  VIADD R2, R28, 0x122 ;  /* 0x000001221c027836 */ /* 0x002fe20000000000 */
[C---:B------:R-:W-:Y:S01]  /*bc50*/  ISETP.GT.U32.AND P5, PT, R0.reuse, R12, PT ;  /* 0x0000000c0000720c */ /* 0x040fe20003fa4070 */
[----:B------:R-:W-:Y:S02]  /*bc60*/  @!P6 IMAD.IADD R13, R13, 0x1, -R0 ;  /* 0x000000010d0de824 */ /* 0x000fe400078e0a00 */
[C---:B------:R-:W-:Y:S01]  /*bc70*/  IMAD R8, R0.reuse, R3, R16 ;  /* 0x0000000300087224 */ /* 0x040fe200078e0210 */
[----:B------:R-:W-:Y:S01]  /*bc80*/  IABS R5, R2 ;  /* 0x0000000200057213 */ /* 0x000fe20000000000 */
[----:B------:R-:W-:Y:S01]  /*bc90*/  IMAD.MOV.U32 R11, RZ, RZ, R4 ;  /* 0x000000ffff0b7224 */ /* 0x000fe200078e0004 */
[----:B------:R-:W-:Y:S01]  /*bca0*/  ISETP.GT.U32.AND P6, PT, R0, R13, PT ;  /* 0x0000000d0000720c */ /* 0x000fe20003fc4070 */
[----:B------:R-:W-:Y:S01]  /*bcb0*/  @!P3 IMAD.IADD R7, R7, 0x1, -R0 ;  /* 0x000000010707b824 */ /* 0x000fe200078e0a00 */
[----:B------:R-:W-:Y:S01]  /*bcc0*/  ISETP.GE.AND P3, PT, R14, RZ, PT ;  /* 0x000000ff0e00720c */ /* 0x000fe20003f66270 */
[----:B------:R-:W-:-:S02]  /*bcd0*/  IMAD.MOV.U32 R3, RZ, RZ, R5 ;  /* 0x000000ffff037224 */ /* 0x000fc400078e0005 */
[----:B------:R-:W-:Y:S01]  /*bce0*/  @!P0 IMAD.IADD R17, R17, 0x1, -R0 ;  /* 0x0000000111118824 */ /* 0x000fe200078e0a00 */
[----:B------:R-:W-:Y:S01]  /*bcf0*/  ISETP.GE.AND P0, PT, R9, RZ, PT ;  /* 0x000000ff0900720c */ /* 0x000fe20003f06270 */
[----:B------:R-:W-:-:S04]  /*bd00*/  IMAD.HI.U32 R4, R15, R3, RZ ;  /* 0x000000030f047227 */ /* 0x000fc800078e00ff */
[----:B------:R-:W-:Y:S02]  /*bd10*/  IMAD.MOV.U32 R9, RZ, RZ, R7 ;  /* 0x000000ffff097224 */ /* 0x000fe400078e0007 */
[----:B------:R-:W-:Y:S02]  /*bd20*/  IMAD.MOV R4, RZ, RZ, -R4 ;  /* 0x000000ffff047224 */ /* 0x000fe400078e0a04 */
[--C-:B------:R-:W-:Y:S01]  /*bd30*/  @!P5 IMAD.IADD R12, R12, 0x1, -R0.reuse ;  /* 0x000000010c0cd824 */ /* 0x100fe200078e0a00 */
[C---:B------:R-:W-:Y:S01]  /*bd40*/  ISETP.GT.U32.AND P5, PT, R0.reuse, R17, PT ;  /* 0x000000110000720c */ /* 0x040fe20003fa4070 */
[----:B------:R-:W-:Y:S01]  /*bd50*/  @!P2 IMAD.MOV R9, RZ, RZ, -R9 ;  /* 0x000000ffff09a224 */ /* 0x000fe200078e0a09 */
[C---:B------:R-:W-:Y:S01]  /*bd60*/  ISETP.GT.U32.AND P2, PT, R0.reuse, R8, PT ;  /* 0x000000080000720c */ /* 0x040fe20003f44070 */
[C---:B------:R-:W-:Y:S02]  /*bd70*/  IMAD R3, R0.reuse, R4, R3 ;  /* 0x0000000400037224 */ /* 0x040fe400078e0203 */
[----:B------:R-:W-:Y:S01]  /*bd80*/  @!P1 IMAD.MOV R11, RZ, RZ, -R11 ;  /* 0x000000ffff0b9224 */ /* 0x000fe200078e0a0b */
[C---:B------:R-:W-:Y:S01]  /*bd90*/  ISETP.GT.U32.AND P1, PT, R0.reuse, R12, PT ;  /* 0x0000000c0000720c */ /* 0x040fe20003f24070 */
[----:B------:R-:W-:Y:S01]  /*bda0*/  @!P6 IMAD.IADD R13, R13, 0x1, -R0 ;  /* 0x000000010d0de824 */ /* 0x000fe200078e0a00 */
[----:B------:R-:W-:Y:S01]  /*bdb0*/  ISETP.GT.U32.AND P6, PT, R0, R3, PT ;  /* 0x000000030000720c */ /* 0x000fe20003fc4070 */
[C---:B------:R-:W-:Y:S01]  /*bdc0*/  VIADD R5, R28.reuse, 0x121 ;  /* 0x000001211c057836 */ /* 0x040fe20000000000 */
[----:B------:R-:W-:Y:S01]  /*bdd0*/  STL [R1+0x71c], R11 ;  /* 0x00071c0b01007387 */ /* 0x000fe20000100800 */
[----:B------:R-:W-:-:S02]  /*bde0*/  VIADD R4, R28, 0x120 ;  /* 0x000001201c047836 */ /* 0x000fc40000000000 */
[--C-:B------:R-:W-:Y:S01]  /*bdf0*/  @!P5 IMAD.IADD R17, R17, 0x1, -R0.reuse ;  /* 0x000000011111d824 */ /* 0x100fe200078e0a00 */
[----:B------:R-:W-:Y:S01]  /*be00*/  IABS R7, R5 ;  /* 0x0000000500077213 */ /* 0x000fe20000000000 */
[----:B------:R0:W-:Y:S01]  /*be10*/  STL [R1+0x718], R9 ;  /* 0x0007180901007387 */ /* 0x0001e20000100800 */
[----:B------:R-:W-:Y:S01]  /*be20*/  @!P2 IMAD.IADD R8, R8, 0x1, -R0 ;  /* 0x000000010808a824 */ /* 0x000fe200078e0a00 */
[----:B------:R-:W-:Y:S01]  /*be30*/  ISETP.GE.AND P5, PT, R6, RZ, PT ;  /* 0x000000ff0600720c */ /* 0x000fe20003fa6270 */
[----:B------:R-:W-:Y:S01]  /*be40*/  IMAD.MOV.U32 R18, RZ, RZ, R17 ;  /* 0x000000ffff127224 */ /* 0x000fe200078e0011 */
[----:B------:R-:W-:Y:S01]  /*be50*/  ISETP.GE.AND P2, PT, R5, RZ, PT ;  /* 0x000000ff0500720c */ /* 0x000fe20003f46270 */
[----:B------:R-:W-:-:S04]  /*be60*/  IMAD.HI.U32 R6, R15, R7, RZ ;  /* 0x000000070f067227 */ /* 0x000fc800078e00ff */
[--C-:B------:R-:W-:Y:S01]  /*be70*/  @!P1 IMAD.IADD R12, R12, 0x1, -R0.reuse ;  /* 0x000000010c0c9824 */ /* 0x100fe200078e0a00 */
[----:B0-----:R-:W-:Y:S01]  /*be80*/  IABS R9, R4 ;  /* 0x0000000400097213 */ /* 0x001fe20000000000 */
[----:B------:R-:W-:Y:S01]  /*be90*/  @!P6 IMAD.IADD R3, R3, 0x1, -R0 ;  /* 0x000000010303e824 */ /* 0x000fe200078e0a00 */
[----:B------:R-:W-:Y:S01]  /*bea0*/  ISETP.GE.AND P1, PT, R2, RZ, PT ;  /* 0x000000ff0200720c */ /* 0x000fe20003f26270 */
[----:B------:R-:W-:Y:S01]  /*beb0*/  IMAD.MOV R2, RZ, RZ, -R6 ;  /* 0x000000ffff027224 */ /* 0x000fe200078e0a06 */
[----:B------:R-:W-:Y:S01]  /*bec0*/  ISETP.GT.U32.AND P6, PT, R0, R8, PT ;  /* 0x000000080000720c */ /* 0x000fe20003fc4070 */
[----:B------:R-:W-:-:S04]  /*bed0*/  IMAD.HI.U32 R16, R15, R9, RZ ;  /* 0x000000090f107227 */ /* 0x000fc800078e00ff */
[----:B------:R-:W-:Y:S02]  /*bee0*/  IMAD.MOV.U32 R11, RZ, RZ, R12 ;  /* 0x000000ffff0b7224 */ /* 0x000fe400078e000c */
[C---:B------:R-:W-:Y:S02]  /*bef0*/  IMAD R2, R0.reuse, R2, R7 ;  /* 0x0000000200027224 */ /* 0x040fe400078e0207 */
[----:B------:R-:W-:Y:S02]  /*bf00*/  IMAD.MOV R12, RZ, RZ, -R16 ;  /* 0x000000ffff0c7224 */ /* 0x000fe400078e0a10 */
[----:B------:R-:W-:Y:S01]  /*bf10*/  @!P4 IMAD.MOV R18, RZ, RZ, -R18 ;  /* 0x000000ffff12c224 */ /* 0x000fe200078e0a12 */
[C---:B------:R-:W-:Y:S01]  /*bf20*/  ISETP.GT.U32.AND P4, PT, R0.reuse, R2, PT ;  /* 0x000000020000720c */ /* 0x040fe20003f84070 */
[----:B------:R-:W-:Y:S02]  /*bf30*/  IMAD R9, R0, R12, R9 ;  /* 0x0000000c00097224 */ /* 0x000fe400078e0209 */
[--C-:B------:R-:W-:Y:S01]  /*bf40*/  @!P6 IMAD.IADD R8, R8, 0x1, -R0.reuse ;  /* 0x000000010808e824 */ /* 0x100fe200078e0a00 */
[----:B------:R-:W-:Y:S01]  /*bf50*/  STL [R1+0x714], R18 ;  /* 0x0007141201007387 */ /* 0x000fe20000100800 */
[----:B------:R-:W-:Y:S01]  /*bf60*/  @!P3 IMAD.MOV R11, RZ, RZ, -R11 ;  /* 0x000000ffff0bb224 */ /* 0x000fe200078e0a0b */
[----:B------:R-:W-:Y:S01]  /*bf70*/  ISETP.GT.U32.AND P6, PT, R0, R9, PT ;  /* 0x000000090000720c */ /* 0x000fe20003fc4070 */
[----:B------:R-:W-:Y:S01]  /*bf80*/  VIADD R5, R28, 0x11e ;  /* 0x0000011e1c057836 */ /* 0x000fe20000000000 */
[----:B------:R-:W-:Y:S01]  /*bf90*/  ISETP.GT.U32.AND P3, PT, R0, R3, PT ;  /* 0x000000030000720c */ /* 0x000fe20003f64070 */
[C---:B------:R-:W-:Y:S01]  /*bfa0*/  VIADD R6, R28.reuse, 0x11f ;  /* 0x0000011f1c067836 */ /* 0x040fe20000000000 */
[----:B------:R0:W-:Y:S01]  /*bfb0*/  STL [R1+0x710], R11 ;  /* 0x0007100b01007387 */ /* 0x0001e20000100800 */
[----:B------:R-:W-:Y:S01]  /*bfc0*/  VIADD R20, R28, 0x10f ;  /* 0x0000010f1c147836 */ /* 0x000fe20000000000 */
[----:B------:R-:W-:Y:S01]  /*bfd0*/  IABS R7, R5 ;  /* 0x0000000500077213 */ /* 0x000fe20000000000 */
[----:B------:R-:W-:Y:S01]  /*bfe0*/  @!P4 IMAD.IADD R2, R2, 0x1, -R0 ;  /* 0x000000010202c824 */ /* 0x000fe200078e0a00 */
[----:B------:R-:W-:-:S02]  /*bff0*/  IABS R14, R6 ;  /* 0x00000006000e7213 */ /* 0x000fc40000000000 */
[----:B------:R-:W-:-:S03]  /*c000*/  ISETP.GE.AND P4, PT, R5, RZ, PT ;  /* 0x000000ff0500720c */ /* 0x000fc60003f86270 */
[----:B------:R-:W-:Y:S01]  /*c010*/  @!P6 IMAD.IADD R9, R9, 0x1, -R0 ;  /* 0x000000010909e824 */ /* 0x000fe200078e0a00 */
[----:B------:R-:W-:Y:S01]  /*c020*/  ISETP.GT.U32.AND P6, PT, R0, R2, PT ;  /* 0x000000020000720c */ /* 0x000fe20003fc4070 */
[----:B0-----:R-:W-:Y:S02]  /*c030*/  IMAD.MOV.U32 R11, RZ, RZ, R13 ;  /* 0x000000ffff0b7224 */ /* 0x001fe400078e000d */
[----:B------:R-:W-:-:S04]  /*c040*/  IMAD.HI.U32 R12, R15, R14, RZ ;  /* 0x0000000e0f0c7227 */ /* 0x000fc800078e00ff */
[----:B------:R-:W-:Y:S01]  /*c050*/  @!P0 IMAD.MOV R11, RZ, RZ, -R11 ;  /* 0x000000ffff0b8224 */ /* 0x000fe200078e0a0b */
[----:B------:R-:W-:Y:S01]  /*c060*/  ISETP.GE.AND P0, PT, R4, RZ, PT ;  /* 0x000000ff0400720c */ /* 0x000fe20003f06270 */
[----:B------:R-:W-:-:S03]  /*c070*/  IMAD.HI.U32 R4, R15, R7, RZ ;  /* 0x000000070f047227 */ /* 0x000fc600078e00ff */
[----:B------:R0:W-:Y:S01]  /*c080*/  STL [R1+0x70c], R11 ;  /* 0x00070c0b01007387 */ /* 0x0001e20000100800 */
[----:B------:R-:W-:Y:S01]  /*c090*/  @!P3 IMAD.IADD R3, R3, 0x1, -R0 ;  /* 0x000000010303b824 */ /* 0x000fe200078e0a00 */
[----:B------:R-:W-:Y:S01]  /*c0a0*/  ISETP.GE.AND P3, PT, R6, RZ, PT ;  /* 0x000000ff0600720c */ /* 0x000fe20003f66270 */
[----:B------:R-:W-:Y:S02]  /*c0b0*/  IMAD.MOV R6, RZ, RZ, -R4 ;  /* 0x000000ffff067224 */ /* 0x000fe400078e0a04 */
[----:B------:R-:W-:Y:S02]  /*c0c0*/  IMAD.MOV R12, RZ, RZ, -R12 ;  /* 0x000000ffff0c7224 */ /* 0x000fe400078e0a0c */
[----:B------:R-:W-:Y:S02]  /*c0d0*/  VIADD R4, R28, 0x11d ;  /* 0x0000011d1c047836 */ /* 0x000fe40000000000 */
[C---:B------:R-:W-:Y:S02]  /*c0e0*/  IMAD R5, R0.reuse, R12, R14 ;  /* 0x0000000c00057224 */ /* 0x040fe400078e020e */
[C---:B------:R-:W-:Y:S01]  /*c0f0*/  IMAD R7, R0.reuse, R6, R7 ;  /* 0x0000000600077224 */ /* 0x040fe200078e0207 */
[----:B------:R-:W-:Y:S01]  /*c100*/  IABS R13, R4 ;  /* 0x00000004000d7213 */ /* 0x000fe20000000000 */
[----:B------:R-:W-:Y:S01]  /*c110*/  @!P1 IMAD.MOV R3, RZ, RZ, -R3 ;  /* 0x000000ffff039224 */ /* 0x000fe200078e0a03 */
[----:B------:R-:W-:Y:S01]  /*c120*/  ISETP.GT.U32.AND P1, PT, R0, R5, PT ;  /* 0x000000050000720c */ /* 0x000fe20003f24070 */
[----:B------:R-:W-:Y:S01]  /*c130*/  @!P6 IMAD.IADD R2, R2, 0x1, -R0 ;  /* 0x000000010202e824 */ /* 0x000fe200078e0a00 */
[----:B------:R-:W-:Y:S01]  /*c140*/  ISETP.GT.U32.AND P6, PT, R0, R7, PT ;  /* 0x000000070000720c */ /* 0x000fe20003fc4070 */
[----:B------:R-:W-:-:S04]  /*c150*/  IMAD.HI.U32 R16, R15, R13, RZ ;  /* 0x0000000d0f107227 */ /* 0x000fc800078e00ff */
[----:B0-----:R-:W-:Y:S02]  /*c160*/  IMAD.MOV.U32 R11, RZ, RZ, R8 ;  /* 0x000000ffff0b7224 */ /* 0x001fe400078e0008 */
[----:B------:R-:W-:Y:S02]  /*c170*/  IMAD.MOV R16, RZ, RZ, -R16 ;  /* 0x000000ffff107224 */ /* 0x000fe400078e0a10 */
[----:B------:R-:W-:Y:S01]  /*c180*/  @!P5 IMAD.MOV R11, RZ, RZ, -R11 ;  /* 0x000000ffff0bd224 */ /* 0x000fe200078e0a0b */
[C---:B------:R-:W-:Y:S01]  /*c190*/  ISETP.GT.U32.AND P5, PT, R0.reuse, R9, PT ;  /* 0x000000090000720c */ /* 0x040fe20003fa4070 */
[----:B------:R-:W-:Y:S02]  /*c1a0*/  IMAD R13, R0, R16, R13 ;  /* 0x00000010000d7224 */ /* 0x000fe400078e020d */
[C---:B------:R-:W-:Y:S01]  /*c1b0*/  VIADD R8, R28.reuse, 0x11a ;  /* 0x0000011a1c087836 */ /* 0x040fe20000000000 */
[----:B------:R0:W-:Y:S01]  /*c1c0*/  STL [R1+0x708], R11 ;  /* 0x0007080b01007387 */ /* 0x0001e20000100800 */
[----:B------:R-:W-:-:S02]  /*c1d0*/  VIADD R12, R28, 0x11c ;  /* 0x0000011c1c0c7836 */ /* 0x000fc40000000000 */
[--C-:B------:R-:W-:Y:S01]  /*c1e0*/  @!P1 IMAD.IADD R5, R5, 0x1, -R0.reuse ;  /* 0x0000000105059824 */ /* 0x100fe200078e0a00 */
[----:B------:R-:W-:Y:S01]  /*c1f0*/  ISETP.GT.U32.AND P1, PT, R0, R13, PT ;  /* 0x0000000d0000720c */ /* 0x000fe20003f24070 */
[--C-:B------:R-:W-:Y:S01]  /*c200*/  @!P6 IMAD.IADD R7, R7, 0x1, -R0.reuse ;  /* 0x000000010707e824 */ /* 0x100fe200078e0a00 */
[----:B------:R1:W-:Y:S01]  /*c210*/  STL [R1+0x704], R3 ;  /* 0x0007040301007387 */ /* 0x0003e20000100800 */
[----:B------:R-:W-:Y:S01]  /*c220*/  VIADD R6, R28, 0x11b ;  /* 0x0000011b1c067836 */ /* 0x000fe20000000000 */
[----:B------:R-:W-:Y:S01]  /*c230*/  IABS R14, R12 ;  /* 0x0000000c000e7213 */ /* 0x000fe20000000000 */
[----:B------:R-:W-:Y:S01]  /*c240*/  @!P5 IMAD.IADD R9, R9, 0x1, -R0 ;  /* 0x000000010909d824 */ /* 0x000fe200078e0a00 */
[----:B------:R-:W-:Y:S01]  /*c250*/  ISETP.GE.AND P5, PT, R4, RZ, PT ;  /* 0x000000ff0400720c */ /* 0x000fe20003fa6270 */
[----:B0-----:R-:W-:Y:S01]  /*c260*/  IMAD.MOV.U32 R11, RZ, RZ, R2 ;  /* 0x000000ffff0b7224 */ /* 0x001fe200078e0002 */
[----:B------:R-:W-:Y:S01]  /*c270*/  IABS R17, R6 ;  /* 0x0000000600117213 */ /* 0x000fe20000000000 */
[----:B------:R-:W-:Y:S01]  /*c280*/  @!P0 IMAD.MOV R9, RZ, RZ, -R9 ;  /* 0x000000ffff098224 */ /* 0x000fe200078e0a09 */
[C---:B------:R-:W-:Y:S01]  /*c290*/  ISETP.GT.U32.AND P6, PT, R0.reuse, R5, PT ;  /* 0x000000050000720c */ /* 0x040fe20003fc4070 */
[----:B------:R-:W-:Y:S01]  /*c2a0*/  @!P2 IMAD.MOV R11, RZ, RZ, -R11 ;  /* 0x000000ffff0ba224 */ /* 0x000fe200078e0a0b */
[----:B-1----:R-:W-:Y:S01]  /*c2b0*/  IABS R3, R8 ;  /* 0x0000000800037213 */ /* 0x002fe20000000000 */
[----:B------:R-:W-:Y:S01]  /*c2c0*/  IMAD.HI.U32 R16, R15, R17, RZ ;  /* 0x000000110f107227 */ /* 0x000fe200078e00ff */
[----:B------:R-:W-:-:S02]  /*c2d0*/  ISETP.GT.U32.AND P2, PT, R0, R7, PT ;  /* 0x000000070000720c */ /* 0x000fc40003f44070 */
[----:B------:R-:W-:Y:S01]  /*c2e0*/  STL [R1+0x6e0], R11 ;  /* 0x0006e00b01007387 */ /* 0x000fe20000100800 */
[----:B------:R-:W-:Y:S01]  /*c2f0*/  IMAD.MOV.U32 R4, RZ, RZ, R3 ;  /* 0x000000ffff047224 */ /* 0x000fe200078e0003 */
[----:B------:R-:W-:Y:S01]  /*c300*/  ISETP.GE.AND P0, PT, R12, RZ, PT ;  /* 0x000000ff0c00720c */ /* 0x000fe20003f06270 */
[----:B------:R-:W-:Y:S01]  /*c310*/  IMAD.HI.U32 R3, R15, R14, RZ ;  /* 0x0000000e0f037227 */ /* 0x000fe200078e00ff */
[----:B------:R0:W-:Y:S03]  /*c320*/  STL [R1+0x6dc], R9 ;  /* 0x0006dc0901007387 */ /* 0x0001e60000100800 */
[----:B------:R-:W-:Y:S02]  /*c330*/  IMAD.MOV R3, RZ, RZ, -R3 ;  /* 0x000000ffff037224 */ /* 0x000fe400078e0a03 */
[----:B------:R-:W-:Y:S02]  /*c340*/  @!P1 IMAD.IADD R13, R13, 0x1, -R0 ;  /* 0x000000010d0d9824 */ /* 0x000fe400078e0a00 */
[----:B------:R-:W-:-:S03]  /*c350*/  IMAD.HI.U32 R2, R15, R4, RZ ;  /* 0x000000040f027227 */ /* 0x000fc600078e00ff */
[C---:B------:R-:W-:Y:S01]  /*c360*/  ISETP.GT.U32.AND P1, PT, R0.reuse, R13, PT ;  /* 0x0000000d0000720c */ /* 0x040fe20003f24070 */
[----:B------:R-:W-:Y:S02]  /*c370*/  IMAD.MOV R16, RZ, RZ, -R16 ;  /* 0x000000ffff107224 */ /* 0x000fe400078e0a10 */
[----:B------:R-:W-:Y:S02]  /*c380*/  IMAD R3, R0, R3, R14 ;  /* 0x0000000300037224 */ /* 0x000fe400078e020e */
[----:B------:R-:W-:Y:S02]  /*c390*/  IMAD.MOV R2, RZ, RZ, -R2 ;  /* 0x000000ffff027224 */ /* 0x000fe400078e0a02 */
[----:B------:R-:W-:Y:S02]  /*c3a0*/  @!P2 IMAD.IADD R7, R7, 0x1, -R0 ;  /* 0x000000010707a824 */ /* 0x000fe400078e0a00 */
[----:B0-----:R-:W-:Y:S02]  /*c3b0*/  VIADD R9, R28, 0x119 ;  /* 0x000001191c097836 */ /* 0x001fe40000000000 */
[----:B------:R-:W-:-:S02]  /*c3c0*/  IMAD R16, R0, R16, R17 ;  /* 0x0000001000107224 */ /* 0x000fc400078e0211 */
[----:B------:R-:W-:Y:S01]  /*c3d0*/  @!P6 IMAD.IADD R5, R5, 0x1, -R0 ;  /* 0x000000010505e824 */ /* 0x000fe200078e0a00 */
[C---:B------:R-:W-:Y:S01]  /*c3e0*/  ISETP.GT.U32.AND P6, PT, R0.reuse, R3, PT ;  /* 0x000000030000720c */ /* 0x040fe20003fc4070 */
[C---:B------:R-:W-:Y:S01]  /*c3f0*/  IMAD R2, R0.reuse, R2, R4 ;  /* 0x0000000200027224 */ /* 0x040fe200078e0204 */
[----:B------:R-:W-:Y:S01]  /*c400*/  IABS R4, R9 ;  /* 0x0000000900047213 */ /* 0x000fe20000000000 */
[----:B------:R-:W-:Y:S01]  /*c410*/  IMAD.MOV.U32 R11, RZ, RZ, R7 ;  /* 0x000000ffff0b7224 */ /* 0x000fe200078e0007 */
[C---:B------:R-:W-:Y:S01]  /*c420*/  ISETP.GT.U32.AND P2, PT, R0.reuse, R16, PT ;  /* 0x000000100000720c */ /* 0x040fe20003f44070 */
[----:B------:R-:W-:Y:S02]  /*c430*/  IMAD.MOV.U32 R18, RZ, RZ, R5 ;  /* 0x000000ffff127224 */ /* 0x000fe400078e0005 */
[----:B------:R-:W-:Y:S01]  /*c440*/  @!P4 IMAD.MOV R11, RZ, RZ, -R11 ;  /* 0x000000ffff0bc224 */ /* 0x000fe200078e0a0b */
[----:B------:R-:W-:Y:S01]  /*c450*/  ISETP.GT.U32.AND P4, PT, R0, R2, PT ;  /* 0x000000020000720c */ /* 0x000fe20003f84070 */
[----:B------:R-:W-:-:S04]  /*c460*/  IMAD.HI.U32 R5, R15, R4, RZ ;  /* 0x000000040f057227 */ /* 0x000fc800078e00ff */
[----:B------:R-:W-:Y:S01]  /*c470*/  @!P3 IMAD.MOV R18, RZ, RZ, -R18 ;  /* 0x000000ffff12b224 */ /* 0x000fe200078e0a12 */
[----:B------:R-:W-:Y:S01]  /*c480*/  ISETP.GE.AND P3, PT, R6, RZ, PT ;  /* 0x000000ff0600720c */ /* 0x000fe20003f66270 */
[--C-:B------:R-:W-:Y:S01]  /*c490*/  @!P1 IMAD.IADD R13, R13, 0x1, -R0.reuse ;  /* 0x000000010d0d9824 */ /* 0x100fe200078e0a00 */
[----:B------:R-:W-:Y:S01]  /*c4a0*/  ISETP.GE.AND P1, PT, R8, RZ, PT ;  /* 0x000000ff0800720c */ /* 0x000fe20003f26270 */
[----:B------:R-:W-:Y:S01]  /*c4b0*/  IMAD.MOV R8, RZ, RZ, -R5 ;  /* 0x000000ffff087224 */ /* 0x000fe200078e0a05 */
[----:B------:R0:W-:Y:S01]  /*c4c0*/  STL [R1+0x6d8], R18 ;  /* 0x0006d81201007387 */ /* 0x0001e20000100800 */
[----:B------:R-:W-:Y:S02]  /*c4d0*/  @!P6 IMAD.IADD R3, R3, 0x1, -R0 ;  /* 0x000000010303e824 */ /* 0x000fe400078e0a00 */
[----:B------:R-:W-:Y:S01]  /*c4e0*/  VIADD R6, R28, 0x118 ;  /* 0x000001181c067836 */ /* 0x000fe20000000000 */
[----:B------:R1:W-:Y:S01]  /*c4f0*/  STL [R1+0x6d4], R11 ;  /* 0x0006d40b01007387 */ /* 0x0003e20000100800 */
[C---:B------:R-:W-:Y:S01]  /*c500*/  IMAD R4, R0.reuse, R8, R4 ;  /* 0x0000000800047224 */ /* 0x040fe200078e0204 */
[----:B------:R-:W-:Y:S01]  /*c510*/  ISETP.GT.U32.AND P6, PT, R0, R3, PT ;  /* 0x000000030000720c */ /* 0x000fe20003fc4070 */
[--C-:B------:R-:W-:Y:S01]  /*c520*/  @!P2 IMAD.IADD R16, R16, 0x1, -R0.reuse ;  /* 0x000000011010a824 */ /* 0x100fe200078e0a00 */
[----:B------:R-:W-:Y:S01]  /*c530*/  IABS R7, R6 ;  /* 0x0000000600077213 */ /* 0x000fe20000000000 */
[----:B------:R-:W-:-:S02]  /*c540*/  @!P4 IMAD.IADD R2, R2, 0x1, -R0 ;  /* 0x000000010202c824 */ /* 0x000fc400078e0a00 */
[----:B------:R-:W-:Y:S01]  /*c550*/  VIADD R5, R28, 0x117 ;  /* 0x000001171c057836 */ /* 0x000fe20000000000 */
[----:B------:R-:W-:Y:S01]  /*c560*/  ISETP.GT.U32.AND P2, PT, R0, R16, PT ;  /* 0x000000100000720c */ /* 0x000fe20003f44070 */
[----:B0-----:R-:W-:Y:S01]  /*c570*/  VIADD R18, R28, 0x10b ;  /* 0x0000010b1c127836 */ /* 0x001fe20000000000 */
[----:B------:R-:W-:Y:S01]  /*c580*/  ISETP.GT.U32.AND P4, PT, R0, R2, PT ;  /* 0x000000020000720c */ /* 0x000fe20003f84070 */
[----:B-1----:R-:W-:Y:S01]  /*c590*/  IMAD.MOV.U32 R11, RZ, RZ, R13 ;  /* 0x000000ffff0b7224 */ /* 0x002fe200078e000d */
[----:B------:R-:W-:Y:S01]  /*c5a0*/  IABS R8, R5 ;  /* 0x0000000500087213 */ /* 0x000fe20000000000 */
[----:B------:R-:W-:-:S04]  /*c5b0*/  IMAD.HI.U32 R13, R15, R7, RZ ;  /* 0x000000070f0d7227 */ /* 0x000fc800078e00ff */
[----:B------:R-:W-:Y:S01]  /*c5c0*/  @!P5 IMAD.MOV R11, RZ, RZ, -R11 ;  /* 0x000000ffff0bd224 */ /* 0x000fe200078e0a0b */
[C---:B------:R-:W-:Y:S01]  /*c5d0*/  ISETP.GT.U32.AND P5, PT, R0.reuse, R4, PT ;  /* 0x000000040000720c */ /* 0x040fe20003fa4070 */
[----:B------:R-:W-:Y:S02]  /*c5e0*/  IMAD.MOV R13, RZ, RZ, -R13 ;  /* 0x000000ffff0d7224 */ /* 0x000fe400078e0a0d */
[----:B------:R-:W-:Y:S01]  /*c5f0*/  @!P6 IMAD.IADD R3, R3, 0x1, -R0 ;  /* 0x000000010303e824 */ /* 0x000fe200078e0a00 */
[----:B------:R-:W-:Y:S01]  /*c600*/  ISETP.GE.AND P6, PT, R9, RZ, PT ;  /* 0x000000ff0900720c */ /* 0x000fe20003fc6270 */
[----:B------:R-:W-:Y:S01]  /*c610*/  IMAD.HI.U32 R12, R15, R8, RZ ;  /* 0x000000080f0c7227 */ /* 0x000fe200078e00ff */
[----:B------:R0:W-:Y:S03]  /*c620*/  STL [R1+0x6d0], R11 ;  /* 0x0006d00b01007387 */ /* 0x0001e60000100800 */
[----:B------:R-:W-:-:S02]  /*c630*/  IMAD R7, R0, R13, R7 ;  /* 0x0000000d00077224 */ /* 0x000fc400078e0207 */
[----:B------:R-:W-:Y:S02]  /*c640*/  VIADD R9, R28, 0x116 ;  /* 0x000001161c097836 */ /* 0x000fe40000000000 */
[--C-:B------:R-:W-:Y:S02]  /*c650*/  @!P5 IMAD.IADD R4, R4, 0x1, -R0.reuse ;  /* 0x000000010404d824 */ /* 0x100fe400078e0a00 */
[----:B------:R-:W-:Y:S01]  /*c660*/  @!P2 IMAD.IADD R16, R16, 0x1, -R0 ;  /* 0x000000011010a824 */ /* 0x000fe200078e0a00 */
[----:B------:R-:W-:Y:S01]  /*c670*/  ISETP.GE.AND P2, PT, R6, RZ, PT ;  /* 0x000000ff0600720c */ /* 0x000fe20003f46270 */
[----:B------:R-:W-:Y:S01]  /*c680*/  IMAD.MOV R12, RZ, RZ, -R12 ;  /* 0x000000ffff0c7224 */ /* 0x000fe200078e0a0c */
[----:B------:R-:W-:Y:S01]  /*c690*/  IABS R6, R9 ;  /* 0x0000000900067213 */ /* 0x000fe20000000000 */
[----:B0-----:R-:W-:Y:S01]  /*c6a0*/  IMAD.MOV.U32 R11, RZ, RZ, R3 ;  /* 0x000000ffff0b7224 */ /* 0x001fe200078e0003 */
[----:B------:R-:W-:Y:S01]  /*c6b0*/  ISETP.GT.U32.AND P5, PT, R0, R4, PT ;  /* 0x000000040000720c */ /* 0x000fe20003fa4070 */
[----:B------:R-:W-:Y:S01]  /*c6c0*/  @!P4 IMAD.IADD R2, R2, 0x1, -R0 ;  /* 0x000000010202c824 */ /* 0x000fe200078e0a00 */
[C---:B------:R-:W-:Y:S01]  /*c6d0*/  ISETP.GT.U32.AND P4, PT, R0.reuse, R7, PT ;  /* 0x000000070000720c */ /* 0x040fe20003f84070 */
[----:B------:R-:W-:Y:S01]  /*c6e0*/  @!P0 IMAD.MOV R11, RZ, RZ, -R11 ;  /* 0x000000ffff0b8224 */ /* 0x000fe200078e0a0b */
[----:B------:R-:W-:Y:S01]  /*c6f0*/  ISETP.GE.AND P0, PT, R5, RZ, PT ;  /* 0x000000ff0500720c */ /* 0x000fe20003f06270 */
[----:B------:R-:W-:-:S02]  /*c700*/  IMAD R8, R0, R12, R8 ;  /* 0x0000000c00087224 */ /* 0x000fc400078e0208 */
[----:B------:R-:W-:Y:S01]  /*c710*/  IMAD.MOV.U32 R13, RZ, RZ, R16 ;  /* 0x000000ffff0d7224 */ /* 0x000fe200078e0010 */
[----:B------:R0:W-:Y:S01]  /*c720*/  STL [R1+0x6cc], R11 ;  /* 0x0006cc0b01007387 */ /* 0x0001e20000100800 */
[----:B------:R-:W-:Y:S02]  /*c730*/  IMAD.MOV.U32 R3, RZ, RZ, R6 ;  /* 0x000000ffff037224 */ /* 0x000fe400078e0006 */
[----:B------:R-:W-:Y:S01]  /*c740*/  @!P3 IMAD.MOV R13, RZ, RZ, -R13 ;  /* 0x000000ffff0db224 */ /* 0x000fe200078e0a0d */
[----:B------:R-:W-:Y:S01]  /*c750*/  ISETP.GT.U32.AND P3, PT, R0, R8, PT ;  /* 0x000000080000720c */ /* 0x000fe20003f64070 */
[----:B------:R-:W-:Y:S02]  /*c760*/  VIADD R5, R28, 0x115 ;  /* 0x000001151c057836 */ /* 0x000fe40000000000 */
[----:B------:R-:W-:Y:S01]  /*c770*/  IMAD.HI.U32 R6, R15, R3, RZ ;  /* 0x000000030f067227 */ /* 0x000fe200078e00ff */
[----:B------:R-:W-:Y:S03]  /*c780*/  STL [R1+0x6c8], R13 ;  /* 0x0006c80d01007387 */ /* 0x000fe60000100800 */
[----:B0-----:R-:W-:Y:S01]  /*c790*/  IMAD.MOV.U32 R11, RZ, RZ, R2 ;  /* 0x000000ffff0b7224 */ /* 0x001fe200078e0002 */
[----:B------:R-:W-:Y:S01]  /*c7a0*/  IABS R2, R5 ;  /* 0x0000000500027213 */ /* 0x000fe20000000000 */
[----:B------:R-:W-:-:S02]  /*c7b0*/  @!P4 IMAD.IADD R7, R7, 0x1, -R0 ;  /* 0x000000010707c824 */ /* 0x000fc400078e0a00 */
[----:B------:R-:W-:Y:S01]  /*c7c0*/  @!P1 IMAD.MOV R11, RZ, RZ, -R11 ;  /* 0x000000ffff0b9224 */ /* 0x000fe200078e0a0b */
[----:B------:R-:W-:Y:S01]  /*c7d0*/  ISETP.GE.AND P1, PT, R9, RZ, PT ;  /* 0x000000ff0900720c */ /* 0x000fe20003f26270 */
[----:B------:R-:W-:Y:S01]  /*c7e0*/  IMAD.MOV R9, RZ, RZ, -R6 ;  /* 0x000000ffff097224 */ /* 0x000fe200078e0a06 */
[----:B------:R-:W-:Y:S01]  /*c7f0*/  ISETP.GT.U32.AND P4, PT, R0, R7, PT ;  /* 0x000000070000720c */ /* 0x000fe20003f84070 */
[----:B------:R-:W-:Y:S01]  /*c800*/  @!P5 IMAD.IADD R4, R4, 0x1, -R0 ;  /* 0x000000010404d824 */ /* 0x000fe200078e0a00 */
[----:B------:R0:W-:Y:S01]  /*c810*/  STL [R1+0x6c4], R11 ;  /* 0x0006c40b01007387 */ /* 0x0001e20000100800 */
[----:B------:R-:W-:Y:S01]  /*c820*/  IMAD.MOV.U32 R6, RZ, RZ, R2 ;  /* 0x000000ffff067224 */ /* 0x000fe200078e0002 */
[----:B------:R-:W-:Y:S01]  /*c830*/  ISETP.GE.AND P5, PT, R5, RZ, PT ;  /* 0x000000ff0500720c */ /* 0x000fe20003fa6270 */
[----:B------:R-:W-:Y:S02]  /*c840*/  IMAD R2, R0, R9, R3 ;  /* 0x0000000900027224 */ /* 0x000fe400078e0203 */
[----:B------:R-:W-:-:S02]  /*c850*/  @!P3 IMAD.IADD R8, R8, 0x1, -R0 ;  /* 0x000000010808b824 */ /* 0x000fc400078e0a00 */
[----:B------:R-:W-:-:S03]  /*c860*/  IMAD.HI.U32 R9, R15, R6, RZ ;  /* 0x000000060f097227 */ /* 0x000fc600078e00ff */
[----:B------:R-:W-:Y:S01]  /*c870*/  ISETP.GT.U32.AND P3, PT, R0, R8, PT ;  /* 0x000000080000720c */ /* 0x000fe20003f64070 */
[----:B0-----:R-:W-:Y:S02]  /*c880*/  IMAD.MOV.U32 R11, RZ, RZ, R4 ;  /* 0x000000ffff0b7224 */ /* 0x001fe400078e0004 */
[----:B------:R-:W-:Y:S02]  /*c890*/  VIADD R12, R28, 0x114 ;  /* 0x000001141c0c7836 */ /* 0x000fe40000000000 */
[----:B------:R-:W-:Y:S01]  /*c8a0*/  @!P6 IMAD.MOV R11, RZ, RZ, -R11 ;  /* 0x000000ffff0be224 */ /* 0x000fe200078e0a0b */
[----:B------:R-:W-:Y:S01]  /*c8b0*/  ISETP.GT.U32.AND P6, PT, R0, R2, PT ;  /* 0x000000020000720c */ /* 0x000fe20003fc4070 */
[----:B------:R-:W-:Y:S02]  /*c8c0*/  IMAD.MOV R4, RZ, RZ, -R9 ;  /* 0x000000ffff047224 */ /* 0x000fe400078e0a09 */
[----:B------:R-:W-:Y:S01]  /*c8d0*/  @!P4 IMAD.IADD R7, R7, 0x1, -R0 ;  /* 0x000000010707c824 */ /* 0x000fe200078e0a00 */
[----:B------:R-:W-:Y:S01]  /*c8e0*/  ISETP.GE.AND P4, PT, R12, RZ, PT ;  /* 0x000000ff0c00720c */ /* 0x000fe20003f86270 */
[----:B------:R-:W-:Y:S01]  /*c8f0*/  IMAD R4, R0, R4, R6 ;  /* 0x0000000400047224 */ /* 0x000fe200078e0206 */
[----:B------:R-:W-:Y:S01]  /*c900*/  IABS R12, R12 ;  /* 0x0000000c000c7213 */ /* 0x000fe20000000000 */
[----:B------:R-:W-:Y:S01]  /*c910*/  @!P3 IMAD.IADD R8, R8, 0x1, -R0 ;  /* 0x000000010808b824 */ /* 0x000fe200078e0a00 */
[----:B------:R0:W-:Y:S01]  /*c920*/  STL [R1+0x6c0], R11 ;  /* 0x0006c00b01007387 */ /* 0x0001e20000100800 */
[----:B------:R-:W-:Y:S01]  /*c930*/  VIADD R5, R28, 0x112 ;  /* 0x000001121c057836 */ /* 0x000fe20000000000 */
[----:B------:R-:W-:Y:S01]  /*c940*/  ISETP.GT.U32.AND P3, PT, R0, R4, PT ;  /* 0x000000040000720c */ /* 0x000fe20003f64070 */
[----:B------:R-:W-:-:S02]  /*c950*/  IMAD.MOV.U32 R6, RZ, RZ, R12 ;  /* 0x000000ffff067224 */ /* 0x000fc400078e000c */
[----:B------:R-:W-:Y:S01]  /*c960*/  @!P6 IMAD.IADD R2, R2, 0x1, -R0 ;  /* 0x000000010202e824 */ /* 0x000fe200078e0a00 */
[----:B------:R-:W-:Y:S01]  /*c970*/  IABS R9, R5 ;  /* 0x0000000500097213 */ /* 0x000fe20000000000 */
[----:B------:R-:W-:-:S03]  /*c980*/  IMAD.HI.U32 R12, R15, R6, RZ ;  /* 0x000000060f0c7227 */ /* 0x000fc600078e00ff */
[C---:B------:R-:W-:Y:S01]  /*c990*/  ISETP.GT.U32.AND P6, PT, R0.reuse, R2, PT ;  /* 0x000000020000720c */ /* 0x040fe20003fc4070 */
[----:B------:R-:W-:Y:S02]  /*c9a0*/  IMAD.MOV R12, RZ, RZ, -R12 ;  /* 0x000000ffff0c7224 */ /* 0x000fe400078e0a0c */
[----:B------:R-:W-:Y:S01]  /*c9b0*/  @!P0 IMAD.MOV R8, RZ, RZ, -R8 ;  /* 0x000000ffff088224 */ /* 0x000fe200078e0a08 */
[----:B------:R-:W-:Y:S01]  /*c9c0*/  ISETP.GE.AND P0, PT, R5, RZ, PT ;  /* 0x000000ff0500720c */ /* 0x000fe20003f06270 */
[----:B------:R-:W-:Y:S02]  /*c9d0*/  IMAD R5, R0, R12, R6 ;  /* 0x0000000c00057224 */ /* 0x000fe400078e0206 */
[--C-:B------:R-:W-:Y:S02]  /*c9e0*/  @!P3 IMAD.IADD R4, R4, 0x1, -R0.reuse ;  /* 0x000000010404b824 */ /* 0x100fe400078e0a00 */
[----:B0-----:R-:W-:Y:S02]  /*c9f0*/  IMAD.MOV.U32 R11, RZ, RZ, R7 ;  /* 0x000000ffff0b7224 */ /* 0x001fe400078e0007 */
[----:B------:R-:W-:Y:S01]  /*ca00*/  VIADD R3, R28, 0x113 ;  /* 0x000001131c037836 */ /* 0x000fe20000000000 */
[----:B------:R-:W-:Y:S01]  /*ca10*/  ISETP.GT.U32.AND P3, PT, R0, R4, PT ;  /* 0x000000040000720c */ /* 0x000fe20003f64070 */
[--C-:B------:R-:W-:Y:S01]  /*ca20*/  @!P6 IMAD.IADD R2, R2, 0x1, -R0.reuse ;  /* 0x000000010202e824 */ /* 0x100fe200078e0a00 */
[----:B------:R-:W-:Y:S01]  /*ca30*/  ISETP.GT.U32.AND P6, PT, R0, R5, PT ;  /* 0x000000050000720c */ /* 0x000fe20003fc4070 */
[----:B------:R-:W-:Y:S01]  /*ca40*/  @!P2 IMAD.MOV R11, RZ, RZ, -R11 ;  /* 0x000000ffff0ba224 */ /* 0x000fe200078e0a0b */
[----:B------:R-:W-:Y:S01]  /*ca50*/  IABS R19, R3 ;  /* 0x0000000300137213 */ /* 0x000fe20000000000 */
[----:B------:R-:W-:Y:S01]  /*ca60*/  VIADD R6, R28, 0x111 ;  /* 0x000001111c067836 */ /* 0x000fe20000000000 */
[----:B------:R-:W-:Y:S01]  /*ca70*/  ISETP.GE.AND P2, PT, R3, RZ, PT ;  /* 0x000000ff0300720c */ /* 0x000fe20003f46270 */
[C---:B------:R-:W-:Y:S01]  /*ca80*/  IMAD.HI.U32 R13, R15.reuse, R9, RZ ;  /* 0x000000090f0d7227 */ /* 0x040fe200078e00ff */
[----:B------:R0:W-:Y:S03]  /*ca90*/  STL [R1+0x6bc], R11 ;  /* 0x0006bc0b01007387 */ /* 0x0001e60000100800 */
[----:B------:R-:W-:Y:S01]  /*caa0*/  IMAD.HI.U32 R7, R15, R19, RZ ;  /* 0x000000130f077227 */ /* 0x000fe200078e00ff */
[----:B------:R-:W-:Y:S03]  /*cab0*/  STL [R1+0x6b8], R8 ;  /* 0x0006b80801007387 */ /* 0x000fe60000100800 */
[----:B------:R-:W-:-:S02]  /*cac0*/  @!P6 IMAD.IADD R5, R5, 0x1, -R0 ;  /* 0x000000010505e824 */ /* 0x000fc400078e0a00 */
[----:B------:R-:W-:Y:S02]  /*cad0*/  IMAD.MOV R7, RZ, RZ, -R7 ;  /* 0x000000ffff077224 */ /* 0x000fe400078e0a07 */
[----:B0-----:R-:W-:Y:S01]  /*cae0*/  IMAD.MOV.U32 R11, RZ, RZ, R2 ;  /* 0x000000ffff0b7224 */ /* 0x001fe200078e0002 */
[----:B------:R-:W-:Y:S01]  /*caf0*/  ISETP.GT.U32.AND P6, PT, R0, R5, PT ;  /* 0x000000050000720c */ /* 0x000fe20003fc4070 */
[----:B------:R-:W-:Y:S01]  /*cb00*/  @!P3 IMAD.IADD R4, R4, 0x1, -R0 ;  /* 0x000000010404b824 */ /* 0x000fe200078e0a00 */
[----:B------:R-:W-:Y:S01]  /*cb10*/  IABS R2, R6 ;  /* 0x0000000600027213 */ /* 0x000fe20000000000 */
[----:B------:R-:W-:Y:S01]  /*cb20*/  @!P1 IMAD.MOV R11, RZ, RZ, -R11 ;  /* 0x000000ffff0b9224 */ /* 0x000fe200078e0a0b */
[----:B------:R-:W-:Y:S01]  /*cb30*/  ISETP.GE.AND P1, PT, R6, RZ, PT ;  /* 0x000000ff0600720c */ /* 0x000fe20003f26270 */
[----:B------:R-:W-:Y:S01]  /*cb40*/  IMAD R19, R0, R7, R19 ;  /* 0x0000000700137224 */ /* 0x000fe200078e0213 */
[----:B------:R-:W-:Y:S01]  /*cb50*/  IABS R7, R20 ;  /* 0x0000001400077213 */ /* 0x000fe20000000000 */
[----:B------:R-:W-:Y:S01]  /*cb60*/  IMAD.MOV R13, RZ, RZ, -R13 ;  /* 0x000000ffff0d7224 */ /* 0x000fe200078e0a0d */
[----:B------:R0:W-:Y:S01]  /*cb70*/  STL [R1+0x6b4], R11 ;  /* 0x0006b40b01007387 */ /* 0x0001e20000100800 */
[----:B------:R-:W-:-:S04]  /*cb80*/  IMAD.HI.U32 R6, R15, R2, RZ ;  /* 0x000000020f067227 */ /* 0x000fc800078e00ff */
[C---:B------:R-:W-:Y:S02]  /*cb90*/  IMAD R9, R0.reuse, R13, R9 ;  /* 0x0000000d00097224 */ /* 0x040fe400078e0209 */
[----:B------:R-:W-:Y:S02]  /*cba0*/  IMAD.MOV R6, RZ, RZ, -R6 ;  /* 0x000000ffff067224 */ /* 0x000fe400078e0a06 */
[----:B------:R-:W-:Y:S01]  /*cbb0*/  @!P6 IMAD.IADD R5, R5, 0x1, -R0 ;  /* 0x000000010505e824 */ /* 0x000fe200078e0a00 */
[C---:B------:R-:W-:Y:S01]  /*cbc0*/  ISETP.GT.U32.AND P6, PT, R0.reuse, R9, PT ;  /* 0x000000090000720c */ /* 0x040fe20003fc4070 */
[----:B0-----:R-:W-:Y:S02]  /*cbd0*/  IMAD.MOV.U32 R11, RZ, RZ, R4 ;  /* 0x000000ffff0b7224 */ /* 0x001fe400078e0004 */
[C---:B------:R-:W-:Y:S02]  /*cbe0*/  IMAD R2, R0.reuse, R6, R2 ;  /* 0x0000000600027224 */ /* 0x040fe400078e0202 */
[----:B------:R-:W-:Y:S01]  /*cbf0*/  @!P5 IMAD.MOV R11, RZ, RZ, -R11 ;  /* 0x000000ffff0bd224 */ /* 0x000fe200078e0a0b */
[----:B------:R-:W-:Y:S01]  /*cc00*/  ISETP.GT.U32.AND P5, PT, R0, R19, PT ;  /* 0x000000130000720c */ /* 0x000fe20003fa4070 */
[----:B------:R-:W-:-:S02]  /*cc10*/  VIADD R3, R28, 0x110 ;  /* 0x000001101c037836 */ /* 0x000fc40000000000 */
[C---:B------:R-:W-:Y:S01]  /*cc20*/  VIADD R8, R28.reuse, 0x10e ;  /* 0x0000010e1c087836 */ /* 0x040fe20000000000 */
[----:B------:R0:W-:Y:S01]  /*cc30*/  STL [R1+0x6b0], R11 ;  /* 0x0006b00b01007387 */ /* 0x0001e20000100800 */
[----:B------:R-:W-:Y:S01]  /*cc40*/  VIADD R13, R28, 0x10d ;  /* 0x0000010d1c0d7836 */ /* 0x000fe20000000000 */
[----:B------:R-:W-:Y:S01]  /*cc50*/  ISETP.GE.AND P3, PT, R3, RZ, PT ;  /* 0x000000ff0300720c */ /* 0x000fe20003f66270 */
[--C-:B------:R-:W-:Y:S01]  /*cc60*/  @!P6 IMAD.IADD R9, R9, 0x1, -R0.reuse ;  /* 0x000000010909e824 */ /* 0x100fe200078e0a00 */
[----:B------:R-:W-:Y:S01]  /*cc70*/  IABS R3, R3 ;  /* 0x0000000300037213 */ /* 0x000fe20000000000 */
[----:B------:R-:W-:Y:S01]  /*cc80*/  IMAD.MOV.U32 R4, RZ, RZ, R7 ;  /* 0x000000ffff047224 */ /* 0x000fe200078e0007 */
[----:B------:R-:W-:Y:S02]  /*cc90*/  IABS R17, R8 ;  /* 0x0000000800117213 */ /* 0x000fe40000000000 */
[----:B------:R-:W-:Y:S01]  /*cca0*/  IABS R16, R13 ;  /* 0x0000000d00107213 */ /* 0x000fe20000000000 */
[----:B------:R-:W-:Y:S01]  /*ccb0*/  @!P5 IMAD.IADD R19, R19, 0x1, -R0 ;  /* 0x000000011313d824 */ /* 0x000fe200078e0a00 */
[----:B------:R-:W-:Y:S01]  /*ccc0*/  ISETP.GT.U32.AND P5, PT, R0, R2, PT ;  /* 0x000000020000720c */ /* 0x000fe20003fa4070 */
[----:B------:R-:W-:-:S03]  /*ccd0*/  IMAD.HI.U32 R14, R15, R3, RZ ;  /* 0x000000030f0e7227 */ /* 0x000fc600078e00ff */
[----:B------:R-:W-:Y:S01]  /*cce0*/  ISETP.GT.U32.AND P6, PT, R0, R19, PT ;  /* 0x000000130000720c */ /* 0x000fe20003fc4070 */
[----:B------:R-:W-:Y:S02]  /*ccf0*/  IMAD.MOV R14, RZ, RZ, -R14 ;  /* 0x000000ffff0e7224 */ /* 0x000fe400078e0a0e */
[----:B------:R-:W-:-:S04]  /*cd00*/  IMAD.HI.U32 R7, R15, R17, RZ ;  /* 0x000000110f077227 */ /* 0x000fc800078e00ff */
[----:B------:R-:W-:Y:S01]  /*cd10*/  IMAD R3, R0, R14, R3 ;  /* 0x0000000e00037224 */ /* 0x000fe200078e0203 */
[----:B------:R-:W-:Y:S01]  /*cd20*/  IABS R14, R18 ;  /* 0x00000012000e7213 */ /* 0x000fe20000000000 */
[--C-:B------:R-:W-:Y:S02]  /*cd30*/  @!P5 IMAD.IADD R2, R2, 0x1, -R0.reuse ;  /* 0x000000010202d824 */ /* 0x100fe400078e0a00 */
[----:B------:R-:W-:Y:S02]  /*cd40*/  IMAD.MOV R7, RZ, RZ, -R7 ;  /* 0x000000ffff077224 */ /* 0x000fe400078e0a07 */
[----:B0-----:R-:W-:Y:S01]  /*cd50*/  IMAD.MOV.U32 R11, RZ, RZ, R5 ;  /* 0x000000ffff0b7224 */ /* 0x001fe200078e0005 */
[C---:B------:R-:W-:Y:S01]  /*cd60*/  ISETP.GT.U32.AND P5, PT, R0.reuse, R2, PT ;  /* 0x000000020000720c */ /* 0x040fe20003fa4070 */
[----:B------:R-:W-:Y:S01]  /*cd70*/  @!P6 IMAD.IADD R19, R19, 0x1, -R0 ;  /* 0x000000011313e824 */ /* 0x000fe200078e0a00 */
[C---:B------:R-:W-:Y:S01]  /*cd80*/  ISETP.GT.U32.AND P6, PT, R0.reuse, R3, PT ;  /* 0x000000030000720c */ /* 0x040fe20003fc4070 */
[----:B------:R-:W-:-:S02]  /*cd90*/  IMAD R17, R0, R7, R17 ;  /* 0x0000000700117224 */ /* 0x000fc400078e0211 */
[----:B------:R-:W-:-:S04]  /*cda0*/  IMAD.HI.U32 R6, R15, R16, RZ ;  /* 0x000000100f067227 */ /* 0x000fc800078e00ff */
[----:B------:R-:W-:Y:S02]  /*cdb0*/  VIADD R7, R28, 0x10c ;  /* 0x0000010c1c077836 */ /* 0x000fe40000000000 */
[----:B------:R-:W-:Y:S01]  /*cdc0*/  @!P4 IMAD.MOV R11, RZ, RZ, -R11 ;  /* 0x000000ffff0bc224 */ /* 0x000fe200078e0a0b */
[----:B------:R-:W-:Y:S01]  /*cdd0*/  ISETP.GT.U32.AND P4, PT, R0, R9, PT ;  /* 0x000000090000720c */ /* 0x000fe20003f84070 */
[----:B------:R-:W-:Y:S01]  /*cde0*/  IMAD.HI.U32 R12, R15, R4, RZ ;  /* 0x000000040f0c7227 */ /* 0x000fe200078e00ff */
[----:B------:R-:W-:Y:S02]  /*cdf0*/  IABS R21, R7 ;  /* 0x0000000700157213 */ /* 0x000fe40000000000 */
[----:B------:R0:W-:Y:S01]  /*ce00*/  STL [R1+0x6ac], R11 ;  /* 0x0006ac0b01007387 */ /* 0x0001e20000100800 */
[----:B------:R-:W-:Y:S02]  /*ce10*/  IMAD.MOV R6, RZ, RZ, -R6 ;  /* 0x000000ffff067224 */ /* 0x000fe400078e0a06 */
[----:B------:R-:W-:-:S02]  /*ce20*/  IMAD.MOV R12, RZ, RZ, -R12 ;  /* 0x000000ffff0c7224 */ /* 0x000fc400078e0a0c */
[----:B------:R-:W-:Y:S02]  /*ce30*/  IMAD R16, R0, R6, R16 ;  /* 0x0000000600107224 */ /* 0x000fe400078e0210 */
[----:B------:R-:W-:Y:S01]  /*ce40*/  @!P5 IMAD.IADD R2, R2, 0x1, -R0 ;  /* 0x000000010202d824 */ /* 0x000fe200078e0a00 */
[----:B------:R-:W-:Y:S01]  /*ce50*/  ISETP.GT.U32.AND P5, PT, R0, R17, PT ;  /* 0x000000110000720c */ /* 0x000fe20003fa4070 */
[----:B------:R-:W-:-:S04]  /*ce60*/  IMAD.HI.U32 R25, R15, R21, RZ ;  /* 0x000000150f197227 */ /* 0x000fc800078e00ff */
[C---:B------:R-:W-:Y:S02]  /*ce70*/  IMAD R4, R0.reuse, R12, R4 ;  /* 0x0000000c00047224 */ /* 0x040fe400078e0204 */
[--C-:B------:R-:W-:Y:S01]  /*ce80*/  @!P6 IMAD.IADD R3, R3, 0x1, -R0.reuse ;  /* 0x000000010303e824 */ /* 0x100fe200078e0a00 */
[C---:B------:R-:W-:Y:S01]  /*ce90*/  ISETP.GT.U32.AND P6, PT, R0.reuse, R16, PT ;  /* 0x000000100000720c */ /* 0x040fe20003fc4070 */
[----:B------:R-:W-:Y:S02]  /*cea0*/  IMAD.MOV R25, RZ, RZ, -R25 ;  /* 0x000000ffff197224 */ /* 0x000fe400078e0a19 */
[--C-:B------:R-:W-:Y:S01]  /*ceb0*/  @!P4 IMAD.IADD R9, R9, 0x1, -R0.reuse ;  /* 0x000000010909c824 */ /* 0x100fe200078e0a00 */
[C---:B------:R-:W-:Y:S01]  /*cec0*/  ISETP.GT.U32.AND P4, PT, R0.reuse, R4, PT ;  /* 0x000000040000720c */ /* 0x040fe20003f84070 */
[----:B------:R-:W-:Y:S02]  /*ced0*/  IMAD R21, R0, R25, R21 ;  /* 0x0000001900157224 */ /* 0x000fe400078e0215 */
[----:B------:R-:W-:-:S02]  /*cee0*/  @!P5 IMAD.IADD R17, R17, 0x1, -R0 ;  /* 0x000000011111d824 */ /* 0x000fc400078e0a00 */
[----:B------:R-:W-:Y:S01]  /*cef0*/  VIADD R12, R28, 0x10a ;  /* 0x0000010a1c0c7836 */ /* 0x000fe20000000000 */
[----:B------:R-:W-:Y:S01]  /*cf00*/  ISETP.GT.U32.AND P5, PT, R0, R21, PT ;  /* 0x000000150000720c */ /* 0x000fe20003fa4070 */
[----:B------:R-:W-:Y:S02]  /*cf10*/  VIADD R5, R28, 0x109 ;  /* 0x000001091c057836 */ /* 0x000fe40000000000 */
[--C-:B------:R-:W-:Y:S01]  /*cf20*/  @!P6 IMAD.IADD R16, R16, 0x1, -R0.reuse ;  /* 0x000000011010e824 */ /* 0x100fe200078e0a00 */
[----:B------:R-:W-:Y:S01]  /*cf30*/  ISETP.GT.U32.AND P6, PT, R0, R3, PT ;  /* 0x000000030000720c */ /* 0x000fe20003fc4070 */
[----:B------:R-:W-:Y:S01]  /*cf40*/  IMAD.HI.U32 R22, R15, R14, RZ ;  /* 0x0000000e0f167227 */ /* 0x000fe200078e00ff */
[----:B------:R-:W-:Y:S02]  /*cf50*/  IABS R6, R12 ;  /* 0x0000000c00067213 */ /* 0x000fe40000000000 */
[----:B------:R-:W-:Y:S01]  /*cf60*/  IABS R24, R5 ;  /* 0x0000000500187213 */ /* 0x000fe20000000000 */
[----:B------:R-:W-:Y:S01]  /*cf70*/  @!P4 IMAD.IADD R4, R4, 0x1, -R0 ;  /* 0x000000010404c824 */ /* 0x000fe200078e0a00 */
[----:B------:R-:W-:Y:S01]  /*cf80*/  ISETP.GE.AND P4, PT, R20, RZ, PT ;  /* 0x000000ff1400720c */ /* 0x000fe20003f86270 */
[----:B------:R-:W-:-:S02]  /*cf90*/  IMAD.MOV.U32 R26, RZ, RZ, R19 ;  /* 0x000000ffff1a7224 */ /* 0x000fc400078e0013 */
[----:B------:R-:W-:Y:S02]  /*cfa0*/  IMAD.MOV R22, RZ, RZ, -R22 ;  /* 0x000000ffff167224 */ /* 0x000fe400078e0a16 */
[----:B------:R-:W-:Y:S01]  /*cfb0*/  @!P2 IMAD.MOV R26, RZ, RZ, -R26 ;  /* 0x000000ffff1aa224 */ /* 0x000fe200078e0a1a */
[C---:B------:R-:W-:Y:S01]  /*cfc0*/  ISETP.GT.U32.AND P2, PT, R0.reuse, R4, PT ;  /* 0x000000040000720c */ /* 0x040fe20003f44070 */
[----:B0-----:R-:W-:Y:S02]  /*cfd0*/  IMAD.MOV.U32 R11, RZ, RZ, R9 ;  /* 0x000000ffff0b7224 */ /* 0x001fe400078e0009 */
[----:B------:R-:W-:Y:S01]  /*cfe0*/  IMAD.HI.U32 R23, R15, R6, RZ ;  /* 0x000000060f177227 */ /* 0x000fe200078e00ff */
[----:B------:R-:W-:Y:S03]  /*cff0*/  STL [R1+0x6a8], R26 ;  /* 0x0006a81a01007387 */ /* 0x000fe60000100800 */
[----:B------:R-:W-:-:S02]  /*d000*/  IMAD R14, R0, R22, R14 ;  /* 0x00000016000e7224 */ /* 0x000fc400078e020e */
[----:B------:R-:W-:Y:S01]  /*d010*/  @!P5 IMAD.IADD R21, R21, 0x1, -R0 ;  /* 0x000000011515d824 */ /* 0x000fe200078e0a00 */
[----:B------:R-:W-:Y:S01]  /*d020*/  ISETP.GT.U32.AND P5, PT, R0, R16, PT ;  /* 0x000000100000720c */ /* 0x000fe20003fa4070 */
[----:B------:R-:W-:-:S04]  /*d030*/  IMAD.HI.U32 R20, R15, R24, RZ ;  /* 0x000000180f147227 */ /* 0x000fc800078e00ff */
[----:B------:R-:W-:Y:S01]  /*d040*/  @!P0 IMAD.MOV R11, RZ, RZ, -R11 ;  /* 0x000000ffff0b8224 */ /* 0x000fe200078e0a0b */
[C---:B------:R-:W-:Y:S01]  /*d050*/  ISETP.GT.U32.AND P0, PT, R0.reuse, R17, PT ;  /* 0x000000110000720c */ /* 0x040fe20003f04070 */
[----:B------:R-:W-:Y:S02]  /*d060*/  IMAD.MOV R23, RZ, RZ, -R23 ;  /* 0x000000ffff177224 */ /* 0x000fe400078e0a17 */
[----:B------:R-:W-:Y:S01]  /*d070*/  IMAD.MOV.U32 R9, RZ, RZ, R2 ;  /* 0x000000ffff097224 */ /* 0x000fe200078e0002 */
[----:B------:R-:W-:Y:S01]  /*d080*/  STL [R1+0x68c], R11 ;  /* 0x00068c0b01007387 */ /* 0x000fe20000100800 */
[----:B------:R-:W-:Y:S01]  /*d090*/  @!P6 IMAD.IADD R3, R3, 0x1, -R0 ;  /* 0x000000010303e824 */ /* 0x000fe200078e0a00 */
[C---:B------:R-:W-:Y:S01]  /*d0a0*/  ISETP.GT.U32.AND P6, PT, R0.reuse, R14, PT ;  /* 0x0000000e0000720c */ /* 0x040fe20003fc4070 */
[----:B------:R-:W-:Y:S02]  /*d0b0*/  IMAD.MOV R20, RZ, RZ, -R20 ;  /* 0x000000ffff147224 */ /* 0x000fe400078e0a14 */
[----:B------:R-:W-:-:S02]  /*d0c0*/  IMAD R6, R0, R23, R6 ;  /* 0x0000001700067224 */ /* 0x000fc400078e0206 */
[----:B------:R-:W-:Y:S01]  /*d0d0*/  @!P1 IMAD.MOV R9, RZ, RZ, -R9 ;  /* 0x000000ffff099224 */ /* 0x000fe200078e0a09 */
[----:B------:R-:W-:Y:S01]  /*d0e0*/  ISETP.GT.U32.AND P1, PT, R0, R21, PT ;  /* 0x000000150000720c */ /* 0x000fe20003f24070 */
[----:B------:R-:W-:Y:S02]  /*d0f0*/  VIADD R22, R28, 0x108 ;  /* 0x000001081c167836 */ /* 0x000fe40000000000 */
[----:B------:R-:W-:Y:S01]  /*d100*/  IMAD R20, R0, R20, R24 ;  /* 0x0000001400147224 */ /* 0x000fe200078e0218 */
[----:B------:R0:W-:Y:S01]  /*d110*/  STL [R1+0x688], R9 ;  /* 0x0006880901007387 */ /* 0x0001e20000100800 */
[--C-:B------:R-:W-:Y:S01]  /*d120*/  @!P2 IMAD.IADD R4, R4, 0x1, -R0.reuse ;  /* 0x000000010404a824 */ /* 0x100fe200078e0a00 */
[----:B------:R-:W-:Y:S01]  /*d130*/  ISETP.GT.U32.AND P2, PT, R0, R6, PT ;  /* 0x000000060000720c */ /* 0x000fe20003f44070 */
[--C-:B------:R-:W-:Y:S01]  /*d140*/  @!P5 IMAD.IADD R16, R16, 0x1, -R0.reuse ;  /* 0x000000011010d824 */ /* 0x100fe200078e0a00 */
[----:B------:R-:W-:Y:S01]  /*d150*/  IABS R2, R22 ;  /* 0x0000001600027213 */ /* 0x000fe20000000000 */
[--C-:B------:R-:W-:Y:S01]  /*d160*/  @!P0 IMAD.IADD R17, R17, 0x1, -R0.reuse ;  /* 0x0000000111118824 */ /* 0x100fe200078e0a00 */
[----:B------:R-:W-:Y:S01]  /*d170*/  ISETP.GT.U32.AND P5, PT, R0, R20, PT ;  /* 0x000000140000720c */ /* 0x000fe20003fa4070 */
[----:B------:R-:W-:Y:S01]  /*d180*/  @!P6 IMAD.IADD R14, R14, 0x1, -R0 ;  /* 0x000000010e0ee824 */ /* 0x000fe200078e0a00 */
[----:B------:R-:W-:Y:S01]  /*d190*/  ISETP.GE.AND P0, PT, R8, RZ, PT ;  /* 0x000000ff0800720c */ /* 0x000fe20003f06270 */
[----:B------:R-:W-:Y:S01]  /*d1a0*/  IMAD.HI.U32 R8, R15, R2, RZ ;  /* 0x000000020f087227 */ /* 0x000fe200078e00ff */
[----:B------:R-:W-:-:S03]  /*d1b0*/  ISETP.GE.AND P6, PT, R7, RZ, PT ;  /* 0x000000ff0700720c */ /* 0x000fc60003fc6270 */
[----:B0-----:R-:W-:Y:S02]  /*d1c0*/  VIADD R9, R28, 0x107 ;  /* 0x000001071c097836 */ /* 0x001fe40000000000 */
[----:B------:R-:W-:Y:S01]  /*d1d0*/  @!P1 IMAD.IADD R21, R21, 0x1, -R0 ;  /* 0x0000000115159824 */ /* 0x000fe200078e0a00 */
[----:B------:R-:W-:Y:S01]  /*d1e0*/  ISETP.GE.AND P1, PT, R13, RZ, PT ;  /* 0x000000ff0d00720c */ /* 0x000fe20003f26270 */
[----:B------:R-:W-:Y:S01]  /*d1f0*/  IMAD.MOV R8, RZ, RZ, -R8 ;  /* 0x000000ffff087224 */ /* 0x000fe200078e0a08 */
[----:B------:R-:W-:Y:S01]  /*d200*/  IABS R19, R9 ;  /* 0x0000000900137213 */ /* 0x000fe20000000000 */
[----:B------:R-:W-:Y:S01]  /*d210*/  @!P2 IMAD.IADD R6, R6, 0x1, -R0 ;  /* 0x000000010606a824 */ /* 0x000fe200078e0a00 */
[----:B------:R-:W-:Y:S01]  /*d220*/  ISETP.GE.AND P2, PT, R18, RZ, PT ;  /* 0x000000ff1200720c */ /* 0x000fe20003f46270 */
[----:B------:R-:W-:Y:S02]  /*d230*/  IMAD.MOV.U32 R23, RZ, RZ, R4 ;  /* 0x000000ffff177224 */ /* 0x000fe400078e0004 */
[----:B------:R-:W-:-:S02]  /*d240*/  IMAD R2, R0, R8, R2 ;  /* 0x0000000800027224 */ /* 0x000fc400078e0202 */
[----:B------:R-:W-:Y:S01]  /*d250*/  @!P5 IMAD.IADD R20, R20, 0x1, -R0 ;  /* 0x000000011414d824 */ /* 0x000fe200078e0a00 */
[C---:B------:R-:W-:Y:S01]  /*d260*/  ISETP.GT.U32.AND P5, PT, R0.reuse, R14, PT ;  /* 0x0000000e0000720c */ /* 0x040fe20003fa4070 */
[----:B------:R-:W-:Y:S02]  /*d270*/  IMAD.MOV.U32 R8, RZ, RZ, R21 ;  /* 0x000000ffff087224 */ /* 0x000fe400078e0015 */
[----:B------:R-:W-:Y:S01]  /*d280*/  @!P4 IMAD.MOV R23, RZ, RZ, -R23 ;  /* 0x000000ffff17c224 */ /* 0x000fe200078e0a17 */
[----:B------:R-:W-:Y:S01]  /*d290*/  ISETP.GT.U32.AND P4, PT, R0, R6, PT ;  /* 0x000000060000720c */ /* 0x000fe20003f84070 */
[----:B------:R-:W-:Y:S02]  /*d2a0*/  IMAD.MOV.U32 R11, RZ, RZ, R17 ;  /* 0x000000ffff0b7224 */ /* 0x000fe400078e0011 */
[----:B------:R-:W-:Y:S01]  /*d2b0*/  IMAD.HI.U32 R7, R15, R19, RZ ;  /* 0x000000130f077227 */ /* 0x000fe200078e00ff */
[----:B------:R-:W-:Y:S03]  /*d2c0*/  STL [R1+0x684], R23 ;  /* 0x0006841701007387 */ /* 0x000fe60000100800 */
[----:B------:R-:W-:-:S02]  /*d2d0*/  IMAD.MOV.U32 R4, RZ, RZ, R16 ;  /* 0x000000ffff047224 */ /* 0x000fc400078e0010 */
[----:B------:R-:W-:Y:S01]  /*d2e0*/  @!P6 IMAD.MOV R8, RZ, RZ, -R8 ;  /* 0x000000ffff08e224 */ /* 0x000fe200078e0a08 */
[C---:B------:R-:W-:Y:S01]  /*d2f0*/  ISETP.GT.U32.AND P6, PT, R0.reuse, R2, PT ;  /* 0x000000020000720c */ /* 0x040fe20003fc4070 */
[----:B------:R-:W-:Y:S01]  /*d300*/  @!P0 IMAD.MOV R11, RZ, RZ, -R11 ;  /* 0x000000ffff0b8224 */ /* 0x000fe200078e0a0b */
[----:B------:R-:W-:Y:S01]  /*d310*/  ISETP.GT.U32.AND P0, PT, R0, R20, PT ;  /* 0x000000140000720c */ /* 0x000fe20003f04070 */
[----:B------:R-:W-:Y:S02]  /*d320*/  IMAD.MOV R7, RZ, RZ, -R7 ;  /* 0x000000ffff077224 */ /* 0x000fe400078e0a07 */
[----:B------:R-:W-:Y:S01]  /*d330*/  @!P1 IMAD.MOV R4, RZ, RZ, -R4 ;  /* 0x000000ffff049224 */ /* 0x000fe200078e0a04 */
[----:B------:R-:W-:Y:S01]  /*d340*/  ISETP.GE.AND P1, PT, R12, RZ, PT ;  /* 0x000000ff0c00720c */ /* 0x000fe20003f26270 */
[----:B------:R0:W-:Y:S01]  /*d350*/  STL [R1+0x67c], R11 ;  /* 0x00067c0b01007387 */ /* 0x0001e20000100800 */
[----:B------:R-:W-:Y:S02]  /*d360*/  IMAD R7, R0, R7, R19 ;  /* 0x0000000700077224 */ /* 0x000fe400078e0213 */
[--C-:B------:R-:W-:Y:S01]  /*d370*/  @!P5 IMAD.IADD R14, R14, 0x1, -R0.reuse ;  /* 0x000000010e0ed824 */ /* 0x100fe200078e0a00 */
[----:B------:R1:W-:Y:S01]  /*d380*/  STL [R1+0x678], R4 ;  /* 0x0006780401007387 */ /* 0x0003e20000100800 */
[--C-:B------:R-:W-:Y:S01]  /*d390*/  @!P4 IMAD.IADD R6, R6, 0x1, -R0.reuse ;  /* 0x000000010606c824 */ /* 0x100fe200078e0a00 */
[----:B------:R-:W-:Y:S01]  /*d3a0*/  ISETP.GT.U32.AND P4, PT, R0, R7, PT ;  /* 0x000000070000720c */ /* 0x000fe20003f84070 */
[----:B------:R-:W-:Y:S01]  /*d3b0*/  @!P6 IMAD.IADD R2, R2, 0x1, -R0 ;  /* 0x000000010202e824 */ /* 0x000fe200078e0a00 */
[----:B------:R2:W-:Y:S01]  /*d3c0*/  STL [R1+0x674], R8 ;  /* 0x0006740801007387 */ /* 0x0005e20000100800 */
[----:B------:R-:W-:Y:S01]  /*d3d0*/  ISETP.GE.AND P5, PT, R5, RZ, PT ;  /* 0x000000ff0500720c */ /* 0x000fe20003fa6270 */
[----:B0-----:R-:W-:Y:S01]  /*d3e0*/  IMAD.MOV.U32 R11, RZ, RZ, R14 ;  /* 0x000000ffff0b7224 */ /* 0x001fe200078e000e */
[----:B------:R-:W-:Y:S01]  /*d3f0*/  ISETP.GE.AND P6, PT, R9, RZ, PT ;  /* 0x000000ff0900720c */ /* 0x000fe20003fc6270 */
[----:B------:R-:W-:-:S02]  /*d400*/  @!P1 IMAD.MOV R6, RZ, RZ, -R6 ;  /* 0x000000ffff069224 */ /* 0x000fc400078e0a06 */
[----:B-1----:R-:W-:Y:S02]  /*d410*/  VIADD R4, R28, 0x106 ;  /* 0x000001061c047836 */ /* 0x002fe40000000000 */
[----:B------:R-:W-:Y:S01]  /*d420*/  @!P2 IMAD.MOV R11, RZ, RZ, -R11 ;  /* 0x000000ffff0ba224 */ /* 0x000fe200078e0a0b */
[----:B------:R-:W-:Y:S01]  /*d430*/  ISETP.GT.U32.AND P2, PT, R0, R2, PT ;  /* 0x000000020000720c */ /* 0x000fe20003f44070 */
[----:B------:R-:W-:Y:S01]  /*d440*/  VIADD R5, R28, 0x105 ;  /* 0x000001051c057836 */ /* 0x000fe20000000000 */
[----:B--2---:R-:W-:Y:S01]  /*d450*/  IABS R8, R4 ;  /* 0x0000000400087213 */ /* 0x004fe20000000000 */
[--C-:B------:R-:W-:Y:S01]  /*d460*/  @!P0 IMAD.IADD R20, R20, 0x1, -R0.reuse ;  /* 0x0000000114148824 */ /* 0x100fe200078e0a00 */
[----:B------:R-:W-:Y:S01]  /*d470*/  STL [R1+0x670], R11 ;  /* 0x0006700b01007387 */ /* 0x000fe20000100800 */
[----:B------:R-:W-:Y:S01]  /*d480*/  @!P4 IMAD.IADD R7, R7, 0x1, -R0 ;  /* 0x000000010707c824 */ /* 0x000fe200078e0a00 */
[----:B------:R-:W-:Y:S01]  /*d490*/  IABS R13, R5 ;  /* 0x00000005000d7213 */ /* 0x000fe20000000000 */
[----:B------:R-:W-:Y:S01]  /*d4a0*/  IMAD.HI.U32 R12, R15, R8, RZ ;  /* 0x000000080f0c7227 */ /* 0x000fe200078e00ff */
[----:B------:R0:W-:Y:S01]  /*d4b0*/  STL [R1+0x66c], R6 ;  /* 0x00066c0601007387 */ /* 0x0001e20000100800 */
[----:B------:R-:W-:-:S02]  /*d4c0*/  ISETP.GE.AND P1, PT, R4, RZ, PT ;  /* 0x000000ff0400720c */ /* 0x000fc40003f26270 */
[----:B------:R-:W-:Y:S01]  /*d4d0*/  IMAD.MOV R12, RZ, RZ, -R12 ;  /* 0x000000ffff0c7224 */ /* 0x000fe200078e0a0c */
[----:B------:R-:W-:Y:S01]  /*d4e0*/  ISETP.GT.U32.AND P4, PT, R0, R7, PT ;  /* 0x000000070000720c */ /* 0x000fe20003f84070 */
[----:B------:R-:W-:Y:S01]  /*d4f0*/  IMAD.HI.U32 R4, R15, R13, RZ ;  /* 0x0000000d0f047227 */ /* 0x000fe200078e00ff */
[----:B------:R-:W-:-:S03]  /*d500*/  ISETP.GE.AND P0, PT, R22, RZ, PT ;  /* 0x000000ff1600720c */ /* 0x000fc60003f06270 */
[----:B------:R-:W-:Y:S02]  /*d510*/  IMAD R17, R0, R12, R8 ;  /* 0x0000000c00117224 */ /* 0x000fe400078e0208 */
[----:B0-----:R-:W-:Y:S02]  /*d520*/  IMAD.MOV.U32 R6, RZ, RZ, R20 ;  /* 0x000000ffff067224 */ /* 0x001fe400078e0014 */
[----:B------:R-:W-:Y:S01]  /*d530*/  @!P2 IMAD.IADD R2, R2, 0x1, -R0 ;  /* 0x000000010202a824 */ /* 0x000fe200078e0a00 */
[----:B------:R-:W-:Y:S01]  /*d540*/  ISETP.GT.U32.AND P2, PT, R0, R17, PT ;  /* 0x000000110000720c */ /* 0x000fe20003f44070 */
[----:B------:R-:W-:Y:S01]  /*d550*/  @!P5 IMAD.MOV R6, RZ, RZ, -R6 ;  /* 0x000000ffff06d224 */ /* 0x000fe200078e0a06 */
[----:B------:R-:W-:Y:S01]  /*d560*/  ISETP.GE.AND P5, PT, R5, RZ, PT ;  /* 0x000000ff0500720c */ /* 0x000fe20003fa6270 */
[----:B------:R-:W-:Y:S02]  /*d570*/  VIADD R5, R28, 0x104 ;  /* 0x000001041c057836 */ /* 0x000fe40000000000 */
[----:B------:R-:W-:Y:S01]  /*d580*/  @!P4 IMAD.IADD R7, R7, 0x1, -R0 ;  /* 0x000000010707c824 */ /* 0x000fe200078e0a00 */
[----:B------:R0:W-:Y:S01]  /*d590*/  STL [R1+0x658], R6 ;  /* 0x0006580601007387 */ /* 0x0001e20000100800 */
[----:B------:R-:W-:Y:S01]  /*d5a0*/  IMAD.MOV.U32 R11, RZ, RZ, R2 ;  /* 0x000000ffff0b7224 */ /* 0x000fe200078e0002 */
[----:B------:R-:W-:Y:S01]  /*d5b0*/  IABS R9, R5 ;  /* 0x0000000500097213 */ /* 0x000fe20000000000 */
[----:B------:R-:W-:-:S02]  /*d5c0*/  @!P6 IMAD.MOV R7, RZ, RZ, -R7 ;  /* 0x000000ffff07e224 */ /* 0x000fc400078e0a07 */
[----:B------:R-:W-:Y:S01]  /*d5d0*/  @!P0 IMAD.MOV R11, RZ, RZ, -R11 ;  /* 0x000000ffff0b8224 */ /* 0x000fe200078e0a0b */
[----:B------:R-:W-:Y:S01]  /*d5e0*/  ISETP.GE.AND P0, PT, R5, RZ, PT ;  /* 0x000000ff0500720c */ /* 0x000fe20003f06270 */
[----:B------:R-:W-:Y:S02]  /*d5f0*/  @!P2 IMAD.IADD R17, R17, 0x1, -R0 ;  /* 0x000000011111a824 */ /* 0x000fe400078e0a00 */
[----:B------:R-:W-:Y:S01]  /*d600*/  IMAD.HI.U32 R12, R15, R9, RZ ;  /* 0x000000090f0c7227 */ /* 0x000fe200078e00ff */
[----:B------:R1:W-:Y:S02]  /*d610*/  STL [R1+0x654], R11 ;  /* 0x0006540b01007387 */ /* 0x0003e40000100800 */
[----:B------:R-:W-:Y:S01]  /*d620*/  ISETP.GT.U32.AND P2, PT, R0, R17, PT ;  /* 0x000000110000720c */ /* 0x000fe20003f44070 */
[----:B0-----:R-:W-:Y:S01]  /*d630*/  IMAD.MOV R6, RZ, RZ, -R4 ;  /* 0x000000ffff067224 */ /* 0x001fe200078e0a04 */
[----:B------:R-:W-:Y:S01]  /*d640*/  STL [R1+0x650], R7 ;  /* 0x0006500701007387 */ /* 0x000fe20000100800 */
[----:B------:R-:W-:-:S02]  /*d650*/  VIADD R4, R28, 0x103 ;  /* 0x000001031c047836 */ /* 0x000fc40000000000 */
[----:B------:R-:W-:Y:S02]  /*d660*/  IMAD R13, R0, R6, R13 ;  /* 0x00000006000d7224 */ /* 0x000fe400078e020d */
[----:B------:R-:W-:Y:S01]  /*d670*/  IMAD.MOV R12, RZ, RZ, -R12 ;  /* 0x000000ffff0c7224 */ /* 0x000fe200078e0a0c */
[----:B------:R-:W-:Y:S01]  /*d680*/  IABS R8, R4 ;  /* 0x0000000400087213 */ /* 0x000fe20000000000 */
[----:B------:R-:W-:Y:S01]  /*d690*/  VIADD R6, R28, 0x102 ;  /* 0x000001021c067836 */ /* 0x000fe20000000000 */
[C---:B------:R-:W-:Y:S01]  /*d6a0*/  ISETP.GT.U32.AND P4, PT, R0.reuse, R13, PT ;  /* 0x0000000d0000720c */ /* 0x040fe20003f84070 */
[----:B------:R-:W-:Y:S01]  /*d6b0*/  IMAD R9, R0, R12, R9 ;  /* 0x0000000c00097224 */ /* 0x000fe200078e0209 */
[----:B------:R-:W-:Y:S01]  /*d6c0*/  ISETP.GE.AND P6, PT, R4, RZ, PT ;  /* 0x000000ff0400720c */ /* 0x000fe20003fc6270 */
[----:B------:R-:W-:Y:S01]  /*d6d0*/  IMAD.HI.U32 R5, R15, R8, RZ ;  /* 0x000000080f057227 */ /* 0x000fe200078e00ff */
[----:B------:R-:W-:-:S03]  /*d6e0*/  IABS R14, R6 ;  /* 0x00000006000e7213 */ /* 0x000fc60000000000 */
[----:B------:R-:W-:Y:S01]  /*d6f0*/  @!P2 IMAD.IADD R17, R17, 0x1, -R0 ;  /* 0x000000011111a824 */ /* 0x000fe200078e0a00 */
[----:B------:R-:W-:Y:S01]  /*d700*/  ISETP.GT.U32.AND P2, PT, R0, R9, PT ;  /* 0x000000090000720c */ /* 0x000fe20003f44070 */
[----:B------:R-:W-:-:S04]  /*d710*/  IMAD.HI.U32 R2, R15, R14, RZ ;  /* 0x0000000e0f027227 */ /* 0x000fc800078e00ff */
[----:B------:R-:W-:Y:S02]  /*d720*/  @!P4 IMAD.IADD R13, R13, 0x1, -R0 ;  /* 0x000000010d0dc824 */ /* 0x000fe400078e0a00 */
[----:B------:R-:W-:Y:S02]  /*d730*/  IMAD.MOV R5, RZ, RZ, -R5 ;  /* 0x000000ffff057224 */ /* 0x000fe400078e0a05 */
[----:B------:R-:W-:Y:S01]  /*d740*/  IMAD.MOV R2, RZ, RZ, -R2 ;  /* 0x000000ffff027224 */ /* 0x000fe200078e0a02 */
[C---:B------:R-:W-:Y:S01]  /*d750*/  ISETP.GT.U32.AND P4, PT, R0.reuse, R13, PT ;  /* 0x0000000d0000720c */ /* 0x040fe20003f84070 */
[----:B------:R-:W-:Y:S02]  /*d760*/  IMAD R8, R0, R5, R8 ;  /* 0x0000000500087224 */ /* 0x000fe400078e0208 */
[----:B------:R-:W-:Y:S02]  /*d770*/  VIADD R4, R28, 0x101 ;  /* 0x000001011c047836 */ /* 0x000fe40000000000 */
[----:B------:R-:W-:-:S02]  /*d780*/  IMAD R14, R0, R2, R14 ;  /* 0x00000002000e7224 */ /* 0x000fc400078e020e */
[----:B-1----:R-:W-:Y:S01]  /*d790*/  IMAD.MOV.U32 R11, RZ, RZ, R17 ;  /* 0x000000ffff0b7224 */ /* 0x002fe200078e0011 */
[----:B------:R-:W-:Y:S01]  /*d7a0*/  IABS R2, R4 ;  /* 0x0000000400027213 */ /* 0x000fe20000000000 */
[--C-:B------:R-:W-:Y:S02]  /*d7b0*/  @!P2 IMAD.IADD R9, R9, 0x1, -R0.reuse ;  /* 0x000000010909a824 */ /* 0x100fe400078e0a00 */
[----:B------:R-:W-:Y:S01]  /*d7c0*/  @!P1 IMAD.MOV R11, RZ, RZ, -R11 ;  /* 0x000000ffff0b9224 */ /* 0x000fe200078e0a0b */
[C---:B------:R-:W-:Y:S01]  /*d7d0*/  ISETP.GT.U32.AND P1, PT, R0.reuse, R14, PT ;  /* 0x0000000e0000720c */ /* 0x040fe20003f24070 */
[----:B------:R-:W-:Y:S01]  /*d7e0*/  @!P4 IMAD.IADD R13, R13, 0x1, -R0 ;  /* 0x000000010d0dc824 */ /* 0x000fe200078e0a00 */
[C---:B------:R-:W-:Y:S01]  /*d7f0*/  ISETP.GT.U32.AND P4, PT, R0.reuse, R8, PT ;  /* 0x000000080000720c */ /* 0x040fe20003f84070 */
[----:B------:R-:W-:Y:S01]  /*d800*/  IMAD.HI.U32 R17, R15, R2, RZ ;  /* 0x000000020f117227 */ /* 0x000fe200078e00ff */
[----:B------:R-:W-:Y:S01]  /*d810*/  ISETP.GT.U32.AND P2, PT, R0, R9, PT ;  /* 0x000000090000720c */ /* 0x000fe20003f44070 */
[----:B------:R0:W-:Y:S02]  /*d820*/  STL [R1+0x64c], R11 ;  /* 0x00064c0b01007387 */ /* 0x0001e40000100800 */
[----:B------:R-:W-:-:S02]  /*d830*/  IMAD.MOV R17, RZ, RZ, -R17 ;  /* 0x000000ffff117224 */ /* 0x000fc400078e0a11 */
[C---:B------:R-:W-:Y:S02]  /*d840*/  VIADD R5, R28.reuse, 0xff ;  /* 0x000000ff1c057836 */ /* 0x040fe40000000000 */
[----:B------:R-:W-:Y:S02]  /*d850*/  VIADD R12, R28, 0x100 ;  /* 0x000001001c0c7836 */ /* 0x000fe40000000000 */
[----:B------:R-:W-:Y:S01]  /*d860*/  IMAD R2, R0, R17, R2 ;  /* 0x0000001100027224 */ /* 0x000fe200078e0202 */
[----:B------:R-:W-:Y:S01]  /*d870*/  IABS R19, R5 ;  /* 0x0000000500137213 */ /* 0x000fe20000000000 */
[--C-:B------:R-:W-:Y:S01]  /*d880*/  @!P4 IMAD.IADD R8, R8, 0x1, -R0.reuse ;  /* 0x000000010808c824 */ /* 0x100fe200078e0a00 */
[----:B------:R-:W-:Y:S01]  /*d890*/  IABS R18, R12 ;  /* 0x0000000c00127213 */ /* 0x000fe20000000000 */
[--C-:B------:R-:W-:Y:S02]  /*d8a0*/  @!P1 IMAD.IADD R14, R14, 0x1, -R0.reuse ;  /* 0x000000010e0e9824 */ /* 0x100fe400078e0a00 */
[----:B0-----:R-:W-:Y:S01]  /*d8b0*/  IMAD.MOV.U32 R11, RZ, RZ, R13 ;  /* 0x000000ffff0b7224 */ /* 0x001fe200078e000d */
[C---:B------:R-:W-:Y:S01]  /*d8c0*/  ISETP.GT.U32.AND P4, PT, R0.reuse, R8, PT ;  /* 0x000000080000720c */ /* 0x040fe20003f84070 */
[----:B------:R-:W-:Y:S01]  /*d8d0*/  @!P2 IMAD.IADD R9, R9, 0x1, -R0 ;  /* 0x000000010909a824 */ /* 0x000fe200078e0a00 */
[----:B------:R-:W-:Y:S01]  /*d8e0*/  ISETP.GT.U32.AND P2, PT, R0, R2, PT ;  /* 0x000000020000720c */ /* 0x000fe20003f44070 */
[----:B------:R-:W-:Y:S01]  /*d8f0*/  VIADD R7, R28, 0xfe ;  /* 0x000000fe1c077836 */ /* 0x000fe20000000000 */
[----:B------:R-:W-:Y:S01]  /*d900*/  ISETP.GT.U32.AND P1, PT, R0, R14, PT ;  /* 0x0000000e0000720c */ /* 0x000fe20003f24070 */
[----:B------:R-:W-:-:S02]  /*d910*/  IMAD.MOV.U32 R13, RZ, RZ, R19 ;  /* 0x000000ffff0d7224 */ /* 0x000fc400078e0013 */
[----:B------:R-:W-:Y:S01]  /*d920*/  @!P5 IMAD.MOV R11, RZ, RZ, -R11 ;  /* 0x000000ffff0bd224 */ /* 0x000fe200078e0a0b */
[----:B------:R-:W-:Y:S01]  /*d930*/  IABS R16, R7 ;  /* 0x0000000700107213 */ /* 0x000fe20000000000 */
[C---:B------:R-:W-:Y:S01]  /*d940*/  IMAD.HI.U32 R19, R15.reuse, R18, RZ ;  /* 0x000000120f137227 */ /* 0x040fe200078e00ff */
[----:B------:R-:W-:Y:S02]  /*d950*/  ISETP.GE.AND P5, PT, R6, RZ, PT ;  /* 0x000000ff0600720c */ /* 0x000fe40003fa6270 */
[----:B------:R0:W-:Y:S01]  /*d960*/  STL [R1+0x648], R11 ;  /* 0x0006480b01007387 */ /* 0x0001e20000100800 */
[----:B------:R-:W-:-:S04]  /*d970*/  IMAD.HI.U32 R17, R15, R13, RZ ;  /* 0x0000000d0f117227 */ /* 0x000fc800078e00ff */
[----:B------:R-:W-:Y:S02]  /*d980*/  IMAD.MOV R19, RZ, RZ, -R19 ;  /* 0x000000ffff137224 */ /* 0x000fe400078e0a13 */
[----:B------:R-:W-:-:S04]  /*d990*/  IMAD.HI.U32 R6, R15, R16, RZ ;  /* 0x000000100f067227 */ /* 0x000fc800078e00ff */
[----:B0-----:R-:W-:Y:S02]  /*d9a0*/  IMAD.MOV.U32 R11, RZ, RZ, R9 ;  /* 0x000000ffff0b7224 */ /* 0x001fe400078e0009 */
[----:B------:R-:W-:Y:S02]  /*d9b0*/  IMAD.MOV R17, RZ, RZ, -R17 ;  /* 0x000000ffff117224 */ /* 0x000fe400078e0a11 */
[----:B------:R-:W-:Y:S01]  /*d9c0*/  @!P4 IMAD.IADD R8, R8, 0x1, -R0 ;  /* 0x000000010808c824 */ /* 0x000fe200078e0a00 */
[----:B------:R-:W-:Y:S01]  /*d9d0*/  ISETP.GE.AND P4, PT, R4, RZ, PT ;  /* 0x000000ff0400720c */ /* 0x000fe20003f86270 */
[----:B------:R-:W-:Y:S02]  /*d9e0*/  @!P0 IMAD.MOV R11, RZ, RZ, -R11 ;  /* 0x000000ffff0b8224 */ /* 0x000fe400078e0a0b */
[----:B------:R-:W-:Y:S02]  /*d9f0*/  IMAD R4, R0, R19, R18 ;  /* 0x0000001300047224 */ /* 0x000fe400078e0212 */
[----:B------:R-:W-:Y:S01]  /*da00*/  @!P2 IMAD.IADD R2, R2, 0x1, -R0 ;  /* 0x000000010202a824 */ /* 0x000fe200078e0a00 */
[----:B------:R0:W-:Y:S01]  /*da10*/  STL [R1+0x644], R11 ;  /* 0x0006440b01007387 */ /* 0x0001e20000100800 */
[----:B------:R-:W-:Y:S01]  /*da20*/  IMAD.MOV R18, RZ, RZ, -R6 ;  /* 0x000000ffff127224 */ /* 0x000fe200078e0a06 */
[C---:B------:R-:W-:Y:S01]  /*da30*/  ISETP.GT.U32.AND P0, PT, R0.reuse, R4, PT ;  /* 0x000000040000720c */ /* 0x040fe20003f04070 */
[C---:B------:R-:W-:Y:S01]  /*da40*/  IMAD R13, R0.reuse, R17, R13 ;  /* 0x00000011000d7224 */ /* 0x040fe200078e020d */
[----:B------:R-:W-:Y:S01]  /*da50*/  ISETP.GT.U32.AND P2, PT, R0, R2, PT ;  /* 0x000000020000720c */ /* 0x000fe20003f44070 */
[----:B------:R-:W-:-:S02]  /*da60*/  @!P1 IMAD.IADD R14, R14, 0x1, -R0 ;  /* 0x000000010e0e9824 */ /* 0x000fc400078e0a00 */
[C---:B------:R-:W-:Y:S01]  /*da70*/  IMAD R9, R0.reuse, R18, R16 ;  /* 0x0000001200097224 */ /* 0x040fe200078e0210 */
[----:B------:R-:W-:Y:S01]  /*da80*/  ISETP.GT.U32.AND P1, PT, R0, R13, PT ;  /* 0x0000000d0000720c */ /* 0x000fe20003f24070 */
[----:B------:R-:W-:Y:S02]  /*da90*/  VIADD R6, R28, 0xfd ;  /* 0x000000fd1c067836 */ /* 0x000fe40000000000 */
[----:B0-----:R-:W-:Y:S02]  /*daa0*/  IMAD.MOV.U32 R11, RZ, RZ, R14 ;  /* 0x000000ffff0b7224 */ /* 0x001fe400078e000e */
[----:B------:R-:W-:Y:S01]  /*dab0*/  IMAD.MOV.U32 R17, RZ, RZ, R8 ;  /* 0x000000ffff117224 */ /* 0x000fe200078e0008 */
[----:B------:R-:W-:Y:S01]  /*dac0*/  IABS R16, R6 ;  /* 0x0000000600107213 */ /* 0x000fe20000000000 */
[----:B------:R-:W-:Y:S01]  /*dad0*/  @!P5 IMAD.MOV R11, RZ, RZ, -R11 ;  /* 0x000000ffff0bd224 */ /* 0x000fe200078e0a0b */
[----:B------:R-:W-:Y:S01]  /*dae0*/  ISETP.GT.U32.AND P5, PT, R0, R9, PT ;  /* 0x000000090000720c */ /* 0x000fe20003fa4070 */
[----:B------:R-:W-:-:S02]  /*daf0*/  VIADD R14, R28, 0xfc ;  /* 0x000000fc1c0e7836 */ /* 0x000fc40000000000 */
[----:B------:R-:W-:Y:S01]  /*db00*/  @!P6 IMAD.MOV R17, RZ, RZ, -R17 ;  /* 0x000000ffff11e224 */ /* 0x000fe200078e0a11 */
[----:B------:R-:W-:Y:S01]  /*db10*/  ISETP.GE.AND P6, PT, R12, RZ, PT ;  /* 0x000000ff0c00720c */ /* 0x000fe20003fc6270 */
[--C-:B------:R-:W-:Y:S01]  /*db20*/  @!P2 IMAD.IADD R2, R2, 0x1, -R0.reuse ;  /* 0x000000010202a824 */ /* 0x100fe200078e0a00 */
[----:B------:R-:W-:Y:S01]  /*db30*/  ISETP.GE.AND P2, PT, R5, RZ, PT ;  /* 0x000000ff0500720c */ /* 0x000fe20003f46270 */
[--C-:B------:R-:W-:Y:S01]  /*db40*/  @!P0 IMAD.IADD R4, R4, 0x1, -R0.reuse ;  /* 0x0000000104048824 */ /* 0x100fe200078e0a00 */
[----:B------:R-:W-:Y:S01]  /*db50*/  IABS R5, R14 ;  /* 0x0000000e00057213 */ /* 0x000fe20000000000 */
[----:B------:R-:W-:Y:S01]  /*db60*/  @!P1 IMAD.IADD R13, R13, 0x1, -R0 ;  /* 0x000000010d0d9824 */ /* 0x000fe200078e0a00 */
[----:B------:R-:W-:Y:S01]  /*db70*/  STL [R1+0x640], R17 ;  /* 0x0006401101007387 */ /* 0x000fe20000100800 */
[----:B------:R-:W-:Y:S01]  /*db80*/  IMAD.MOV.U32 R8, RZ, RZ, R16 ;  /* 0x000000ffff087224 */ /* 0x000fe200078e0010 */
[C---:B------:R-:W-:Y:S01]  /*db90*/  ISETP.GT.U32.AND P1, PT, R0.reuse, R4, PT ;  /* 0x000000040000720c */ /* 0x040fe20003f24070 */
[----:B------:R-:W-:Y:S01]  /*dba0*/  @!P5 IMAD.IADD R9, R9, 0x1, -R0 ;  /* 0x000000010909d824 */ /* 0x000fe200078e0a00 */
[----:B------:R0:W-:Y:S01]  /*dbb0*/  STL [R1+0x63c], R11 ;  /* 0x00063c0b01007387 */ /* 0x0001e20000100800 */
[----:B------:R-:W-:Y:S01]  /*dbc0*/  ISETP.GT.U32.AND P5, PT, R0, R13, PT ;  /* 0x0000000d0000720c */ /* 0x000fe20003fa4070 */
[----:B------:R-:W-:Y:S01]  /*dbd0*/  IMAD.HI.U32 R12, R15, R8, RZ ;  /* 0x000000080f0c7227 */ /* 0x000fe200078e00ff */
[----:B------:R-:W-:-:S03]  /*dbe0*/  ISETP.GE.AND P0, PT, R7, RZ, PT ;  /* 0x000000ff0700720c */ /* 0x000fc60003f06270 */
[----:B------:R-:W-:Y:S02]  /*dbf0*/  IMAD.MOV R12, RZ, RZ, -R12 ;  /* 0x000000ffff0c7224 */ /* 0x000fe400078e0a0c */
[----:B------:R-:W-:Y:S02]  /*dc00*/  VIADD R19, R28, 0xf9 ;  /* 0x000000f91c137836 */ /* 0x000fe40000000000 */
[----:B0-----:R-:W-:Y:S02]  /*dc10*/  IMAD.MOV.U32 R11, RZ, RZ, R2 ;  /* 0x000000ffff0b7224 */ /* 0x001fe400078e0002 */
[----:B------:R-:W-:Y:S01]  /*dc20*/  IMAD.HI.U32 R2, R15, R5, RZ ;  /* 0x000000050f027227 */ /* 0x000fe200078e00ff */
[----:B------:R-:W-:-:S03]  /*dc30*/  IABS R17, R19 ;  /* 0x0000001300117213 */ /* 0x000fc60000000000 */
[----:B------:R-:W-:Y:S02]  /*dc40*/  IMAD.MOV R2, RZ, RZ, -R2 ;  /* 0x000000ffff027224 */ /* 0x000fe400078e0a02 */
[C---:B------:R-:W-:Y:S02]  /*dc50*/  IMAD R7, R0.reuse, R12, R8 ;  /* 0x0000000c00077224 */ /* 0x040fe400078e0208 */
        /* <DEDUP_REMOVED lines=10> */
[----:B------:R-:W-:Y:S01]  /*dd00*/  @!P2 IMAD.MOV R13, RZ, RZ, -R13 ;  /* 0x000000ffff0da224 */ /* 0x000fe200078e0a0d */
[----:B------:R-:W-:Y:S02]  /*dd10*/  IABS R16, R12 ;  /* 0x0000000c00107213 */ /* 0x000fe40000000000 */
[----:B------:R-:W-:Y:S01]  /*dd20*/  IABS R5, R8 ;  /* 0x0000000800057213 */ /* 0x000fe20000000000 */
[--C-:B------:R-:W-:Y:S01]  /*dd30*/  @!P4 IMAD.IADD R9, R9, 0x1, -R0.reuse ;  /* 0x000000010909c824 */ /* 0x100fe200078e0a00 */
[----:B------:R-:W-:Y:S01]  /*dd40*/  ISETP.GE.AND P4, PT, R6, RZ, PT ;  /* 0x000000ff0600720c */ /* 0x000fe20003f86270 */
[----:B------:R-:W-:Y:S01]  /*dd50*/  @!P1 IMAD.IADD R7, R7, 0x1, -R0 ;  /* 0x0000000107079824 */ /* 0x000fe200078e0a00 */
[----:B------:R-:W-:Y:S01]  /*dd60*/  ISETP.GE.AND P1, PT, R14, RZ, PT ;  /* 0x000000ff0e00720c */ /* 0x000fe20003f26270 */
[----:B0-----:R-:W-:Y:S02]  /*dd70*/  IMAD.MOV.U32 R11, RZ, RZ, R4 ;  /* 0x000000ffff0b7224 */ /* 0x001fe400078e0004 */
[----:B------:R-:W-:-:S02]  /*dd80*/  @!P5 IMAD.IADD R2, R2, 0x1, -R0 ;  /* 0x000000010202d824 */ /* 0x000fc400078e0a00 */
[----:B------:R-:W-:Y:S02]  /*dd90*/  IMAD.MOV.U32 R6, RZ, RZ, R17 ;  /* 0x000000ffff067224 */ /* 0x000fe400078e0011 */
[----:B------:R-:W-:Y:S01]  /*dda0*/  IMAD.HI.U32 R17, R15, R16, RZ ;  /* 0x000000100f117227 */ /* 0x000fe200078e00ff */
[----:B------:R-:W-:-:S03]  /*ddb0*/  ISETP.GT.U32.AND P5, PT, R0, R2, PT ;  /* 0x000000020000720c */ /* 0x000fc60003fa4070 */
[----:B------:R-:W-:-:S04]  /*ddc0*/  IMAD.HI.U32 R18, R15, R5, RZ ;  /* 0x000000050f127227 */ /* 0x000fc800078e00ff */
[----:B------:R-:W-:Y:S01]  /*ddd0*/  @!P6 IMAD.MOV R11, RZ, RZ, -R11 ;  /* 0x000000ffff0be224 */ /* 0x000fe200078e0a0b */
[----:B------:R-:W-:Y:S01]  /*dde0*/  ISETP.GT.U32.AND P6, PT, R0, R7, PT ;  /* 0x000000070000720c */ /* 0x000fe20003fc4070 */
[----:B------:R-:W-:-:S03]  /*ddf0*/  IMAD.HI.U32 R14, R15, R6, RZ ;  /* 0x000000060f0e7227 */ /* 0x000fc600078e00ff */
[----:B------:R0:W-:Y:S01]  /*de00*/  STL [R1+0x634], R11 ;  /* 0x0006340b01007387 */ /* 0x0001e20000100800 */
[----:B------:R-:W-:Y:S02]  /*de10*/  IMAD.MOV R17, RZ, RZ, -R17 ;  /* 0x000000ffff117224 */ /* 0x000fe400078e0a11 */
[----:B------:R-:W-:Y:S01]  /*de20*/  IMAD.MOV R18, RZ, RZ, -R18 ;  /* 0x000000ffff127224 */ /* 0x000fe200078e0a12 */
[----:B------:R1:W-:Y:S01]  /*de30*/  STL [R1+0x630], R13 ;  /* 0x0006300d01007387 */ /* 0x0003e20000100800 */
[C---:B------:R-:W-:Y:S02]  /*de40*/  IMAD R4, R0.reuse, R17, R16 ;  /* 0x0000001100047224 */ /* 0x040fe400078e0210 */
[----:B------:R-:W-:Y:S02]  /*de50*/  IMAD.MOV R14, RZ, RZ, -R14 ;  /* 0x000000ffff0e7224 */ /* 0x000fe400078e0a0e */
[C---:B------:R-:W-:Y:S01]  /*de60*/  IMAD R5, R0.reuse, R18, R5 ;  /* 0x0000001200057224 */ /* 0x040fe200078e0205 */
[----:B------:R-:W-:Y:S01]  /*de70*/  ISETP.GT.U32.AND P2, PT, R0, R4, PT ;  /* 0x000000040000720c */ /* 0x000fe20003f44070 */
[----:B0-----:R-:W-:-:S02]  /*de80*/  IMAD.MOV.U32 R11, RZ, RZ, R9 ;  /* 0x000000ffff0b7224 */ /* 0x001fc400078e0009 */
[C---:B------:R-:W-:Y:S02]  /*de90*/  IMAD R6, R0.reuse, R14, R6 ;  /* 0x0000000e00067224 */ /* 0x040fe400078e0206 */
[----:B------:R-:W-:Y:S01]  /*dea0*/  @!P0 IMAD.MOV R11, RZ, RZ, -R11 ;  /* 0x000000ffff0b8224 */ /* 0x000fe200078e0a0b */
[----:B------:R-:W-:Y:S01]  /*deb0*/  ISETP.GT.U32.AND P0, PT, R0, R5, PT ;  /* 0x000000050000720c */ /* 0x000fe20003f04070 */
[--C-:B------:R-:W-:Y:S01]  /*dec0*/  @!P6 IMAD.IADD R7, R7, 0x1, -R0.reuse ;  /* 0x000000010707e824 */ /* 0x100fe200078e0a00 */
[----:B------:R-:W-:Y:S01]  /*ded0*/  ISETP.GE.AND P6, PT, R12, RZ, PT ;  /* 0x000000ff0c00720c */ /* 0x000fe20003fc6270 */
[----:B------:R-:W-:Y:S01]  /*dee0*/  @!P5 IMAD.IADD R2, R2, 0x1, -R0 ;  /* 0x000000010202d824 */ /* 0x000fe200078e0a00 */
[----:B------:R-:W-:Y:S01]  /*def0*/  ISETP.GT.U32.AND P5, PT, R0, R6, PT ;  /* 0x000000060000720c */ /* 0x000fe20003fa4070 */
[C---:B------:R-:W-:Y:S01]  /*df00*/  VIADD R9, R28.reuse, 0xf8 ;  /* 0x000000f81c097836 */ /* 0x040fe20000000000 */
[----:B------:R0:W-:Y:S01]  /*df10*/  STL [R1+0x618], R11 ;  /* 0x0006180b01007387 */ /* 0x0001e20000100800 */
[----:B------:R-:W-:-:S02]  /*df20*/  VIADD R12, R28, 0xf7 ;  /* 0x000000f71c0c7836 */ /* 0x000fc40000000000 */
[--C-:B------:R-:W-:Y:S01]  /*df30*/  @!P2 IMAD.IADD R4, R4, 0x1, -R0.reuse ;  /* 0x000000010404a824 */ /* 0x100fe200078e0a00 */
[----:B------:R-:W-:Y:S01]  /*df40*/  IABS R14, R9 ;  /* 0x00000009000e7213 */ /* 0x000fe20000000000 */
[----:B-1----:R-:W-:Y:S01]  /*df50*/  VIADD R13, R28, 0xf6 ;  /* 0x000000f61c0d7836 */ /* 0x002fe20000000000 */
[----:B------:R-:W-:Y:S01]  /*df60*/  IABS R16, R12 ;  /* 0x0000000c00107213 */ /* 0x000fe20000000000 */
[----:B------:R-:W-:Y:S01]  /*df70*/  @!P0 IMAD.IADD R5, R5, 0x1, -R0 ;  /* 0x0000000105058824 */ /* 0x000fe200078e0a00 */
[----:B------:R-:W-:Y:S01]  /*df80*/  ISETP.GE.AND P2, PT, R8, RZ, PT ;  /* 0x000000ff0800720c */ /* 0x000fe20003f46270 */
[----:B------:R-:W-:Y:S01]  /*df90*/  IMAD.HI.U32 R17, R15, R14, RZ ;  /* 0x0000000e0f117227 */ /* 0x000fe200078e00ff */
[----:B------:R-:W-:-:S03]  /*dfa0*/  ISETP.GT.U32.AND P0, PT, R0, R4, PT ;  /* 0x000000040000720c */ /* 0x000fc60003f04070 */
[----:B------:R-:W-:Y:S01]  /*dfb0*/  IMAD.MOV.U32 R8, RZ, RZ, R16 ;  /* 0x000000ffff087224 */ /* 0x000fe200078e0010 */
[----:B------:R-:W-:Y:S01]  /*dfc0*/  IABS R16, R13 ;  /* 0x0000000d00107213 */ /* 0x000fe20000000000 */
[----:B0-----:R-:W-:Y:S02]  /*dfd0*/  IMAD.MOV.U32 R11, RZ, RZ, R7 ;  /* 0x000000ffff0b7224 */ /* 0x001fe400078e0007 */
[----:B------:R-:W-:Y:S01]  /*dfe0*/  @!P5 IMAD.IADD R6, R6, 0x1, -R0 ;  /* 0x000000010606d824 */ /* 0x000fe200078e0a00 */
[----:B------:R-:W-:Y:S01]  /*dff0*/  ISETP.GT.U32.AND P5, PT, R0, R5, PT ;  /* 0x000000050000720c */ /* 0x000fe20003fa4070 */
[----:B------:R-:W-:Y:S02]  /*e000*/  IMAD.MOV R7, RZ, RZ, -R17 ;  /* 0x000000ffff077224 */ /* 0x000fe400078e0a11 */
[----:B------:R-:W-:-:S04]  /*e010*/  IMAD.HI.U32 R17, R15, R8, RZ ;  /* 0x000000080f117227 */ /* 0x000fc800078e00ff */
[----:B------:R-:W-:Y:S02]  /*e020*/  IMAD.MOV R17, RZ, RZ, -R17 ;  /* 0x000000ffff117224 */ /* 0x000fe400078e0a11 */
[----:B------:R-:W-:Y:S01]  /*e030*/  @!P4 IMAD.MOV R11, RZ, RZ, -R11 ;  /* 0x000000ffff0bc224 */ /* 0x000fe200078e0a0b */
[C---:B------:R-:W-:Y:S01]  /*e040*/  ISETP.GT.U32.AND P4, PT, R0.reuse, R6, PT ;  /* 0x000000060000720c */ /* 0x040fe20003f84070 */
[C---:B------:R-:W-:Y:S02]  /*e050*/  IMAD R8, R0.reuse, R17, R8 ;  /* 0x0000001100087224 */ /* 0x040fe400078e0208 */
[----:B------:R-:W-:Y:S01]  /*e060*/  @!P5 IMAD.IADD R5, R5, 0x1, -R0 ;  /* 0x000000010505d824 */ /* 0x000fe200078e0a00 */
[----:B------:R-:W-:Y:S01]  /*e070*/  STL [R1+0x614], R11 ;  /* 0x0006140b01007387 */ /* 0x000fe20000100800 */
[C---:B------:R-:W-:Y:S01]  /*e080*/  IMAD R7, R0.reuse, R7, R14 ;  /* 0x0000000700077224 */ /* 0x040fe200078e020e */
[----:B------:R-:W-:Y:S01]  /*e090*/  ISETP.GT.U32.AND P5, PT, R0, R8, PT ;  /* 0x000000080000720c */ /* 0x000fe20003fa4070 */
[----:B------:R-:W-:-:S02]  /*e0a0*/  @!P0 IMAD.IADD R4, R4, 0x1, -R0 ;  /* 0x0000000104048824 */ /* 0x000fc400078e0a00 */
[----:B------:R-:W-:Y:S01]  /*e0b0*/  IMAD.HI.U32 R20, R15, R16, RZ ;  /* 0x000000100f147227 */ /* 0x000fe200078e00ff */
[----:B------:R-:W-:-:S03]  /*e0c0*/  ISETP.GT.U32.AND P0, PT, R0, R7, PT ;  /* 0x000000070000720c */ /* 0x000fc60003f04070 */
[----:B------:R-:W-:Y:S01]  /*e0d0*/  @!P4 IMAD.IADD R6, R6, 0x1, -R0 ;  /* 0x000000010606c824 */ /* 0x000fe200078e0a00 */
[----:B------:R-:W-:Y:S01]  /*e0e0*/  ISETP.GE.AND P4, PT, R19, RZ, PT ;  /* 0x000000ff1300720c */ /* 0x000fe20003f86270 */
[----:B------:R-:W-:Y:S02]  /*e0f0*/  @!P1 IMAD.MOV R2, RZ, RZ, -R2 ;  /* 0x000000ffff029224 */ /* 0x000fe400078e0a02 */
[----:B------:R-:W-:Y:S02]  /*e100*/  IMAD.MOV R19, RZ, RZ, -R20 ;  /* 0x000000ffff137224 */ /* 0x000fe400078e0a14 */
[----:B------:R-:W-:Y:S01]  /*e110*/  @!P5 IMAD.IADD R8, R8, 0x1, -R0 ;  /* 0x000000010808d824 */ /* 0x000fe200078e0a00 */
[----:B------:R0:W-:Y:S01]  /*e120*/  STL [R1+0x610], R2 ;  /* 0x0006100201007387 */ /* 0x0001e20000100800 */
[----:B------:R-:W-:Y:S02]  /*e130*/  VIADD R17, R28, 0xf4 ;  /* 0x000000f41c117836 */ /* 0x000fe40000000000 */
[C---:B------:R-:W-:Y:S01]  /*e140*/  IMAD R16, R0.reuse, R19, R16 ;  /* 0x0000001300107224 */ /* 0x040fe200078e0210 */
[C---:B------:R-:W-:Y:S01]  /*e150*/  ISETP.GT.U32.AND P1, PT, R0.reuse, R8, PT ;  /* 0x000000080000720c */ /* 0x040fe20003f24070 */
[----:B------:R-:W-:Y:S01]  /*e160*/  @!P6 IMAD.MOV R4, RZ, RZ, -R4 ;  /* 0x000000ffff04e224 */ /* 0x000fe200078e0a04 */
[----:B------:R-:W-:Y:S01]  /*e170*/  IABS R20, R17 ;  /* 0x0000001100147213 */ /* 0x000fe20000000000 */
[----:B------:R-:W-:Y:S01]  /*e180*/  @!P2 IMAD.MOV R5, RZ, RZ, -R5 ;  /* 0x000000ffff05a224 */ /* 0x000fe200078e0a05 */
[----:B------:R-:W-:Y:S01]  /*e190*/  ISETP.GT.U32.AND P6, PT, R0, R16, PT ;  /* 0x000000100000720c */ /* 0x000fe20003fc4070 */
[----:B------:R-:W-:Y:S01]  /*e1a0*/  @!P0 IMAD.IADD R7, R7, 0x1, -R0 ;  /* 0x0000000107078824 */ /* 0x000fe200078e0a00 */
[----:B------:R-:W-:Y:S01]  /*e1b0*/  STL [R1+0x608], R4 ;  /* 0x0006080401007387 */ /* 0x000fe20000100800 */
[----:B0-----:R-:W-:Y:S01]  /*e1c0*/  IMAD.MOV.U32 R2, RZ, RZ, R6 ;  /* 0x000000ffff027224 */ /* 0x001fe200078e0006 */
[----:B------:R-:W-:Y:S01]  /*e1d0*/  ISETP.GE.AND P2, PT, R12, RZ, PT ;  /* 0x000000ff0c00720c */ /* 0x000fe20003f46270 */
[----:B------:R-:W-:Y:S01]  /*e1e0*/  VIADD R14, R28, 0xf5 ;  /* 0x000000f51c0e7836 */ /* 0x000fe20000000000 */
[----:B------:R-:W-:Y:S01]  /*e1f0*/  STL [R1+0x600], R5 ;  /* 0x0006000501007387 */ /* 0x000fe20000100800 */
[----:B------:R-:W-:Y:S01]  /*e200*/  @!P4 IMAD.MOV R2, RZ, RZ, -R2 ;  /* 0x000000ffff02c224 */ /* 0x000fe200078e0a02 */
[----:B------:R-:W-:Y:S01]  /*e210*/  ISETP.GT.U32.AND P5, PT, R0, R7, PT ;  /* 0x000000070000720c */ /* 0x000fe20003fa4070 */
[----:B------:R-:W-:Y:S01]  /*e220*/  @!P1 IMAD.IADD R8, R8, 0x1, -R0 ;  /* 0x0000000108089824 */ /* 0x000fe200078e0a00 */
[----:B------:R-:W-:-:S02]  /*e230*/  IABS R18, R14 ;  /* 0x0000000e00127213 */ /* 0x000fc40000000000 */
[----:B------:R0:W-:Y:S01]  /*e240*/  STL [R1+0x5fc], R2 ;  /* 0x0005fc0201007387 */ /* 0x0001e20000100800 */
[----:B------:R-:W-:Y:S01]  /*e250*/  ISETP.GE.AND P0, PT, R9, RZ, PT ;  /* 0x000000ff0900720c */ /* 0x000fe20003f06270 */
[----:B------:R-:W-:Y:S01]  /*e260*/  @!P6 IMAD.IADD R16, R16, 0x1, -R0 ;  /* 0x000000011010e824 */ /* 0x000fe200078e0a00 */
[----:B------:R-:W-:Y:S01]  /*e270*/  ISETP.GE.AND P4, PT, R13, RZ, PT ;  /* 0x000000ff0d00720c */ /* 0x000fe20003f86270 */
[----:B------:R-:W-:-:S03]  /*e280*/  IMAD.HI.U32 R21, R15, R18, RZ ;  /* 0x000000120f157227 */ /* 0x000fc600078e00ff */
[----:B------:R-:W-:Y:S01]  /*e290*/  ISETP.GT.U32.AND P6, PT, R0, R16, PT ;  /* 0x000000100000720c */ /* 0x000fe20003fc4070 */
[----:B------:R-:W-:Y:S02]  /*e2a0*/  IMAD.MOV.U32 R11, RZ, RZ, R8 ;  /* 0x000000ffff0b7224 */ /* 0x000fe400078e0008 */
[----:B0-----:R-:W-:-:S04]  /*e2b0*/  IMAD.HI.U32 R2, R15, R20, RZ ;  /* 0x000000140f027227 */ /* 0x001fc800078e00ff */
[----:B------:R-:W-:Y:S02]  /*e2c0*/  IMAD.MOV R2, RZ, RZ, -R2 ;  /* 0x000000ffff027224 */ /* 0x000fe400078e0a02 */
[----:B------:R-:W-:Y:S02]  /*e2d0*/  IMAD.MOV R21, RZ, RZ, -R21 ;  /* 0x000000ffff157224 */ /* 0x000fe400078e0a15 */
[----:B------:R-:W-:Y:S02]  /*e2e0*/  IMAD R20, R0, R2, R20 ;  /* 0x0000000200147224 */ /* 0x000fe400078e0214 */
[----:B------:R-:W-:Y:S02]  /*e2f0*/  VIADD R4, R28, 0xf3 ;  /* 0x000000f31c047836 */ /* 0x000fe40000000000 */
[----:B------:R-:W-:Y:S01]  /*e300*/  @!P5 IMAD.IADD R7, R7, 0x1, -R0 ;  /* 0x000000010707d824 */ /* 0x000fe200078e0a00 */
[----:B------:R-:W-:Y:S01]  /*e310*/  ISETP.GE.AND P5, PT, R14, RZ, PT ;  /* 0x000000ff0e00720c */ /* 0x000fe20003fa6270 */
[----:B------:R-:W-:Y:S01]  /*e320*/  @!P2 IMAD.MOV R11, RZ, RZ, -R11 ;  /* 0x000000ffff0ba224 */ /* 0x000fe200078e0a0b */
[C---:B------:R-:W-:Y:S01]  /*e330*/  ISETP.GT.U32.AND P2, PT, R0.reuse, R20, PT ;  /* 0x000000140000720c */ /* 0x040fe20003f44070 */
[----:B------:R-:W-:Y:S01]  /*e340*/  IMAD R18, R0, R21, R18 ;  /* 0x0000001500127224 */ /* 0x000fe200078e0212 */
[----:B------:R-:W-:Y:S01]  /*e350*/  IABS R9, R4 ;  /* 0x0000000400097213 */ /* 0x000fe20000000000 */
[----:B------:R-:W-:-:S02]  /*e360*/  IMAD.MOV.U32 R5, RZ, RZ, R7 ;  /* 0x000000ffff057224 */ /* 0x000fc400078e0007 */
[----:B------:R-:W-:Y:S01]  /*e370*/  @!P6 IMAD.IADD R16, R16, 0x1, -R0 ;  /* 0x000000011010e824 */ /* 0x000fe200078e0a00 */
[----:B------:R-:W-:Y:S01]  /*e380*/  ISETP.GT.U32.AND P1, PT, R0, R18, PT ;  /* 0x000000120000720c */ /* 0x000fe20003f24070 */
[----:B------:R-:W-:Y:S01]  /*e390*/  @!P0 IMAD.MOV R5, RZ, RZ, -R5 ;  /* 0x000000ffff058224 */ /* 0x000fe200078e0a05 */
[----:B------:R-:W-:Y:S01]  /*e3a0*/  ISETP.GE.AND P0, PT, R17, RZ, PT ;  /* 0x000000ff1100720c */ /* 0x000fe20003f06270 */
[----:B------:R-:W-:Y:S01]  /*e3b0*/  IMAD.HI.U32 R6, R15, R9, RZ ;  /* 0x000000090f067227 */ /* 0x000fe200078e00ff */
[----:B------:R-:W-:Y:S02]  /*e3c0*/  ISETP.GE.AND P6, PT, R4, RZ, PT ;  /* 0x000000ff0400720c */ /* 0x000fe40003fc6270 */
[----:B------:R0:W-:Y:S01]  /*e3d0*/  STL [R1+0x5f8], R5 ;  /* 0x0005f80501007387 */ /* 0x0001e20000100800 */
[----:B------:R-:W-:Y:S02]  /*e3e0*/  IMAD.MOV R6, RZ, RZ, -R6 ;  /* 0x000000ffff067224 */ /* 0x000fe400078e0a06 */
[----:B------:R-:W-:Y:S01]  /*e3f0*/  @!P2 IMAD.IADD R20, R20, 0x1, -R0 ;  /* 0x000000011414a824 */ /* 0x000fe200078e0a00 */
[----:B------:R1:W-:Y:S01]  /*e400*/  STL [R1+0x5f4], R11 ;  /* 0x0005f40b01007387 */ /* 0x0003e20000100800 */
[----:B------:R-:W-:-:S02]  /*e410*/  VIADD R2, R28, 0xf1 ;  /* 0x000000f11c027836 */ /* 0x000fc40000000000 */
[C---:B------:R-:W-:Y:S01]  /*e420*/  IMAD R9, R0.reuse, R6, R9 ;  /* 0x0000000600097224 */ /* 0x040fe200078e0209 */
[----:B------:R-:W-:Y:S01]  /*e430*/  ISETP.GT.U32.AND P2, PT, R0, R20, PT ;  /* 0x000000140000720c */ /* 0x000fe20003f44070 */
[----:B------:R-:W-:Y:S01]  /*e440*/  @!P1 IMAD.IADD R18, R18, 0x1, -R0 ;  /* 0x0000000112129824 */ /* 0x000fe200078e0a00 */
[----:B------:R-:W-:Y:S01]  /*e450*/  IABS R8, R2 ;  /* 0x0000000200087213 */ /* 0x000fe20000000000 */
[C---:B0-----:R-:W-:Y:S02]  /*e460*/  VIADD R5, R28.reuse, 0xf2 ;  /* 0x000000f21c057836 */ /* 0x041fe40000000000 */
[----:B------:R-:W-:Y:S01]  /*e470*/  VIADD R17, R28, 0xf0 ;  /* 0x000000f01c117836 */ /* 0x000fe20000000000 */
[----:B------:R-:W-:Y:S01]  /*e480*/  ISETP.GT.U32.AND P1, PT, R0, R18, PT ;  /* 0x000000120000720c */ /* 0x000fe20003f24070 */
[----:B-1----:R-:W-:Y:S01]  /*e490*/  IMAD.MOV.U32 R11, RZ, RZ, R16 ;  /* 0x000000ffff0b7224 */ /* 0x002fe200078e0010 */
[----:B------:R-:W-:Y:S01]  /*e4a0*/  IABS R7, R5 ;  /* 0x0000000500077213 */ /* 0x000fe20000000000 */
[----:B------:R-:W-:Y:S01]  /*e4b0*/  IMAD.HI.U32 R12, R15, R8, RZ ;  /* 0x000000080f0c7227 */ /* 0x000fe200078e00ff */
[----:B------:R-:W-:-:S03]  /*e4c0*/  IABS R4, R17 ;  /* 0x0000001100047213 */ /* 0x000fc60000000000 */
[----:B------:R-:W-:Y:S01]  /*e4d0*/  @!P4 IMAD.MOV R11, RZ, RZ, -R11 ;  /* 0x000000ffff0bc224 */ /* 0x000fe200078e0a0b */
[----:B------:R-:W-:Y:S01]  /*e4e0*/  ISETP.GT.U32.AND P4, PT, R0, R9, PT ;  /* 0x000000090000720c */ /* 0x000fe20003f84070 */
[----:B------:R-:W-:-:S03]  /*e4f0*/  IMAD.HI.U32 R6, R15, R7, RZ ;  /* 0x000000070f067227 */ /* 0x000fc600078e00ff */
[----:B------:R0:W-:Y:S01]  /*e500*/  STL [R1+0x5f0], R11 ;  /* 0x0005f00b01007387 */ /* 0x0001e20000100800 */
[----:B------:R-:W-:Y:S02]  /*e510*/  IMAD.MOV R6, RZ, RZ, -R6 ;  /* 0x000000ffff067224 */ /* 0x000fe400078e0a06 */
[----:B------:R-:W-:Y:S02]  /*e520*/  IMAD.MOV R12, RZ, RZ, -R12 ;  /* 0x000000ffff0c7224 */ /* 0x000fe400078e0a0c */
[----:B------:R-:W-:Y:S02]  /*e530*/  IMAD R7, R0, R6, R7 ;  /* 0x0000000600077224 */ /* 0x000fe400078e0207 */
[----:B------:R-:W-:Y:S02]  /*e540*/  @!P2 IMAD.IADD R20, R20, 0x1, -R0 ;  /* 0x000000011414a824 */ /* 0x000fe400078e0a00 */
[C---:B------:R-:W-:Y:S01]  /*e550*/  IMAD R8, R0.reuse, R12, R8 ;  /* 0x0000000c00087224 */ /* 0x040fe200078e0208 */
[----:B------:R-:W-:Y:S01]  /*e560*/  ISETP.GT.U32.AND P2, PT, R0, R7, PT ;  /* 0x000000070000720c */ /* 0x000fe20003f44070 */
[----:B------:R-:W-:-:S02]  /*e570*/  @!P4 IMAD.IADD R9, R9, 0x1, -R0 ;  /* 0x000000010909c824 */ /* 0x000fc400078e0a00 */
[----:B------:R-:W-:Y:S02]  /*e580*/  IMAD.MOV.U32 R6, RZ, RZ, R20 ;  /* 0x000000ffff067224 */ /* 0x000fe400078e0014 */
[----:B------:R-:W-:Y:S01]  /*e590*/  @!P1 IMAD.IADD R18, R18, 0x1, -R0 ;  /* 0x0000000112129824 */ /* 0x000fe200078e0a00 */
[C---:B------:R-:W-:Y:S01]  /*e5a0*/  ISETP.GT.U32.AND P4, PT, R0.reuse, R9, PT ;  /* 0x000000090000720c */ /* 0x040fe20003f84070 */
[----:B------:R-:W-:Y:S01]  /*e5b0*/  @!P0 IMAD.MOV R6, RZ, RZ, -R6 ;  /* 0x000000ffff068224 */ /* 0x000fe200078e0a06 */
[----:B------:R-:W-:Y:S01]  /*e5c0*/  ISETP.GT.U32.AND P0, PT, R0, R8, PT ;  /* 0x000000080000720c */ /* 0x000fe20003f04070 */
[----:B0-----:R-:W-:Y:S01]  /*e5d0*/  IMAD.MOV.U32 R11, RZ, RZ, R18 ;  /* 0x000000ffff0b7224 */ /* 0x001fe200078e0012 */
[----:B------:R-:W-:Y:S01]  /*e5e0*/  ISETP.GE.AND P1, PT, R5, RZ, PT ;  /* 0x000000ff0500720c */ /* 0x000fe20003f26270 */
[----:B------:R-:W-:Y:S02]  /*e5f0*/  VIADD R13, R28, 0xef ;  /* 0x000000ef1c0d7836 */ /* 0x000fe40000000000 */
[----:B------:R-:W-:Y:S01]  /*e600*/  @!P5 IMAD.MOV R11, RZ, RZ, -R11 ;  /* 0x000000ffff0bd224 */ /* 0x000fe200078e0a0b */
[----:B------:R-:W-:Y:S01]  /*e610*/  ISETP.GE.AND P5, PT, R2, RZ, PT ;  /* 0x000000ff0200720c */ /* 0x000fe20003fa6270 */
[----:B------:R-:W-:Y:S01]  /*e620*/  IMAD.HI.U32 R2, R15, R4, RZ ;  /* 0x000000040f027227 */ /* 0x000fe200078e00ff */
[----:B------:R-:W-:-:S02]  /*e630*/  IABS R14, R13 ;  /* 0x0000000d000e7213 */ /* 0x000fc40000000000 */
[----:B------:R0:W-:Y:S01]  /*e640*/  STL [R1+0x5ec], R11 ;  /* 0x0005ec0b01007387 */ /* 0x0001e20000100800 */
[----:B------:R-:W-:Y:S02]  /*e650*/  @!P2 IMAD.IADD R7, R7, 0x1, -R0 ;  /* 0x000000010707a824 */ /* 0x000fe400078e0a00 */
[----:B------:R-:W-:Y:S01]  /*e660*/  IMAD.MOV R5, RZ, RZ, -R2 ;  /* 0x000000ffff057224 */ /* 0x000fe200078e0a02 */
[----:B------:R1:W-:Y:S01]  /*e670*/  STL [R1+0x5e8], R6 ;  /* 0x0005e80601007387 */ /* 0x0003e20000100800 */
[----:B------:R-:W-:Y:S01]  /*e680*/  VIADD R2, R28, 0xee ;  /* 0x000000ee1c027836 */ /* 0x000fe20000000000 */
[----:B------:R-:W-:Y:S01]  /*e690*/  ISETP.GT.U32.AND P2, PT, R0, R7, PT ;  /* 0x000000070000720c */ /* 0x000fe20003f44070 */
[--C-:B------:R-:W-:Y:S02]  /*e6a0*/  @!P4 IMAD.IADD R9, R9, 0x1, -R0.reuse ;  /* 0x000000010909c824 */ /* 0x100fe400078e0a00 */
[----:B------:R-:W-:Y:S01]  /*e6b0*/  @!P0 IMAD.IADD R8, R8, 0x1, -R0 ;  /* 0x0000000108088824 */ /* 0x000fe200078e0a00 */
[----:B------:R-:W-:Y:S01]  /*e6c0*/  IABS R12, R2 ;  /* 0x00000002000c7213 */ /* 0x000fe20000000000 */
[----:B------:R-:W-:-:S02]  /*e6d0*/  IMAD R4, R0, R5, R4 ;  /* 0x0000000500047224 */ /* 0x000fc400078e0204 */
[----:B0-----:R-:W-:Y:S01]  /*e6e0*/  IMAD.MOV.U32 R11, RZ, RZ, R9 ;  /* 0x000000ffff0b7224 */ /* 0x001fe200078e0009 */
[C---:B------:R-:W-:Y:S01]  /*e6f0*/  ISETP.GT.U32.AND P0, PT, R0.reuse, R8, PT ;  /* 0x000000080000720c */ /* 0x040fe20003f04070 */
[----:B------:R-:W-:Y:S01]  /*e700*/  IMAD.HI.U32 R18, R15, R14, RZ ;  /* 0x0000000e0f127227 */ /* 0x000fe200078e00ff */
[----:B------:R-:W-:-:S03]  /*e710*/  ISETP.GT.U32.AND P4, PT, R0, R4, PT ;  /* 0x000000040000720c */ /* 0x000fc60003f84070 */
[----:B------:R-:W-:Y:S01]  /*e720*/  @!P6 IMAD.MOV R11, RZ, RZ, -R11 ;  /* 0x000000ffff0be224 */ /* 0x000fe200078e0a0b */
[----:B------:R-:W-:Y:S01]  /*e730*/  ISETP.GE.AND P6, PT, R17, RZ, PT ;  /* 0x000000ff1100720c */ /* 0x000fe20003fc6270 */
[----:B-1----:R-:W-:Y:S02]  /*e740*/  VIADD R6, R28, 0xed ;  /* 0x000000ed1c067836 */ /* 0x002fe40000000000 */
[----:B------:R-:W-:Y:S01]  /*e750*/  IMAD.HI.U32 R9, R15, R12, RZ ;  /* 0x0000000c0f097227 */ /* 0x000fe200078e00ff */
[----:B------:R0:W-:Y:S02]  /*e760*/  STL [R1+0x5e4], R11 ;  /* 0x0005e40b01007387 */ /* 0x0001e40000100800 */
[----:B------:R-:W-:Y:S01]  /*e770*/  IABS R5, R6 ;  /* 0x0000000600057213 */ /* 0x000fe20000000000 */
[----:B------:R-:W-:Y:S02]  /*e780*/  IMAD.MOV R17, RZ, RZ, -R18 ;  /* 0x000000ffff117224 */ /* 0x000fe400078e0a12 */
[----:B------:R-:W-:-:S02]  /*e790*/  IMAD.MOV R9, RZ, RZ, -R9 ;  /* 0x000000ffff097224 */ /* 0x000fc400078e0a09 */
[----:B------:R-:W-:Y:S01]  /*e7a0*/  @!P2 IMAD.IADD R7, R7, 0x1, -R0 ;  /* 0x000000010707a824 */ /* 0x000fe200078e0a00 */
[----:B------:R-:W-:Y:S01]  /*e7b0*/  ISETP.GE.AND P2, PT, R13, RZ, PT ;  /* 0x000000ff0d00720c */ /* 0x000fe20003f46270 */
[C---:B------:R-:W-:Y:S02]  /*e7c0*/  IMAD R14, R0.reuse, R17, R14 ;  /* 0x00000011000e7224 */ /* 0x040fe400078e020e */
[----:B------:R-:W-:Y:S02]  /*e7d0*/  IMAD R12, R0, R9, R12 ;  /* 0x00000009000c7224 */ /* 0x000fe400078e020c */
[----:B------:R-:W-:Y:S01]  /*e7e0*/  @!P0 IMAD.IADD R8, R8, 0x1, -R0 ;  /* 0x0000000108088824 */ /* 0x000fe200078e0a00 */
[----:B------:R-:W-:Y:S01]  /*e7f0*/  ISETP.GT.U32.AND P0, PT, R0, R14, PT ;  /* 0x0000000e0000720c */ /* 0x000fe20003f04070 */
[----:B------:R-:W-:Y:S02]  /*e800*/  IMAD.MOV.U32 R19, RZ, RZ, R7 ;  /* 0x000000ffff137224 */ /* 0x000fe400078e0007 */
[----:B------:R-:W-:-:S04]  /*e810*/  IMAD.HI.U32 R16, R15, R5, RZ ;  /* 0x000000050f107227 */ /* 0x000fc800078e00ff */
[----:B------:R-:W-:Y:S02]  /*e820*/  @!P4 IMAD.IADD R4, R4, 0x1, -R0 ;  /* 0x000000010404c824 */ /* 0x000fe400078e0a00 */
[----:B------:R-:W-:Y:S01]  /*e830*/  @!P1 IMAD.MOV R19, RZ, RZ, -R19 ;  /* 0x000000ffff139224 */ /* 0x000fe200078e0a13 */
[C---:B------:R-:W-:Y:S01]  /*e840*/  ISETP.GT.U32.AND P1, PT, R0.reuse, R12, PT ;  /* 0x0000000c0000720c */ /* 0x040fe20003f24070 */
[----:B------:R-:W-:Y:S01]  /*e850*/  IMAD.MOV R16, RZ, RZ, -R16 ;  /* 0x000000ffff107224 */ /* 0x000fe200078e0a10 */
[C---:B------:R-:W-:Y:S01]  /*e860*/  ISETP.GT.U32.AND P4, PT, R0.reuse, R4, PT ;  /* 0x000000040000720c */ /* 0x040fe20003f84070 */
[----:B0-----:R-:W-:Y:S01]  /*e870*/  IMAD.MOV.U32 R11, RZ, RZ, R8 ;  /* 0x000000ffff0b7224 */ /* 0x001fe200078e0008 */
[----:B------:R-:W-:Y:S01]  /*e880*/  STL [R1+0x5e0], R19 ;  /* 0x0005e01301007387 */ /* 0x000fe20000100800 */
[----:B------:R-:W-:Y:S02]  /*e890*/  IMAD R5, R0, R16, R5 ;  /* 0x0000001000057224 */ /* 0x000fe400078e0205 */
[----:B------:R-:W-:-:S02]  /*e8a0*/  VIADD R16, R28, 0xec ;  /* 0x000000ec1c107836 */ /* 0x000fc40000000000 */
[--C-:B------:R-:W-:Y:S01]  /*e8b0*/  @!P0 IMAD.IADD R14, R14, 0x1, -R0.reuse ;  /* 0x000000010e0e8824 */ /* 0x100fe200078e0a00 */
[----:B------:R-:W-:Y:S01]  /*e8c0*/  ISETP.GE.AND P0, PT, R6, RZ, PT ;  /* 0x000000ff0600720c */ /* 0x000fe20003f06270 */
[----:B------:R-:W-:Y:S01]  /*e8d0*/  @!P5 IMAD.MOV R11, RZ, RZ, -R11 ;  /* 0x000000ffff0bd224 */ /* 0x000fe200078e0a0b */
[----:B------:R-:W-:Y:S01]  /*e8e0*/  IABS R8, R16 ;  /* 0x0000001000087213 */ /* 0x000fe20000000000 */
[--C-:B------:R-:W-:Y:S01]  /*e8f0*/  @!P1 IMAD.IADD R12, R12, 0x1, -R0.reuse ;  /* 0x000000010c0c9824 */ /* 0x100fe200078e0a00 */
[----:B------:R-:W-:Y:S01]  /*e900*/  ISETP.GE.AND P5, PT, R2, RZ, PT ;  /* 0x000000ff0200720c */ /* 0x000fe20003fa6270 */
[----:B------:R-:W-:Y:S01]  /*e910*/  VIADD R2, R28, 0xeb ;  /* 0x000000eb1c027836 */ /* 0x000fe20000000000 */
[----:B------:R-:W-:Y:S01]  /*e920*/  ISETP.GT.U32.AND P1, PT, R0, R14, PT ;  /* 0x0000000e0000720c */ /* 0x000fe20003f24070 */
[----:B------:R-:W-:Y:S01]  /*e930*/  @!P4 IMAD.IADD R4, R4, 0x1, -R0 ;  /* 0x000000010404c824 */ /* 0x000fe200078e0a00 */
[----:B------:R-:W-:Y:S01]  /*e940*/  ISETP.GT.U32.AND P4, PT, R0, R5, PT ;  /* 0x000000050000720c */ /* 0x000fe20003f84070 */
[----:B------:R-:W-:Y:S01]  /*e950*/  IMAD.HI.U32 R6, R15, R8, RZ ;  /* 0x000000080f067227 */ /* 0x000fe200078e00ff */
[----:B------:R-:W-:Y:S01]  /*e960*/  IABS R7, R2 ;  /* 0x0000000200077213 */ /* 0x000fe20000000000 */
[----:B------:R-:W-:Y:S02]  /*e970*/  STL [R1+0x5dc], R11 ;  /* 0x0005dc0b01007387 */ /* 0x000fe40000100800 */
[----:B------:R-:W-:-:S02]  /*e980*/  IMAD.MOV.U32 R9, RZ, RZ, R4 ;  /* 0x000000ffff097224 */ /* 0x000fc400078e0004 */
[----:B------:R-:W-:Y:S02]  /*e990*/  IMAD.MOV R6, RZ, RZ, -R6 ;  /* 0x000000ffff067224 */ /* 0x000fe400078e0a06 */
[----:B------:R-:W-:Y:S01]  /*e9a0*/  @!P6 IMAD.MOV R9, RZ, RZ, -R9 ;  /* 0x000000ffff09e224 */ /* 0x000fe200078e0a09 */
[C---:B------:R-:W-:Y:S01]  /*e9b0*/  ISETP.GT.U32.AND P6, PT, R0.reuse, R12, PT ;  /* 0x0000000c0000720c */ /* 0x040fe20003fc4070 */
[----:B------:R-:W-:Y:S02]  /*e9c0*/  IMAD R6, R0, R6, R8 ;  /* 0x0000000600067224 */ /* 0x000fe400078e0208 */
[----:B------:R-:W-:Y:S01]  /*e9d0*/  IMAD.HI.U32 R4, R15, R7, RZ ;  /* 0x000000070f047227 */ /* 0x000fe200078e00ff */
[----:B------:R0:W-:Y:S03]  /*e9e0*/  STL [R1+0x5d8], R9 ;  /* 0x0005d80901007387 */ /* 0x0001e60000100800 */
[----:B------:R-:W-:Y:S01]  /*e9f0*/  @!P1 IMAD.IADD R14, R14, 0x1, -R0 ;  /* 0x000000010e0e9824 */ /* 0x000fe200078e0a00 */
[----:B------:R-:W-:Y:S01]  /*ea00*/  ISETP.GT.U32.AND P1, PT, R0, R6, PT ;  /* 0x000000060000720c */ /* 0x000fe20003f24070 */
[----:B------:R-:W-:-:S02]  /*ea10*/  IMAD.MOV R4, RZ, RZ, -R4 ;  /* 0x000000ffff047224 */ /* 0x000fc400078e0a04 */
[--C-:B------:R-:W-:Y:S02]  /*ea20*/  @!P4 IMAD.IADD R5, R5, 0x1, -R0.reuse ;  /* 0x000000010505c824 */ /* 0x100fe400078e0a00 */
[----:B------:R-:W-:Y:S02]  /*ea30*/  IMAD R7, R0, R4, R7 ;  /* 0x0000000400077224 */ /* 0x000fe400078e0207 */
[----:B0-----:R-:W-:Y:S01]  /*ea40*/  VIADD R9, R28, 0xe9 ;  /* 0x000000e91c097836 */ /* 0x001fe20000000000 */
[----:B------:R-:W-:Y:S01]  /*ea50*/  ISETP.GT.U32.AND P4, PT, R0, R5, PT ;  /* 0x000000050000720c */ /* 0x000fe20003f84070 */
[--C-:B------:R-:W-:Y:S01]  /*ea60*/  @!P6 IMAD.IADD R12, R12, 0x1, -R0.reuse ;  /* 0x000000010c0ce824 */ /* 0x100fe200078e0a00 */
[----:B------:R-:W-:Y:S01]  /*ea70*/  ISETP.GT.U32.AND P6, PT, R0, R7, PT ;  /* 0x000000070000720c */ /* 0x000fe20003fc4070 */
[----:B------:R-:W-:Y:S01]  /*ea80*/  VIADD R13, R28, 0xea ;  /* 0x000000ea1c0d7836 */ /* 0x000fe20000000000 */
[----:B------:R-:W-:Y:S01]  /*ea90*/  IABS R4, R9 ;  /* 0x0000000900047213 */ /* 0x000fe20000000000 */
[----:B------:R-:W-:Y:S01]  /*eaa0*/  @!P1 IMAD.IADD R6, R6, 0x1, -R0 ;  /* 0x0000000106069824 */ /* 0x000fe200078e0a00 */
[----:B------:R-:W-:Y:S01]  /*eab0*/  ISETP.GE.AND P1, PT, R2, RZ, PT ;  /* 0x000000ff0200720c */ /* 0x000fe20003f26270 */
[----:B------:R-:W-:Y:S01]  /*eac0*/  IMAD.MOV.U32 R11, RZ, RZ, R14 ;  /* 0x000000ffff0b7224 */ /* 0x000fe200078e000e */
[----:B------:R-:W-:Y:S01]  /*ead0*/  IABS R18, R13 ;  /* 0x0000000d00127213 */ /* 0x000fe20000000000 */
[----:B------:R-:W-:-:S02]  /*eae0*/  VIADD R8, R28, 0xe8 ;  /* 0x000000e81c087836 */ /* 0x000fc40000000000 */
[----:B------:R-:W-:Y:S01]  /*eaf0*/  @!P2 IMAD.MOV R11, RZ, RZ, -R11 ;  /* 0x000000ffff0ba224 */ /* 0x000fe200078e0a0b */
[----:B------:R-:W-:Y:S01]  /*eb00*/  ISETP.GT.U32.AND P2, PT, R0, R6, PT ;  /* 0x000000060000720c */ /* 0x000fe20003f44070 */
[----:B------:R-:W-:-:S03]  /*eb10*/  IMAD.HI.U32 R17, R15, R4, RZ ;  /* 0x000000040f117227 */ /* 0x000fc600078e00ff */
[----:B------:R0:W-:Y:S01]  /*eb20*/  STL [R1+0x5d4], R11 ;  /* 0x0005d40b01007387 */ /* 0x0001e20000100800 */
[----:B------:R-:W-:-:S04]  /*eb30*/  IMAD.HI.U32 R19, R15, R18, RZ ;  /* 0x000000120f137227 */ /* 0x000fc800078e00ff */
[--C-:B------:R-:W-:Y:S01]  /*eb40*/  @!P4 IMAD.IADD R5, R5, 0x1, -R0.reuse ;  /* 0x000000010505c824 */ /* 0x100fe200078e0a00 */
[----:B------:R-:W-:Y:S01]  /*eb50*/  ISETP.GE.AND P4, PT, R16, RZ, PT ;  /* 0x000000ff1000720c */ /* 0x000fe20003f86270 */
[----:B------:R-:W-:Y:S01]  /*eb60*/  IMAD.MOV R17, RZ, RZ, -R17 ;  /* 0x000000ffff117224 */ /* 0x000fe200078e0a11 */
[----:B------:R-:W-:Y:S01]  /*eb70*/  IABS R16, R8 ;  /* 0x0000000800107213 */ /* 0x000fe20000000000 */
[----:B------:R-:W-:Y:S02]  /*eb80*/  @!P6 IMAD.IADD R7, R7, 0x1, -R0 ;  /* 0x000000010707e824 */ /* 0x000fe400078e0a00 */
[----:B------:R-:W-:Y:S02]  /*eb90*/  IMAD.MOV R19, RZ, RZ, -R19 ;  /* 0x000000ffff137224 */ /* 0x000fe400078e0a13 */
[----:B0-----:R-:W-:Y:S01]  /*eba0*/  IMAD.MOV.U32 R11, RZ, RZ, R12 ;  /* 0x000000ffff0b7224 */ /* 0x001fe200078e000c */
[C---:B------:R-:W-:Y:S01]  /*ebb0*/  ISETP.GT.U32.AND P6, PT, R0.reuse, R7, PT ;  /* 0x000000070000720c */ /* 0x040fe20003fc4070 */
[----:B------:R-:W-:-:S02]  /*ebc0*/  IMAD R4, R0, R17, R4 ;  /* 0x0000001100047224 */ /* 0x000fc400078e0204 */
[----:B------:R-:W-:-:S04]  /*ebd0*/  IMAD.HI.U32 R14, R15, R16, RZ ;  /* 0x000000100f0e7227 */ /* 0x000fc800078e00ff */
[C---:B------:R-:W-:Y:S02]  /*ebe0*/  IMAD R2, R0.reuse, R19, R18 ;  /* 0x0000001300027224 */ /* 0x040fe400078e0212 */
[----:B------:R-:W-:Y:S02]  /*ebf0*/  @!P5 IMAD.MOV R11, RZ, RZ, -R11 ;  /* 0x000000ffff0bd224 */ /* 0x000fe400078e0a0b */
[----:B------:R-:W-:Y:S01]  /*ec00*/  @!P0 IMAD.MOV R5, RZ, RZ, -R5 ;  /* 0x000000ffff058224 */ /* 0x000fe200078e0a05 */
[----:B------:R-:W-:Y:S01]  /*ec10*/  ISETP.GT.U32.AND P5, PT, R0, R2, PT ;  /* 0x000000020000720c */ /* 0x000fe20003fa4070 */
[----:B------:R-:W-:Y:S01]  /*ec20*/  @!P2 IMAD.IADD R6, R6, 0x1, -R0 ;  /* 0x000000010606a824 */ /* 0x000fe200078e0a00 */
[----:B------:R-:W-:Y:S01]  /*ec30*/  ISETP.GT.U32.AND P2, PT, R0, R4, PT ;  /* 0x000000040000720c */ /* 0x000fe20003f44070 */
[----:B------:R-:W-:Y:S01]  /*ec40*/  IMAD.MOV R14, RZ, RZ, -R14 ;  /* 0x000000ffff0e7224 */ /* 0x000fe200078e0a0e */
[----:B------:R-:W-:Y:S01]  /*ec50*/  STL [R1+0x5d0], R11 ;  /* 0x0005d00b01007387 */ /* 0x000fe20000100800 */
[----:B------:R-:W-:Y:S01]  /*ec60*/  ISETP.GE.AND P0, PT, R13, RZ, PT ;  /* 0x000000ff0d00720c */ /* 0x000fe20003f06270 */
[----:B------:R-:W-:-:S02]  /*ec70*/  VIADD R20, R28, 0xe6 ;  /* 0x000000e61c147836 */ /* 0x000fc40000000000 */
[----:B------:R0:W-:Y:S01]  /*ec80*/  STL [R1+0x5cc], R5 ;  /* 0x0005cc0501007387 */ /* 0x0001e20000100800 */
[----:B------:R-:W-:Y:S02]  /*ec90*/  VIADD R13, R28, 0xe7 ;  /* 0x000000e71c0d7836 */ /* 0x000fe40000000000 */
[----:B------:R-:W-:Y:S02]  /*eca0*/  @!P6 IMAD.IADD R7, R7, 0x1, -R0 ;  /* 0x000000010707e824 */ /* 0x000fe400078e0a00 */
[----:B------:R-:W-:Y:S02]  /*ecb0*/  IMAD.MOV.U32 R18, RZ, RZ, R6 ;  /* 0x000000ffff127224 */ /* 0x000fe400078e0006 */
[--C-:B------:R-:W-:Y:S02]  /*ecc0*/  @!P2 IMAD.IADD R4, R4, 0x1, -R0.reuse ;  /* 0x000000010404a824 */ /* 0x100fe400078e0a00 */
[----:B------:R-:W-:Y:S01]  /*ecd0*/  @!P5 IMAD.IADD R2, R2, 0x1, -R0 ;  /* 0x000000010202d824 */ /* 0x000fe200078e0a00 */
[----:B------:R-:W-:Y:S01]  /*ece0*/  ISETP.GE.AND P5, PT, R9, RZ, PT ;  /* 0x000000ff0900720c */ /* 0x000fe20003fa6270 */
[----:B0-----:R-:W-:Y:S01]  /*ecf0*/  IMAD R5, R0, R14, R16 ;  /* 0x0000000e00057224 */ /* 0x001fe200078e0210 */
[----:B------:R-:W-:Y:S01]  /*ed00*/  IABS R16, R20 ;  /* 0x0000001400107213 */ /* 0x000fe20000000000 */
[----:B------:R-:W-:Y:S01]  /*ed10*/  @!P4 IMAD.MOV R18, RZ, RZ, -R18 ;  /* 0x000000ffff12c224 */ /* 0x000fe200078e0a12 */
[----:B------:R-:W-:Y:S01]  /*ed20*/  IABS R14, R13 ;  /* 0x0000000d000e7213 */ /* 0x000fe20000000000 */
[----:B------:R-:W-:Y:S01]  /*ed30*/  VIADD R12, R28, 0xe5 ;  /* 0x000000e51c0c7836 */ /* 0x000fe20000000000 */
[C---:B------:R-:W-:Y:S01]  /*ed40*/  ISETP.GT.U32.AND P6, PT, R0.reuse, R5, PT ;  /* 0x000000050000720c */ /* 0x040fe20003fc4070 */
[----:B------:R-:W-:Y:S01]  /*ed50*/  IMAD.MOV.U32 R9, RZ, RZ, R16 ;  /* 0x000000ffff097224 */ /* 0x000fe200078e0010 */
[C---:B------:R-:W-:Y:S01]  /*ed60*/  ISETP.GT.U32.AND P4, PT, R0.reuse, R4, PT ;  /* 0x000000040000720c */ /* 0x040fe20003f84070 */
[C---:B------:R-:W-:Y:S01]  /*ed70*/  IMAD.HI.U32 R16, R15.reuse, R14, RZ ;  /* 0x0000000e0f107227 */ /* 0x040fe200078e00ff */
[----:B------:R-:W-:Y:S01]  /*ed80*/  IABS R17, R12 ;  /* 0x0000000c00117213 */ /* 0x000fe20000000000 */
[----:B------:R0:W-:Y:S01]  /*ed90*/  STL [R1+0x5c8], R18 ;  /* 0x0005c81201007387 */ /* 0x0001e20000100800 */
[----:B------:R-:W-:Y:S01]  /*eda0*/  ISETP.GT.U32.AND P2, PT, R0, R2, PT ;  /* 0x000000020000720c */ /* 0x000fe20003f44070 */
[----:B------:R-:W-:-:S04]  /*edb0*/  IMAD.HI.U32 R6, R15, R9, RZ ;  /* 0x000000090f067227 */ /* 0x000fc800078e00ff */
[----:B------:R-:W-:Y:S02]  /*edc0*/  IMAD.MOV.U32 R11, RZ, RZ, R7 ;  /* 0x000000ffff0b7224 */ /* 0x000fe400078e0007 */
[----:B------:R-:W-:Y:S01]  /*edd0*/  @!P6 IMAD.IADD R5, R5, 0x1, -R0 ;  /* 0x000000010505e824 */ /* 0x000fe200078e0a00 */
[----:B------:R-:W-:Y:S01]  /*ede0*/  ISETP.GE.AND P6, PT, R8, RZ, PT ;  /* 0x000000ff0800720c */ /* 0x000fe20003fc6270 */
[----:B------:R-:W-:Y:S02]  /*edf0*/  IMAD.MOV R16, RZ, RZ, -R16 ;  /* 0x000000ffff107224 */ /* 0x000fe400078e0a10 */
[----:B------:R-:W-:Y:S02]  /*ee00*/  IMAD.MOV R7, RZ, RZ, -R6 ;  /* 0x000000ffff077224 */ /* 0x000fe400078e0a06 */
[----:B------:R-:W-:Y:S01]  /*ee10*/  @!P1 IMAD.MOV R11, RZ, RZ, -R11 ;  /* 0x000000ffff0b9224 */ /* 0x000fe200078e0a0b */
[C---:B------:R-:W-:Y:S01]  /*ee20*/  ISETP.GT.U32.AND P1, PT, R0.reuse, R5, PT ;  /* 0x000000050000720c */ /* 0x040fe20003f24070 */
[----:B------:R-:W-:-:S02]  /*ee30*/  IMAD R6, R0, R16, R14 ;  /* 0x0000001000067224 */ /* 0x000fc400078e020e */
[----:B------:R-:W-:Y:S01]  /*ee40*/  IMAD.MOV.U32 R8, RZ, RZ, R17 ;  /* 0x000000ffff087224 */ /* 0x000fe200078e0011 */
[----:B------:R1:W-:Y:S01]  /*ee50*/  STL [R1+0x5c4], R11 ;  /* 0x0005c40b01007387 */ /* 0x0003e20000100800 */
[----:B------:R-:W-:Y:S01]  /*ee60*/  @!P4 IMAD.IADD R4, R4, 0x1, -R0 ;  /* 0x000000010404c824 */ /* 0x000fe200078e0a00 */
[----:B------:R-:W-:Y:S01]  /*ee70*/  ISETP.GT.U32.AND P4, PT, R0, R6, PT ;  /* 0x000000060000720c */ /* 0x000fe20003f84070 */
[----:B------:R-:W-:-:S04]  /*ee80*/  IMAD.HI.U32 R14, R15, R8, RZ ;  /* 0x000000080f0e7227 */ /* 0x000fc800078e00ff */
[C---:B------:R-:W-:Y:S02]  /*ee90*/  IMAD R7, R0.reuse, R7, R9 ;  /* 0x0000000700077224 */ /* 0x040fe400078e0209 */
[----:B------:R-:W-:Y:S02]  /*eea0*/  IMAD.MOV R16, RZ, RZ, -R14 ;  /* 0x000000ffff107224 */ /* 0x000fe400078e0a0e */
[----:B------:R-:W-:Y:S01]  /*eeb0*/  @!P1 IMAD.IADD R5, R5, 0x1, -R0 ;  /* 0x0000000105059824 */ /* 0x000fe200078e0a00 */
[C---:B------:R-:W-:Y:S01]  /*eec0*/  ISETP.GT.U32.AND P1, PT, R0.reuse, R7, PT ;  /* 0x000000070000720c */ /* 0x040fe20003f24070 */
[----:B------:R-:W-:Y:S02]  /*eed0*/  IMAD R8, R0, R16, R8 ;  /* 0x0000001000087224 */ /* 0x000fe400078e0208 */
[----:B------:R-:W-:Y:S01]  /*eee0*/  @!P2 IMAD.IADD R2, R2, 0x1, -R0 ;  /* 0x000000010202a824 */ /* 0x000fe200078e0a00 */
[----:B------:R-:W-:Y:S01]  /*eef0*/  ISETP.GE.AND P2, PT, R13, RZ, PT ;  /* 0x000000ff0d00720c */ /* 0x000fe20003f46270 */
[----:B------:R-:W-:-:S02]  /*ef00*/  VIADD R13, R28, 0xe4 ;  /* 0x000000e41c0d7836 */ /* 0x000fc40000000000 */
[----:B------:R-:W-:Y:S01]  /*ef10*/  @!P4 IMAD.IADD R6, R6, 0x1, -R0 ;  /* 0x000000010606c824 */ /* 0x000fe200078e0a00 */
[----:B------:R-:W-:Y:S01]  /*ef20*/  ISETP.GT.U32.AND P4, PT, R0, R8, PT ;  /* 0x000000080000720c */ /* 0x000fe20003f84070 */
[C---:B------:R-:W-:Y:S01]  /*ef30*/  VIADD R14, R28.reuse, 0xe3 ;  /* 0x000000e31c0e7836 */ /* 0x040fe20000000000 */
[----:B------:R-:W-:Y:S01]  /*ef40*/  IABS R9, R13 ;  /* 0x0000000d00097213 */ /* 0x000fe20000000000 */
[----:B------:R-:W-:Y:S02]  /*ef50*/  VIADD R16, R28, 0xe2 ;  /* 0x000000e21c107836 */ /* 0x000fe40000000000 */
[----:B------:R-:W-:Y:S01]  /*ef60*/  IMAD.MOV.U32 R23, RZ, RZ, R2 ;  /* 0x000000ffff177224 */ /* 0x000fe200078e0002 */
[----:B0-----:R-:W-:Y:S01]  /*ef70*/  IABS R18, R14 ;  /* 0x0000000e00127213 */ /* 0x001fe20000000000 */
[----:B------:R-:W-:Y:S01]  /*ef80*/  IMAD.HI.U32 R21, R15, R9, RZ ;  /* 0x000000090f157227 */ /* 0x000fe200078e00ff */
[----:B------:R-:W-:-:S03]  /*ef90*/  IABS R19, R16 ;  /* 0x0000001000137213 */ /* 0x000fc60000000000 */
[--C-:B------:R-:W-:Y:S01]  /*efa0*/  @!P1 IMAD.IADD R7, R7, 0x1, -R0.reuse ;  /* 0x0000000107079824 */ /* 0x100fe200078e0a00 */
[----:B------:R-:W-:Y:S01]  /*efb0*/  ISETP.GE.AND P1, PT, R20, RZ, PT ;  /* 0x000000ff1400720c */ /* 0x000fe20003f26270 */
[----:B------:R-:W-:Y:S01]  /*efc0*/  @!P0 IMAD.MOV R23, RZ, RZ, -R23 ;  /* 0x000000ffff178224 */ /* 0x000fe200078e0a17 */
[----:B------:R-:W-:Y:S01]  /*efd0*/  ISETP.GT.U32.AND P0, PT, R0, R6, PT ;  /* 0x000000060000720c */ /* 0x000fe20003f04070 */
[----:B------:R-:W-:Y:S02]  /*efe0*/  IMAD.MOV R21, RZ, RZ, -R21 ;  /* 0x000000ffff157224 */ /* 0x000fe400078e0a15 */
[C---:B------:R-:W-:Y:S01]  /*eff0*/  IMAD.HI.U32 R20, R15.reuse, R18, RZ ;  /* 0x000000120f147227 */ /* 0x040fe200078e00ff */
[----:B------:R-:W-:Y:S03]  /*f000*/  STL [R1+0x5c0], R23 ;  /* 0x0005c01701007387 */ /* 0x000fe60000100800 */
[----:B------:R-:W-:Y:S01]  /*f010*/  @!P4 IMAD.IADD R8, R8, 0x1, -R0 ;  /* 0x000000010808c824 */ /* 0x000fe200078e0a00 */
[----:B------:R-:W-:Y:S01]  /*f020*/  ISETP.GT.U32.AND P4, PT, R0, R7, PT ;  /* 0x000000070000720c */ /* 0x000fe20003f84070 */
[----:B------:R-:W-:-:S04]  /*f030*/  IMAD.HI.U32 R22, R15, R19, RZ ;  /* 0x000000130f167227 */ /* 0x000fc800078e00ff */
[C---:B------:R-:W-:Y:S02]  /*f040*/  IMAD R9, R0.reuse, R21, R9 ;  /* 0x0000001500097224 */ /* 0x040fe400078e0209 */
[----:B------:R-:W-:Y:S02]  /*f050*/  IMAD.MOV R20, RZ, RZ, -R20 ;  /* 0x000000ffff147224 */ /* 0x000fe400078e0a14 */
[----:B------:R-:W-:Y:S02]  /*f060*/  IMAD.MOV.U32 R2, RZ, RZ, R5 ;  /* 0x000000ffff027224 */ /* 0x000fe400078e0005 */
[----:B------:R-:W-:Y:S02]  /*f070*/  IMAD.MOV R22, RZ, RZ, -R22 ;  /* 0x000000ffff167224 */ /* 0x000fe400078e0a16 */
[----:B-1----:R-:W-:Y:S02]  /*f080*/  IMAD.MOV.U32 R11, RZ, RZ, R4 ;  /* 0x000000ffff0b7224 */ /* 0x002fe400078e0004 */
[----:B------:R-:W-:-:S02]  /*f090*/  IMAD R18, R0, R20, R18 ;  /* 0x0000001400127224 */ /* 0x000fc400078e0212 */
[----:B------:R-:W-:Y:S01]  /*f0a0*/  @!P6 IMAD.MOV R2, RZ, RZ, -R2 ;  /* 0x000000ffff02e224 */ /* 0x000fe200078e0a02 */
[C---:B------:R-:W-:Y:S01]  /*f0b0*/  ISETP.GT.U32.AND P6, PT, R0.reuse, R9, PT ;  /* 0x000000090000720c */ /* 0x040fe20003fc4070 */
[----:B------:R-:W-:Y:S02]  /*f0c0*/  IMAD R19, R0, R22, R19 ;  /* 0x0000001600137224 */ /* 0x000fe400078e0213 */
[----:B------:R-:W-:Y:S02]  /*f0d0*/  VIADD R17, R28, 0xe1 ;  /* 0x000000e11c117836 */ /* 0x000fe40000000000 */
[----:B------:R-:W-:Y:S01]  /*f0e0*/  @!P5 IMAD.MOV R11, RZ, RZ, -R11 ;  /* 0x000000ffff0bd224 */ /* 0x000fe200078e0a0b */
[----:B------:R-:W-:Y:S01]  /*f0f0*/  ISETP.GT.U32.AND P5, PT, R0, R8, PT ;  /* 0x000000080000720c */ /* 0x000fe20003fa4070 */
[--C-:B------:R-:W-:Y:S01]  /*f100*/  @!P0 IMAD.IADD R6, R6, 0x1, -R0.reuse ;  /* 0x0000000106068824 */ /* 0x100fe200078e0a00 */
[C---:B------:R-:W-:Y:S01]  /*f110*/  ISETP.GT.U32.AND P0, PT, R0.reuse, R18, PT ;  /* 0x000000120000720c */ /* 0x040fe20003f04070 */
[--C-:B------:R-:W-:Y:S01]  /*f120*/  @!P4 IMAD.IADD R7, R7, 0x1, -R0.reuse ;  /* 0x000000010707c824 */ /* 0x100fe200078e0a00 */
[----:B------:R-:W-:Y:S01]  /*f130*/  ISETP.GT.U32.AND P4, PT, R0, R19, PT ;  /* 0x000000130000720c */ /* 0x000fe20003f84070 */
[----:B------:R-:W-:Y:S01]  /*f140*/  STL [R1+0x5bc], R11 ;  /* 0x0005bc0b01007387 */ /* 0x000fe20000100800 */
[----:B------:R-:W-:Y:S01]  /*f150*/  IABS R21, R17 ;  /* 0x0000001100157213 */ /* 0x000fe20000000000 */
[----:B------:R-:W-:Y:S01]  /*f160*/  @!P6 IMAD.IADD R9, R9, 0x1, -R0 ;  /* 0x000000010909e824 */ /* 0x000fe200078e0a00 */
[----:B------:R-:W-:Y:S01]  /*f170*/  ISETP.GE.AND P6, PT, R13, RZ, PT ;  /* 0x000000ff0d00720c */ /* 0x000fe20003fc6270 */
[----:B------:R0:W-:Y:S01]  /*f180*/  STL [R1+0x5b8], R2 ;  /* 0x0005b80201007387 */ /* 0x0001e20000100800 */
[----:B------:R-:W-:-:S02]  /*f190*/  @!P1 IMAD.MOV R7, RZ, RZ, -R7 ;  /* 0x000000ffff079224 */ /* 0x000fc400078e0a07 */
[----:B------:R-:W-:-:S04]  /*f1a0*/  IMAD.HI.U32 R4, R15, R21, RZ ;  /* 0x000000150f047227 */ /* 0x000fc800078e00ff */
[----:B------:R-:W-:Y:S01]  /*f1b0*/  @!P5 IMAD.IADD R8, R8, 0x1, -R0 ;  /* 0x000000010808d824 */ /* 0x000fe200078e0a00 */
[----:B------:R-:W-:Y:S01]  /*f1c0*/  ISETP.GE.AND P5, PT, R12, RZ, PT ;  /* 0x000000ff0c00720c */ /* 0x000fe20003fa6270 */
[----:B------:R-:W-:Y:S02]  /*f1d0*/  IMAD.MOV R4, RZ, RZ, -R4 ;  /* 0x000000ffff047224 */ /* 0x000fe400078e0a04 */
[----:B0-----:R-:W-:Y:S02]  /*f1e0*/  VIADD R2, R28, 0xe0 ;  /* 0x000000e01c027836 */ /* 0x001fe40000000000 */
[----:B------:R-:W-:Y:S01]  /*f1f0*/  @!P0 IMAD.IADD R18, R18, 0x1, -R0 ;  /* 0x0000000112128824 */ /* 0x000fe200078e0a00 */
[C---:B------:R-:W-:Y:S01]  /*f200*/  ISETP.GT.U32.AND P0, PT, R0.reuse, R9, PT ;  /* 0x000000090000720c */ /* 0x040fe20003f04070 */
[----:B------:R-:W-:Y:S01]  /*f210*/  IMAD.MOV.U32 R11, RZ, RZ, R6 ;  /* 0x000000ffff0b7224 */ /* 0x000fe200078e0006 */
[----:B------:R-:W-:Y:S01]  /*f220*/  IABS R12, R2 ;  /* 0x00000002000c7213 */ /* 0x000fe20000000000 */
[----:B------:R-:W-:Y:S01]  /*f230*/  @!P4 IMAD.IADD R19, R19, 0x1, -R0 ;  /* 0x000000011313c824 */ /* 0x000fe200078e0a00 */
[C---:B------:R-:W-:Y:S01]  /*f240*/  ISETP.GT.U32.AND P4, PT, R0.reuse, R18, PT ;  /* 0x000000120000720c */ /* 0x040fe20003f84070 */
[----:B------:R-:W-:-:S02]  /*f250*/  IMAD R21, R0, R4, R21 ;  /* 0x0000000400157224 */ /* 0x000fc400078e0215 */
[----:B------:R-:W-:Y:S01]  /*f260*/  @!P2 IMAD.MOV R11, RZ, RZ, -R11 ;  /* 0x000000ffff0ba224 */ /* 0x000fe200078e0a0b */
[C---:B------:R-:W-:Y:S01]  /*f270*/  ISETP.GT.U32.AND P2, PT, R0.reuse, R19, PT ;  /* 0x000000130000720c */ /* 0x040fe20003f44070 */
[----:B------:R-:W-:Y:S01]  /*f280*/  IMAD.HI.U32 R6, R15, R12, RZ ;  /* 0x0000000c0f067227 */ /* 0x000fe200078e00ff */
[----:B------:R-:W-:Y:S02]  /*f290*/  ISETP.GT.U32.AND P1, PT, R0, R21, PT ;  /* 0x000000150000720c */ /* 0x000fe40003f24070 */
[----:B------:R0:W-:Y:S01]  /*f2a0*/  STL [R1+0x5b4], R11 ;  /* 0x0005b40b01007387 */ /* 0x0001e20000100800 */
[----:B------:R-:W-:Y:S01]  /*f2b0*/  @!P5 IMAD.MOV R8, RZ, RZ, -R8 ;  /* 0x000000ffff08d224 */ /* 0x000fe200078e0a08 */
[----:B------:R-:W-:Y:S01]  /*f2c0*/  ISETP.GE.AND P5, PT, R14, RZ, PT ;  /* 0x000000ff0e00720c */ /* 0x000fe20003fa6270 */
[----:B------:R-:W-:Y:S01]  /*f2d0*/  @!P0 IMAD.IADD R9, R9, 0x1, -R0 ;  /* 0x0000000109098824 */ /* 0x000fe200078e0a00 */
[----:B------:R-:W-:Y:S01]  /*f2e0*/  ISETP.GE.AND P0, PT, R16, RZ, PT ;  /* 0x000000ff1000720c */ /* 0x000fe20003f06270 */
[----:B------:R-:W-:Y:S01]  /*f2f0*/  IMAD.MOV R6, RZ, RZ, -R6 ;  /* 0x000000ffff067224 */ /* 0x000fe200078e0a06 */
[----:B------:R-:W-:Y:S01]  /*f300*/  STL [R1+0x5b0], R7 ;  /* 0x0005b00701007387 */ /* 0x000fe20000100800 */
[----:B------:R-:W-:-:S02]  /*f310*/  VIADD R5, R28, 0xdf ;  /* 0x000000df1c057836 */ /* 0x000fc40000000000 */
[----:B------:R-:W-:Y:S01]  /*f320*/  IMAD R12, R0, R6, R12 ;  /* 0x00000006000c7224 */ /* 0x000fe200078e020c */
[----:B------:R1:W-:Y:S01]  /*f330*/  STL [R1+0x5ac], R8 ;  /* 0x0005ac0801007387 */ /* 0x0003e20000100800 */
[----:B------:R-:W-:Y:S01]  /*f340*/  IMAD.MOV.U32 R13, RZ, RZ, R9 ;  /* 0x000000ffff0d7224 */ /* 0x000fe200078e0009 */
[----:B------:R-:W-:Y:S01]  /*f350*/  IABS R4, R5 ;  /* 0x0000000500047213 */ /* 0x000fe20000000000 */
[--C-:B------:R-:W-:Y:S01]  /*f360*/  @!P4 IMAD.IADD R18, R18, 0x1, -R0.reuse ;  /* 0x000000011212c824 */ /* 0x100fe200078e0a00 */
[----:B------:R-:W-:Y:S01]  /*f370*/  ISETP.GE.AND P4, PT, R17, RZ, PT ;  /* 0x000000ff1100720c */ /* 0x000fe20003f86270 */
[--C-:B------:R-:W-:Y:S01]  /*f380*/  @!P2 IMAD.IADD R19, R19, 0x1, -R0.reuse ;  /* 0x000000011313a824 */ /* 0x100fe200078e0a00 */
[----:B------:R-:W-:Y:S01]  /*f390*/  ISETP.GE.AND P2, PT, R2, RZ, PT ;  /* 0x000000ff0200720c */ /* 0x000fe20003f46270 */
[----:B------:R-:W-:Y:S02]  /*f3a0*/  @!P1 IMAD.IADD R21, R21, 0x1, -R0 ;  /* 0x0000000115159824 */ /* 0x000fe400078e0a00 */
[----:B------:R-:W-:Y:S01]  /*f3b0*/  @!P6 IMAD.MOV R13, RZ, RZ, -R13 ;  /* 0x000000ffff0de224 */ /* 0x000fe200078e0a0d */
[C---:B------:R-:W-:Y:S01]  /*f3c0*/  ISETP.GT.U32.AND P6, PT, R0.reuse, R12, PT ;  /* 0x0000000c0000720c */ /* 0x040fe20003fc4070 */
[----:B0-----:R-:W-:Y:S01]  /*f3d0*/  IMAD.MOV.U32 R11, RZ, RZ, R18 ;  /* 0x000000ffff0b7224 */ /* 0x001fe200078e0012 */
[----:B------:R-:W-:Y:S01]  /*f3e0*/  ISETP.GT.U32.AND P1, PT, R0, R21, PT ;  /* 0x000000150000720c */ /* 0x000fe20003f24070 */
[----:B-1----:R-:W-:Y:S01]  /*f3f0*/  IMAD.MOV.U32 R8, RZ, RZ, R19 ;  /* 0x000000ffff087224 */ /* 0x002fe200078e0013 */
[----:B------:R-:W-:Y:S01]  /*f400*/  STL [R1+0x5a8], R13 ;  /* 0x0005a80d01007387 */ /* 0x000fe20000100800 */
[----:B------:R-:W-:-:S04]  /*f410*/  IMAD.HI.U32 R7, R15, R4, RZ ;  /* 0x000000040f077227 */ /* 0x000fc800078e00ff */
[----:B------:R-:W-:Y:S01]  /*f420*/  @!P5 IMAD.MOV R11, RZ, RZ, -R11 ;  /* 0x000000ffff0bd224 */ /* 0x000fe200078e0a0b */
[----:B------:R-:W-:Y:S01]  /*f430*/  ISETP.GE.AND P5, PT, R5, RZ, PT ;  /* 0x000000ff0500720c */ /* 0x000fe20003fa6270 */
[----:B------:R-:W-:Y:S02]  /*f440*/  @!P0 IMAD.MOV R8, RZ, RZ, -R8 ;  /* 0x000000ffff088224 */ /* 0x000fe400078e0a08 */
[----:B------:R-:W-:Y:S01]  /*f450*/  VIADD R2, R28, 0xde ;  /* 0x000000de1c027836 */ /* 0x000fe20000000000 */
[----:B------:R0:W-:Y:S01]  /*f460*/  STL [R1+0x5a4], R11 ;  /* 0x0005a40b01007387 */ /* 0x0001e20000100800 */
[----:B------:R-:W-:Y:S02]  /*f470*/  IMAD.MOV R7, RZ, RZ, -R7 ;  /* 0x000000ffff077224 */ /* 0x000fe400078e0a07 */
[--C-:B------:R-:W-:Y:S01]  /*f480*/  @!P6 IMAD.IADD R12, R12, 0x1, -R0.reuse ;  /* 0x000000010c0ce824 */ /* 0x100fe200078e0a00 */
[----:B------:R1:W-:Y:S01]  /*f490*/  STL [R1+0x5a0], R8 ;  /* 0x0005a00801007387 */ /* 0x0003e20000100800 */
[----:B------:R-:W-:Y:S01]  /*f4a0*/  ISETP.GE.AND P0, PT, R2, RZ, PT ;  /* 0x000000ff0200720c */ /* 0x000fe20003f06270 */
[----:B------:R-:W-:-:S02]  /*f4b0*/  @!P1 IMAD.IADD R21, R21, 0x1, -R0 ;  /* 0x0000000115159824 */ /* 0x000fc400078e0a00 */
[----:B------:R-:W-:Y:S01]  /*f4c0*/  ISETP.GT.U32.AND P6, PT, R0, R12, PT ;  /* 0x0000000c0000720c */ /* 0x000fe20003fc4070 */
[C---:B------:R-:W-:Y:S02]  /*f4d0*/  VIADD R6, R28.reuse, 0xdd ;  /* 0x000000dd1c067836 */ /* 0x040fe40000000000 */
[----:B0-----:R-:W-:Y:S02]  /*f4e0*/  IMAD.MOV.U32 R11, RZ, RZ, R21 ;  /* 0x000000ffff0b7224 */ /* 0x001fe400078e0015 */
[----:B------:R-:W-:Y:S01]  /*f4f0*/  VIADD R14, R28, 0xda ;  /* 0x000000da1c0e7836 */ /* 0x000fe20000000000 */
[----:B-1----:R-:W-:Y:S01]  /*f500*/  IABS R8, R2 ;  /* 0x0000000200087213 */ /* 0x002fe20000000000 */
[----:B------:R-:W-:Y:S01]  /*f510*/  IMAD R2, R0, R7, R4 ;  /* 0x0000000700027224 */ /* 0x000fe200078e0204 */
[----:B------:R-:W-:Y:S01]  /*f520*/  IABS R7, R6 ;  /* 0x0000000600077213 */ /* 0x000fe20000000000 */
[----:B------:R-:W-:Y:S01]  /*f530*/  @!P4 IMAD.MOV R11, RZ, RZ, -R11 ;  /* 0x000000ffff0bc224 */ /* 0x000fe200078e0a0b */
[----:B------:R-:W-:Y:S01]  /*f540*/  ISETP.GE.AND P4, PT, R6, RZ, PT ;  /* 0x000000ff0600720c */ /* 0x000fe20003f86270 */
[----:B------:R-:W-:Y:S01]  /*f550*/  IMAD.HI.U32 R9, R15, R8, RZ ;  /* 0x000000080f097227 */ /* 0x000fe200078e00ff */
[----:B------:R-:W-:-:S02]  /*f560*/  ISETP.GT.U32.AND P1, PT, R0, R2, PT ;  /* 0x000000020000720c */ /* 0x000fc40003f24070 */
[----:B------:R0:W-:Y:S01]  /*f570*/  STL [R1+0x59c], R11 ;  /* 0x00059c0b01007387 */ /* 0x0001e20000100800 */
[----:B------:R-:W-:Y:S01]  /*f580*/  IMAD.MOV R9, RZ, RZ, -R9 ;  /* 0x000000ffff097224 */ /* 0x000fe200078e0a09 */
[----:B------:R-:W-:Y:S01]  /*f590*/  IABS R17, R14 ;  /* 0x0000000e00117213 */ /* 0x000fe20000000000 */
[----:B------:R-:W-:Y:S02]  /*f5a0*/  VIADD R4, R28, 0xdc ;  /* 0x000000dc1c047836 */ /* 0x000fe40000000000 */
[----:B------:R-:W-:Y:S02]  /*f5b0*/  IMAD R6, R0, R9, R8 ;  /* 0x0000000900067224 */ /* 0x000fe400078e0208 */
[----:B------:R-:W-:Y:S01]  /*f5c0*/  @!P6 IMAD.IADD R12, R12, 0x1, -R0 ;  /* 0x000000010c0ce824 */ /* 0x000fe200078e0a00 */
[----:B------:R-:W-:Y:S01]  /*f5d0*/  IABS R5, R4 ;  /* 0x0000000400057213 */ /* 0x000fe20000000000 */
[----:B------:R-:W-:Y:S01]  /*f5e0*/  IMAD.HI.U32 R13, R15, R7, RZ ;  /* 0x000000070f0d7227 */ /* 0x000fe200078e00ff */
[----:B------:R-:W-:-:S03]  /*f5f0*/  ISETP.GT.U32.AND P6, PT, R0, R6, PT ;  /* 0x000000060000720c */ /* 0x000fc60003fc4070 */
[----:B------:R-:W-:Y:S02]  /*f600*/  @!P1 IMAD.IADD R2, R2, 0x1, -R0 ;  /* 0x0000000102029824 */ /* 0x000fe400078e0a00 */
[----:B------:R-:W-:-:S03]  /*f610*/  IMAD.HI.U32 R8, R15, R5, RZ ;  /* 0x000000050f087227 */ /* 0x000fc600078e00ff */
[----:B------:R-:W-:Y:S01]  /*f620*/  ISETP.GT.U32.AND P1, PT, R0, R2, PT ;  /* 0x000000020000720c */ /* 0x000fe20003f24070 */
[----:B------:R-:W-:Y:S02]  /*f630*/  IMAD.MOV R13, RZ, RZ, -R13 ;  /* 0x000000ffff0d7224 */ /* 0x000fe400078e0a0d */
[----:B------:R-:W-:Y:S02]  /*f640*/  VIADD R9, R28, 0xdb ;  /* 0x000000db1c097836 */ /* 0x000fe40000000000 */
[----:B------:R-:W-:Y:S02]  /*f650*/  IMAD.MOV R8, RZ, RZ, -R8 ;  /* 0x000000ffff087224 */ /* 0x000fe400078e0a08 */
[----:B------:R-:W-:Y:S01]  /*f660*/  IMAD R7, R0, R13, R7 ;  /* 0x0000000d00077224 */ /* 0x000fe200078e0207 */
[----:B------:R-:W-:Y:S01]  /*f670*/  IABS R16, R9 ;  /* 0x0000000900107213 */ /* 0x000fe20000000000 */
[----:B0-----:R-:W-:Y:S02]  /*f680*/  IMAD.MOV.U32 R11, RZ, RZ, R12 ;  /* 0x000000ffff0b7224 */ /* 0x001fe400078e000c */
[----:B------:R-:W-:-:S02]  /*f690*/  @!P6 IMAD.IADD R6, R6, 0x1, -R0 ;  /* 0x000000010606e824 */ /* 0x000fc400078e0a00 */
[----:B------:R-:W-:Y:S02]  /*f6a0*/  IMAD R5, R0, R8, R5 ;  /* 0x0000000800057224 */ /* 0x000fe400078e0205 */
[----:B------:R-:W-:Y:S01]  /*f6b0*/  @!P1 IMAD.IADD R2, R2, 0x1, -R0 ;  /* 0x0000000102029824 */ /* 0x000fe200078e0a00 */
[C---:B------:R-:W-:Y:S01]  /*f6c0*/  ISETP.GT.U32.AND P1, PT, R0.reuse, R7, PT ;  /* 0x000000070000720c */ /* 0x040fe20003f24070 */
[----:B------:R-:W-:Y:S01]  /*f6d0*/  @!P2 IMAD.MOV R11, RZ, RZ, -R11 ;  /* 0x000000ffff0ba224 */ /* 0x000fe200078e0a0b */
[C---:B------:R-:W-:Y:S01]  /*f6e0*/  ISETP.GT.U32.AND P2, PT, R0.reuse, R6, PT ;  /* 0x000000060000720c */ /* 0x040fe20003f44070 */
[----:B------:R-:W-:Y:S01]  /*f6f0*/  IMAD.HI.U32 R12, R15, R16, RZ ;  /* 0x000000100f0c7227 */ /* 0x000fe200078e00ff */
[----:B------:R-:W-:Y:S02]  /*f700*/  ISETP.GT.U32.AND P6, PT, R0, R5, PT ;  /* 0x000000050000720c */ /* 0x000fe40003fc4070 */
[----:B------:R0:W-:Y:S01]  /*f710*/  STL [R1+0x590], R11 ;  /* 0x0005900b01007387 */ /* 0x0001e20000100800 */
[----:B------:R-:W-:-:S02]  /*f720*/  IMAD.MOV R12, RZ, RZ, -R12 ;  /* 0x000000ffff0c7224 */ /* 0x000fc400078e0a0c */
[----:B------:R-:W-:Y:S02]  /*f730*/  VIADD R13, R28, 0xd9 ;  /* 0x000000d91c0d7836 */ /* 0x000fe40000000000 */
[----:B------:R-:W-:Y:S02]  /*f740*/  IMAD R12, R0, R12, R16 ;  /* 0x0000000c000c7224 */ /* 0x000fe400078e0210 */
[--C-:B------:R-:W-:Y:S01]  /*f750*/  @!P1 IMAD.IADD R7, R7, 0x1, -R0.reuse ;  /* 0x0000000107079824 */ /* 0x100fe200078e0a00 */
[----:B------:R-:W-:Y:S01]  /*f760*/  IABS R8, R13 ;  /* 0x0000000d00087213 */ /* 0x000fe20000000000 */
[--C-:B------:R-:W-:Y:S01]  /*f770*/  @!P2 IMAD.IADD R6, R6, 0x1, -R0.reuse ;  /* 0x000000010606a824 */ /* 0x100fe200078e0a00 */
[C---:B------:R-:W-:Y:S01]  /*f780*/  ISETP.GT.U32.AND P2, PT, R0.reuse, R12, PT ;  /* 0x0000000c0000720c */ /* 0x040fe20003f44070 */
[----:B------:R-:W-:Y:S01]  /*f790*/  @!P6 IMAD.IADD R5, R5, 0x1, -R0 ;  /* 0x000000010505e824 */ /* 0x000fe200078e0a00 */
[----:B------:R-:W-:Y:S01]  /*f7a0*/  ISETP.GT.U32.AND P1, PT, R0, R7, PT ;  /* 0x000000070000720c */ /* 0x000fe20003f24070 */
[----:B0-----:R-:W-:-:S02]  /*f7b0*/  IMAD.MOV.U32 R11, RZ, RZ, R2 ;  /* 0x000000ffff0b7224 */ /* 0x001fc400078e0002 */
[----:B------:R-:W-:Y:S01]  /*f7c0*/  IMAD.HI.U32 R2, R15, R17, RZ ;  /* 0x000000110f027227 */ /* 0x000fe200078e00ff */
[----:B------:R-:W-:-:S03]  /*f7d0*/  ISETP.GT.U32.AND P6, PT, R0, R5, PT ;  /* 0x000000050000720c */ /* 0x000fc60003fc4070 */
[----:B------:R-:W-:Y:S01]  /*f7e0*/  @!P5 IMAD.MOV R11, RZ, RZ, -R11 ;  /* 0x000000ffff0bd224 */ /* 0x000fe200078e0a0b */
[----:B------:R-:W-:Y:S01]  /*f7f0*/  ISETP.GE.AND P5, PT, R4, RZ, PT ;  /* 0x000000ff0400720c */ /* 0x000fe20003fa6270 */
[----:B------:R-:W-:Y:S02]  /*f800*/  IMAD.MOV R2, RZ, RZ, -R2 ;  /* 0x000000ffff027224 */ /* 0x000fe400078e0a02 */
[----:B------:R-:W-:Y:S01]  /*f810*/  @!P2 IMAD.IADD R12, R12, 0x1, -R0 ;  /* 0x000000010c0ca824 */ /* 0x000fe200078e0a00 */
[----:B------:R0:W-:Y:S01]  /*f820*/  STL [R1+0x58c], R11 ;  /* 0x00058c0b01007387 */ /* 0x0001e20000100800 */
[C---:B------:R-:W-:Y:S02]  /*f830*/  IMAD R17, R0.reuse, R2, R17 ;  /* 0x0000000200117224 */ /* 0x040fe400078e0211 */
[----:B------:R-:W-:Y:S01]  /*f840*/  IMAD.HI.U32 R4, R15, R8, RZ ;  /* 0x000000080f047227 */ /* 0x000fe200078e00ff */
[----:B------:R-:W-:-:S03]  /*f850*/  ISETP.GT.U32.AND P2, PT, R0, R12, PT ;  /* 0x0000000c0000720c */ /* 0x000fc60003f44070 */
[----:B------:R-:W-:Y:S02]  /*f860*/  VIADD R2, R28, 0xd8 ;  /* 0x000000d81c027836 */ /* 0x000fe40000000000 */
[----:B------:R-:W-:Y:S01]  /*f870*/  @!P1 IMAD.IADD R7, R7, 0x1, -R0 ;  /* 0x0000000107079824 */ /* 0x000fe200078e0a00 */
[----:B------:R-:W-:Y:S01]  /*f880*/  ISETP.GT.U32.AND P1, PT, R0, R17, PT ;  /* 0x000000110000720c */ /* 0x000fe20003f24070 */
[----:B0-----:R-:W-:Y:S01]  /*f890*/  IMAD.MOV.U32 R11, RZ, RZ, R6 ;  /* 0x000000ffff0b7224 */ /* 0x001fe200078e0006 */
[----:B------:R-:W-:Y:S01]  /*f8a0*/  IABS R6, R2 ;  /* 0x0000000200067213 */ /* 0x000fe20000000000 */
[----:B------:R-:W-:Y:S02]  /*f8b0*/  IMAD.MOV R4, RZ, RZ, -R4 ;  /* 0x000000ffff047224 */ /* 0x000fe400078e0a04 */
[----:B------:R-:W-:Y:S01]  /*f8c0*/  @!P0 IMAD.MOV R11, RZ, RZ, -R11 ;  /* 0x000000ffff0b8224 */ /* 0x000fe200078e0a0b */
[----:B------:R-:W-:Y:S01]  /*f8d0*/  ISETP.GE.AND P0, PT, R9, RZ, PT ;  /* 0x000000ff0900720c */ /* 0x000fe20003f06270 */
[----:B------:R-:W-:Y:S01]  /*f8e0*/  @!P6 IMAD.IADD R5, R5, 0x1, -R0 ;  /* 0x000000010505e824 */ /* 0x000fe200078e0a00 */
[----:B------:R-:W-:Y:S01]  /*f8f0*/  ISETP.GE.AND P6, PT, R14, RZ, PT ;  /* 0x000000ff0e00720c */ /* 0x000fe20003fc6270 */
[----:B------:R-:W-:Y:S01]  /*f900*/  IMAD R8, R0, R4, R8 ;  /* 0x0000000400087224 */ /* 0x000fe200078e0208 */
[----:B------:R0:W-:Y:S01]  /*f910*/  STL [R1+0x588], R11 ;  /* 0x0005880b01007387 */ /* 0x0001e20000100800 */
[----:B------:R-:W-:-:S02]  /*f920*/  IMAD.MOV.U32 R9, RZ, RZ, R5 ;  /* 0x000000ffff097224 */ /* 0x000fc400078e0005 */
[--C-:B------:R-:W-:Y:S02]  /*f930*/  @!P1 IMAD.IADD R17, R17, 0x1, -R0.reuse ;  /* 0x0000000111119824 */ /* 0x100fe400078e0a00 */
[----:B------:R-:W-:Y:S01]  /*f940*/  @!P5 IMAD.MOV R9, RZ, RZ, -R9 ;  /* 0x000000ffff09d224 */ /* 0x000fe200078e0a09 */
[----:B------:R-:W-:Y:S01]  /*f950*/  ISETP.GE.AND P5, PT, R13, RZ, PT ;  /* 0x000000ff0d00720c */ /* 0x000fe20003fa6270 */
[----:B------:R-:W-:Y:S01]  /*f960*/  @!P2 IMAD.IADD R12, R12, 0x1, -R0 ;  /* 0x000000010c0ca824 */ /* 0x000fe200078e0a00 */
[----:B------:R-:W-:Y:S01]  /*f970*/  ISETP.GT.U32.AND P1, PT, R0, R17, PT ;  /* 0x000000110000720c */ /* 0x000fe20003f24070 */
[----:B------:R-:W-:Y:S01]  /*f980*/  VIADD R4, R28, 0xd7 ;  /* 0x000000d71c047836 */ /* 0x000fe20000000000 */
[----:B------:R-:W-:Y:S01]  /*f990*/  ISETP.GE.AND P2, PT, R2, RZ, PT ;  /* 0x000000ff0200720c */ /* 0x000fe20003f46270 */
[----:B0-----:R-:W-:Y:S02]  /*f9a0*/  IMAD.MOV.U32 R11, RZ, RZ, R7 ;  /* 0x000000ffff0b7224 */ /* 0x001fe400078e0007 */
[----:B------:R-:W-:Y:S01]  /*f9b0*/  IMAD.HI.U32 R7, R15, R6, RZ ;  /* 0x000000060f077227 */ /* 0x000fe200078e00ff */
[----:B------:R-:W-:-:S03]  /*f9c0*/  IABS R5, R4 ;  /* 0x0000000400057213 */ /* 0x000fc60000000000 */
[----:B------:R-:W-:Y:S01]  /*f9d0*/  @!P4 IMAD.MOV R11, RZ, RZ, -R11 ;  /* 0x000000ffff0bc224 */ /* 0x000fe200078e0a0b */
[C---:B------:R-:W-:Y:S01]  /*f9e0*/  ISETP.GT.U32.AND P4, PT, R0.reuse, R8, PT ;  /* 0x000000080000720c */ /* 0x040fe20003f84070 */
[----:B------:R-:W-:Y:S02]  /*f9f0*/  IMAD.MOV R7, RZ, RZ, -R7 ;  /* 0x000000ffff077224 */ /* 0x000fe400078e0a07 */
[----:B------:R-:W-:Y:S01]  /*fa00*/  IMAD.HI.U32 R2, R15, R5, RZ ;  /* 0x000000050f027227 */ /* 0x000fe200078e00ff */
[----:B------:R0:W-:Y:S03]  /*fa10*/  STL [R1+0x584], R11 ;  /* 0x0005840b01007387 */ /* 0x0001e60000100800 */
[----:B------:R-:W-:Y:S01]  /*fa20*/  IMAD R6, R0, R7, R6 ;  /* 0x0000000700067224 */ /* 0x000fe200078e0206 */
[----:B------:R1:W-:Y:S01]  /*fa30*/  STL [R1+0x580], R9 ;  /* 0x0005800901007387 */ /* 0x0003e20000100800 */
[----:B------:R-:W-:Y:S01]  /*fa40*/  @!P1 IMAD.IADD R17, R17, 0x1, -R0 ;  /* 0x0000000111119824 */ /* 0x000fe200078e0a00 */
[----:B------:R-:W-:Y:S01]  /*fa50*/  ISETP.GE.AND P1, PT, R4, RZ, PT ;  /* 0x000000ff0400720c */ /* 0x000fe20003f26270 */
[----:B------:R-:W-:-:S02]  /*fa60*/  IMAD.MOV R2, RZ, RZ, -R2 ;  /* 0x000000ffff027224 */ /* 0x000fc400078e0a02 */
[----:B------:R-:W-:Y:S02]  /*fa70*/  @!P4 IMAD.IADD R8, R8, 0x1, -R0 ;  /* 0x000000010808c824 */ /* 0x000fe400078e0a00 */
[----:B0-----:R-:W-:Y:S02]  /*fa80*/  IMAD.MOV.U32 R11, RZ, RZ, R17 ;  /* 0x000000ffff0b7224 */ /* 0x001fe400078e0011 */
[----:B------:R-:W-:Y:S01]  /*fa90*/  VIADD R7, R28, 0xd6 ;  /* 0x000000d61c077836 */ /* 0x000fe20000000000 */
[C---:B------:R-:W-:Y:S01]  /*faa0*/  ISETP.GT.U32.AND P4, PT, R0.reuse, R8, PT ;  /* 0x000000080000720c */ /* 0x040fe20003f84070 */
[----:B-1----:R-:W-:Y:S02]  /*fab0*/  IMAD.MOV.U32 R9, RZ, RZ, R12 ;  /* 0x000000ffff097224 */ /* 0x002fe400078e000c */
[C---:B------:R-:W-:Y:S01]  /*fac0*/  IMAD R2, R0.reuse, R2, R5 ;  /* 0x0000000200027224 */ /* 0x040fe200078e0205 */
[----:B------:R-:W-:Y:S01]  /*fad0*/  IABS R12, R7 ;  /* 0x00000007000c7213 */ /* 0x000fe20000000000 */
[----:B------:R-:W-:Y:S01]  /*fae0*/  @!P0 IMAD.MOV R9, RZ, RZ, -R9 ;  /* 0x000000ffff098224 */ /* 0x000fe200078e0a09 */
[----:B------:R-:W-:Y:S01]  /*faf0*/  ISETP.GT.U32.AND P0, PT, R0, R6, PT ;  /* 0x000000060000720c */ /* 0x000fe20003f04070 */
[----:B------:R-:W-:-:S02]  /*fb00*/  @!P6 IMAD.MOV R11, RZ, RZ, -R11 ;  /* 0x000000ffff0be224 */ /* 0x000fc400078e0a0b */
[----:B------:R-:W-:Y:S01]  /*fb10*/  IMAD.HI.U32 R16, R15, R12, RZ ;  /* 0x0000000c0f107227 */ /* 0x000fe200078e00ff */
[----:B------:R0:W-:Y:S03]  /*fb20*/  STL [R1+0x57c], R9 ;  /* 0x00057c0901007387 */ /* 0x0001e60000100800 */
[----:B------:R-:W-:Y:S01]  /*fb30*/  @!P4 IMAD.IADD R8, R8, 0x1, -R0 ;  /* 0x000000010808c824 */ /* 0x000fe200078e0a00 */
[----:B------:R-:W-:Y:S01]  /*fb40*/  ISETP.GT.U32.AND P4, PT, R0, R2, PT ;  /* 0x000000020000720c */ /* 0x000fe20003f84070 */
[----:B------:R-:W-:Y:S01]  /*fb50*/  IMAD.MOV R16, RZ, RZ, -R16 ;  /* 0x000000ffff107224 */ /* 0x000fe200078e0a10 */
[----:B------:R-:W-:Y:S01]  /*fb60*/  STL [R1+0x578], R11 ;  /* 0x0005780b01007387 */ /* 0x000fe20000100800 */
[----:B------:R-:W-:Y:S02]  /*fb70*/  @!P5 IMAD.MOV R8, RZ, RZ, -R8 ;  /* 0x000000ffff08d224 */ /* 0x000fe400078e0a08 */
[----:B------:R-:W-:Y:S01]  /*fb80*/  @!P0 IMAD.IADD R6, R6, 0x1, -R0 ;  /* 0x0000000106068824 */ /* 0x000fe200078e0a00 */
[----:B------:R-:W-:Y:S01]  /*fb90*/  ISETP.GE.AND P0, PT, R7, RZ, PT ;  /* 0x000000ff0700720c */ /* 0x000fe20003f06270 */
[----:B------:R-:W-:Y:S01]  /*fba0*/  IMAD R16, R0, R16, R12 ;  /* 0x0000001000107224 */ /* 0x000fe200078e020c */
[----:B------:R1:W-:Y:S01]  /*fbb0*/  STL [R1+0x574], R8 ;  /* 0x0005740801007387 */ /* 0x0003e20000100800 */
[----:B0-----:R-:W-:Y:S01]  /*fbc0*/  VIADD R9, R28, 0xd5 ;  /* 0x000000d51c097836 */ /* 0x001fe20000000000 */
[----:B------:R-:W-:Y:S01]  /*fbd0*/  ISETP.GT.U32.AND P6, PT, R0, R6, PT ;  /* 0x000000060000720c */ /* 0x000fe20003fc4070 */
[----:B------:R-:W-:-:S02]  /*fbe0*/  VIADD R4, R28, 0xd4 ;  /* 0x000000d41c047836 */ /* 0x000fc40000000000 */
[--C-:B------:R-:W-:Y:S01]  /*fbf0*/  @!P4 IMAD.IADD R2, R2, 0x1, -R0.reuse ;  /* 0x000000010202c824 */ /* 0x100fe200078e0a00 */
[----:B------:R-:W-:Y:S01]  /*fc00*/  IABS R13, R9 ;  /* 0x00000009000d7213 */ /* 0x000fe20000000000 */
[C---:B------:R-:W-:Y:S01]  /*fc10*/  VIADD R21, R28.reuse, 0xd2 ;  /* 0x000000d21c157836 */ /* 0x040fe20000000000 */
[----:B------:R-:W-:Y:S01]  /*fc20*/  IABS R5, R4 ;  /* 0x0000000400057213 */ /* 0x000fe20000000000 */
[----:B------:R-:W-:Y:S01]  /*fc30*/  VIADD R20, R28, 0xd0 ;  /* 0x000000d01c147836 */ /* 0x000fe20000000000 */
[----:B------:R-:W-:Y:S01]  /*fc40*/  ISETP.GT.U32.AND P4, PT, R0, R2, PT ;  /* 0x000000020000720c */ /* 0x000fe20003f84070 */
[----:B------:R-:W-:Y:S01]  /*fc50*/  IMAD.HI.U32 R22, R15, R13, RZ ;  /* 0x0000000d0f167227 */ /* 0x000fe200078e00ff */
[----:B------:R-:W-:Y:S02]  /*fc60*/  ISETP.GE.AND P5, PT, R9, RZ, PT ;  /* 0x000000ff0900720c */ /* 0x000fe40003fa6270 */
[----:B------:R-:W-:Y:S01]  /*fc70*/  IABS R9, R20 ;  /* 0x0000001400097213 */ /* 0x000fe20000000000 */
[----:B------:R-:W-:Y:S01]  /*fc80*/  @!P6 IMAD.IADD R6, R6, 0x1, -R0 ;  /* 0x000000010606e824 */ /* 0x000fe200078e0a00 */
[----:B------:R-:W-:Y:S01]  /*fc90*/  ISETP.GE.AND P6, PT, R4, RZ, PT ;  /* 0x000000ff0400720c */ /* 0x000fe20003fc6270 */
[----:B------:R-:W-:-:S02]  /*fca0*/  IMAD.MOV R22, RZ, RZ, -R22 ;  /* 0x000000ffff167224 */ /* 0x000fc400078e0a16 */
[----:B-1----:R-:W-:Y:S02]  /*fcb0*/  IMAD.MOV.U32 R8, RZ, RZ, R6 ;  /* 0x000000ffff087224 */ /* 0x002fe400078e0006 */
[C---:B------:R-:W-:Y:S02]  /*fcc0*/  IMAD R22, R0.reuse, R22, R13 ;  /* 0x0000001600167224 */ /* 0x040fe400078e020d */
[----:B------:R-:W-:Y:S01]  /*fcd0*/  @!P2 IMAD.MOV R8, RZ, RZ, -R8 ;  /* 0x000000ffff08a224 */ /* 0x000fe200078e0a08 */
[----:B------:R-:W-:Y:S01]  /*fce0*/  ISETP.GT.U32.AND P2, PT, R0, R16, PT ;  /* 0x000000100000720c */ /* 0x000fe20003f44070 */
[----:B------:R-:W-:Y:S02]  /*fcf0*/  @!P4 IMAD.IADD R2, R2, 0x1, -R0 ;  /* 0x000000010202c824 */ /* 0x000fe400078e0a00 */
[----:B------:R-:W-:Y:S01]  /*fd00*/  IMAD.HI.U32 R7, R15, R5, RZ ;  /* 0x000000050f077227 */ /* 0x000fe200078e00ff */
[----:B------:R0:W-:Y:S03]  /*fd10*/  STL [R1+0x570], R8 ;  /* 0x0005700801007387 */ /* 0x0001e60000100800 */
[----:B------:R-:W-:-:S02]  /*fd20*/  IMAD.MOV.U32 R6, RZ, RZ, R2 ;  /* 0x000000ffff067224 */ /* 0x000fc400078e0002 */
[----:B------:R-:W-:Y:S02]  /*fd30*/  IMAD.MOV R7, RZ, RZ, -R7 ;  /* 0x000000ffff077224 */ /* 0x000fe400078e0a07 */
[----:B------:R-:W-:Y:S01]  /*fd40*/  @!P1 IMAD.MOV R6, RZ, RZ, -R6 ;  /* 0x000000ffff069224 */ /* 0x000fe200078e0a06 */
[----:B------:R-:W-:Y:S01]  /*fd50*/  ISETP.GT.U32.AND P1, PT, R0, R22, PT ;  /* 0x000000160000720c */ /* 0x000fe20003f24070 */
[----:B------:R-:W-:Y:S02]  /*fd60*/  @!P2 IMAD.IADD R16, R16, 0x1, -R0 ;  /* 0x000000011010a824 */ /* 0x000fe400078e0a00 */
[----:B------:R-:W-:Y:S01]  /*fd70*/  IMAD R5, R0, R7, R5 ;  /* 0x0000000700057224 */ /* 0x000fe200078e0205 */
[----:B------:R-:W-:Y:S01]  /*fd80*/  IABS R7, R21 ;  /* 0x0000001500077213 */ /* 0x000fe20000000000 */
[----:B------:R-:W-:Y:S01]  /*fd90*/  VIADD R4, R28, 0xd3 ;  /* 0x000000d31c047836 */ /* 0x000fe20000000000 */
[----:B------:R-:W-:Y:S01]  /*fda0*/  ISETP.GT.U32.AND P2, PT, R0, R16, PT ;  /* 0x000000100000720c */ /* 0x000fe20003f44070 */
[C---:B------:R-:W-:Y:S01]  /*fdb0*/  VIADD R14, R28.reuse, 0xcf ;  /* 0x000000cf1c0e7836 */ /* 0x040fe20000000000 */
[----:B------:R1:W-:Y:S01]  /*fdc0*/  STL [R1+0x56c], R6 ;  /* 0x00056c0601007387 */ /* 0x0003e20000100800 */
[----:B------:R-:W-:Y:S01]  /*fdd0*/  VIADD R17, R28, 0xd1 ;  /* 0x000000d11c117836 */ /* 0x000fe20000000000 */
[----:B------:R-:W-:Y:S01]  /*fde0*/  ISETP.GE.AND P4, PT, R4, RZ, PT ;  /* 0x000000ff0400720c */ /* 0x000fe20003f86270 */
[----:B------:R-:W-:Y:S01]  /*fdf0*/  IMAD.HI.U32 R13, R15, R7, RZ ;  /* 0x000000070f0d7227 */ /* 0x000fe200078e00ff */
[----:B------:R-:W-:-:S02]  /*fe00*/  IABS R4, R4 ;  /* 0x0000000400047213 */ /* 0x000fc40000000000 */
[----:B------:R-:W-:Y:S01]  /*fe10*/  IABS R19, R14 ;  /* 0x0000000e00137213 */ /* 0x000fe20000000000 */
[----:B------:R-:W-:Y:S01]  /*fe20*/  @!P1 IMAD.IADD R22, R22, 0x1, -R0 ;  /* 0x0000000116169824 */ /* 0x000fe200078e0a00 */
[----:B0-----:R-:W-:Y:S01]  /*fe30*/  IABS R8, R17 ;  /* 0x0000001100087213 */ /* 0x001fe20000000000 */
[----:B------:R-:W-:-:S03]  /*fe40*/  IMAD.HI.U32 R2, R15, R4, RZ ;  /* 0x000000040f027227 */ /* 0x000fc600078e00ff */
[----:B------:R-:W-:Y:S01]  /*fe50*/  ISETP.GT.U32.AND P1, PT, R0, R22, PT ;  /* 0x000000160000720c */ /* 0x000fe20003f24070 */
[----:B------:R-:W-:Y:S01]  /*fe60*/  @!P2 IMAD.IADD R16, R16, 0x1, -R0 ;  /* 0x000000011010a824 */ /* 0x000fe200078e0a00 */
[----:B------:R-:W-:Y:S01]  /*fe70*/  ISETP.GT.U32.AND P2, PT, R0, R5, PT ;  /* 0x000000050000720c */ /* 0x000fe20003f44070 */
[----:B------:R-:W-:Y:S02]  /*fe80*/  IMAD.MOV R2, RZ, RZ, -R2 ;  /* 0x000000ffff027224 */ /* 0x000fe400078e0a02 */
[----:B-1----:R-:W-:-:S04]  /*fe90*/  IMAD.HI.U32 R6, R15, R9, RZ ;  /* 0x000000090f067227 */ /* 0x002fc800078e00ff */
[----:B------:R-:W-:Y:S02]  /*fea0*/  IMAD R4, R0, R2, R4 ;  /* 0x0000000200047224 */ /* 0x000fe400078e0204 */
[----:B------:R-:W-:Y:S02]  /*feb0*/  IMAD.MOV R13, RZ, RZ, -R13 ;  /* 0x000000ffff0d7224 */ /* 0x000fe400078e0a0d */
[--C-:B------:R-:W-:Y:S01]  /*fec0*/  @!P1 IMAD.IADD R22, R22, 0x1, -R0.reuse ;  /* 0x0000000116169824 */ /* 0x100fe200078e0a00 */
[----:B------:R-:W-:Y:S01]  /*fed0*/  ISETP.GT.U32.AND P1, PT, R0, R4, PT ;  /* 0x000000040000720c */ /* 0x000fe20003f24070 */
[----:B------:R-:W-:Y:S02]  /*fee0*/  @!P2 IMAD.IADD R5, R5, 0x1, -R0 ;  /* 0x000000010505a824 */ /* 0x000fe400078e0a00 */
[----:B------:R-:W-:-:S03]  /*fef0*/  IMAD.HI.U32 R2, R15, R19, RZ ;  /* 0x000000130f027227 */ /* 0x000fc600078e00ff */
[----:B------:R-:W-:Y:S01]  /*ff00*/  ISETP.GT.U32.AND P2, PT, R0, R5, PT ;  /* 0x000000050000720c */ /* 0x000fe20003f44070 */
[----:B------:R-:W-:Y:S02]  /*ff10*/  IMAD.MOV R6, RZ, RZ, -R6 ;  /* 0x000000ffff067224 */ /* 0x000fe400078e0a06 */
[----:B------:R-:W-:-:S04]  /*ff20*/  IMAD.HI.U32 R12, R15, R8, RZ ;  /* 0x000000080f0c7227 */ /* 0x000fc800078e00ff */
[C---:B------:R-:W-:Y:S02]  /*ff30*/  IMAD R7, R0.reuse, R13, R7 ;  /* 0x0000000d00077224 */ /* 0x040fe400078e0207 */
[----:B------:R-:W-:Y:S02]  /*ff40*/  IMAD.MOV.U32 R24, RZ, RZ, R16 ;  /* 0x000000ffff187224 */ /* 0x000fe400078e0010 */
[----:B------:R-:W-:Y:S02]  /*ff50*/  IMAD.MOV R2, RZ, RZ, -R2 ;  /* 0x000000ffff027224 */ /* 0x000fe400078e0a02 */
[C---:B------:R-:W-:Y:S02]  /*ff60*/  IMAD R9, R0.reuse, R6, R9 ;  /* 0x0000000600097224 */ /* 0x040fe400078e0209 */
[----:B------:R-:W-:Y:S02]  /*ff70*/  IMAD.MOV R12, RZ, RZ, -R12 ;  /* 0x000000ffff0c7224 */ /* 0x000fe400078e0a0c */
[----:B------:R-:W-:Y:S01]  /*ff80*/  @!P0 IMAD.MOV R24, RZ, RZ, -R24 ;  /* 0x000000ffff188224 */ /* 0x000fe200078e0a18 */
[C---:B------:R-:W-:Y:S01]  /*ff90*/  ISETP.GT.U32.AND P0, PT, R0.reuse, R7, PT ;  /* 0x000000070000720c */ /* 0x040fe20003f04070 */
[----:B------:R-:W-:-:S02]  /*ffa0*/  IMAD R19, R0, R2, R19 ;  /* 0x0000000200137224 */ /* 0x000fc400078e0213 */
[----:B------:R-:W-:Y:S01]  /*ffb0*/  @!P2 IMAD.IADD R5, R5, 0x1, -R0 ;  /* 0x000000010505a824 */ /* 0x000fe200078e0a00 */
[C---:B------:R-:W-:Y:S01]  /*ffc0*/  ISETP.GT.U32.AND P2, PT, R0.reuse, R9, PT ;  /* 0x000000090000720c */ /* 0x040fe20003f44070 */
[----:B------:R-:W-:Y:S01]  /*ffd0*/  IMAD R8, R0, R12, R8 ;  /* 0x0000000c00087224 */ /* 0x000fe200078e0208 */
[----:B------:R-:W-:Y:S01]  /*ffe0*/  STL [R1+0x568], R24 ;  /* 0x0005681801007387 */ /* 0x000fe20000100800 */
[----:B------:R-:W-:Y:S02]  /*fff0*/  IMAD.MOV.U32 R11, RZ, RZ, R22 ;  /* 0x000000ffff0b7224 */ /* 0x000fe400078e0016 */
[C---:B------:R-:W-:Y:S02]  /*10000*/  VIADD R13, R28.reuse, 0xcc ;  /* 0x000000cc1c0d7836 */ /* 0x040fe40000000000 */
[----:B------:R-:W-:Y:S02]  /*10010*/  VIADD R12, R28, 0xce ;  /* 0x000000ce1c0c7836 */ /* 0x000fe40000000000 */
[--C-:B------:R-:W-:Y:S01]  /*10020*/  @!P1 IMAD.IADD R4, R4, 0x1, -R0.reuse ;  /* 0x0000000104049824 */ /* 0x100fe200078e0a00 */
[C---:B------:R-:W-:Y:S01]  /*10030*/  ISETP.GT.U32.AND P1, PT, R0.reuse, R19, PT ;  /* 0x000000130000720c */ /* 0x040fe20003f24070 */
[----:B------:R-:W-:Y:S01]  /*10040*/  @!P5 IMAD.MOV R11, RZ, RZ, -R11 ;  /* 0x000000ffff0bd224 */ /* 0x000fe200078e0a0b */
[----:B------:R-:W-:Y:S01]  /*10050*/  ISETP.GT.U32.AND P5, PT, R0, R8, PT ;  /* 0x000000080000720c */ /* 0x000fe20003fa4070 */
[----:B------:R-:W-:Y:S01]  /*10060*/  VIADD R18, R28, 0xcd ;  /* 0x000000cd1c127836 */ /* 0x000fe20000000000 */
[----:B------:R-:W-:Y:S01]  /*10070*/  IABS R23, R13 ;  /* 0x0000000d00177213 */ /* 0x000fe20000000000 */
[----:B------:R-:W-:Y:S01]  /*10080*/  @!P0 IMAD.IADD R7, R7, 0x1, -R0 ;  /* 0x0000000107078824 */ /* 0x000fe200078e0a00 */
[----:B------:R-:W-:Y:S01]  /*10090*/  IABS R2, R12 ;  /* 0x0000000c00027213 */ /* 0x000fe20000000000 */
[----:B------:R0:W-:Y:S01]  /*100a0*/  STL [R1+0x560], R11 ;  /* 0x0005600b01007387 */ /* 0x0001e20000100800 */
[----:B------:R-:W-:Y:S01]  /*100b0*/  ISETP.GT.U32.AND P0, PT, R0, R4, PT ;  /* 0x000000040000720c */ /* 0x000fe20003f04070 */
[----:B------:R-:W-:Y:S01]  /*100c0*/  IMAD.MOV.U32 R16, RZ, RZ, R23 ;  /* 0x000000ffff107224 */ /* 0x000fe200078e0017 */
[----:B------:R-:W-:Y:S01]  /*100d0*/  IABS R6, R18 ;  /* 0x0000001200067213 */ /* 0x000fe20000000000 */
[----:B------:R-:W-:-:S04]  /*100e0*/  IMAD.HI.U32 R23, R15, R2, RZ ;  /* 0x000000020f177227 */ /* 0x000fc800078e00ff */
[--C-:B------:R-:W-:Y:S02]  /*100f0*/  @!P2 IMAD.IADD R9, R9, 0x1, -R0.reuse ;  /* 0x000000010909a824 */ /* 0x100fe400078e0a00 */
[----:B0-----:R-:W-:Y:S02]  /*10100*/  IMAD.MOV.U32 R11, RZ, RZ, R5 ;  /* 0x000000ffff0b7224 */ /* 0x001fe400078e0005 */
[----:B------:R-:W-:Y:S02]  /*10110*/  IMAD.MOV R23, RZ, RZ, -R23 ;  /* 0x000000ffff177224 */ /* 0x000fe400078e0a17 */
[--C-:B------:R-:W-:Y:S02]  /*10120*/  @!P1 IMAD.IADD R19, R19, 0x1, -R0.reuse ;  /* 0x0000000113139824 */ /* 0x100fe400078e0a00 */
[----:B------:R-:W-:Y:S01]  /*10130*/  @!P6 IMAD.MOV R11, RZ, RZ, -R11 ;  /* 0x000000ffff0be224 */ /* 0x000fe200078e0a0b */
[----:B------:R-:W-:Y:S01]  /*10140*/  ISETP.GT.U32.AND P6, PT, R0, R9, PT ;  /* 0x000000090000720c */ /* 0x000fe20003fc4070 */
[----:B------:R-:W-:Y:S01]  /*10150*/  @!P5 IMAD.IADD R8, R8, 0x1, -R0 ;  /* 0x000000010808d824 */ /* 0x000fe200078e0a00 */
[C---:B------:R-:W-:Y:S01]  /*10160*/  ISETP.GT.U32.AND P5, PT, R0.reuse, R7, PT ;  /* 0x000000070000720c */ /* 0x040fe20003fa4070 */
[C---:B------:R-:W-:Y:S01]  /*10170*/  IMAD.HI.U32 R22, R15.reuse, R16, RZ ;  /* 0x000000100f167227 */ /* 0x040fe200078e00ff */
[C---:B------:R-:W-:Y:S01]  /*10180*/  ISETP.GT.U32.AND P1, PT, R0.reuse, R19, PT ;  /* 0x000000130000720c */ /* 0x040fe20003f24070 */
[----:B------:R0:W-:Y:S01]  /*10190*/  STL [R1+0x55c], R11 ;  /* 0x00055c0b01007387 */ /* 0x0001e20000100800 */
[----:B------:R-:W-:Y:S01]  /*101a0*/  ISETP.GT.U32.AND P2, PT, R0, R8, PT ;  /* 0x000000080000720c */ /* 0x000fe20003f44070 */
[----:B------:R-:W-:-:S04]  /*101b0*/  IMAD.HI.U32 R24, R15, R6, RZ ;  /* 0x000000060f187227 */ /* 0x000fc800078e00ff */
[----:B------:R-:W-:Y:S02]  /*101c0*/  IMAD R2, R0, R23, R2 ;  /* 0x0000001700027224 */ /* 0x000fe400078e0202 */
[----:B------:R-:W-:Y:S02]  /*101d0*/  IMAD.MOV R22, RZ, RZ, -R22 ;  /* 0x000000ffff167224 */ /* 0x000fe400078e0a16 */
[----:B------:R-:W-:Y:S02]  /*101e0*/  IMAD.MOV R24, RZ, RZ, -R24 ;  /* 0x000000ffff187224 */ /* 0x000fe400078e0a18 */
[----:B------:R-:W-:Y:S01]  /*101f0*/  @!P0 IMAD.IADD R4, R4, 0x1, -R0 ;  /* 0x0000000104048824 */ /* 0x000fe200078e0a00 */
[C---:B------:R-:W-:Y:S01]  /*10200*/  ISETP.GT.U32.AND P0, PT, R0.reuse, R2, PT ;  /* 0x000000020000720c */ /* 0x040fe20003f04070 */
[C---:B------:R-:W-:Y:S02]  /*10210*/  IMAD R16, R0.reuse, R22, R16 ;  /* 0x0000001600107224 */ /* 0x040fe400078e0210 */
[----:B------:R-:W-:-:S02]  /*10220*/  IMAD R6, R0, R24, R6 ;  /* 0x0000001800067224 */ /* 0x000fc400078e0206 */
[--C-:B------:R-:W-:Y:S01]  /*10230*/  @!P6 IMAD.IADD R9, R9, 0x1, -R0.reuse ;  /* 0x000000010909e824 */ /* 0x100fe200078e0a00 */
[C---:B------:R-:W-:Y:S01]  /*10240*/  ISETP.GT.U32.AND P6, PT, R0.reuse, R16, PT ;  /* 0x000000100000720c */ /* 0x040fe20003fc4070 */
[--C-:B------:R-:W-:Y:S01]  /*10250*/  @!P5 IMAD.IADD R7, R7, 0x1, -R0.reuse ;  /* 0x000000010707d824 */ /* 0x100fe200078e0a00 */
[----:B------:R-:W-:Y:S01]  /*10260*/  ISETP.GT.U32.AND P5, PT, R0, R6, PT ;  /* 0x000000060000720c */ /* 0x000fe20003fa4070 */
[--C-:B------:R-:W-:Y:S01]  /*10270*/  @!P1 IMAD.IADD R19, R19, 0x1, -R0.reuse ;  /* 0x0000000113139824 */ /* 0x100fe200078e0a00 */
[----:B------:R-:W-:Y:S01]  /*10280*/  ISETP.GE.AND P1, PT, R17, RZ, PT ;  /* 0x000000ff1100720c */ /* 0x000fe20003f26270 */
[----:B------:R-:W-:Y:S02]  /*10290*/  VIADD R23, R28, 0xcb ;  /* 0x000000cb1c177836 */ /* 0x000fe40000000000 */
[----:B------:R-:W-:Y:S01]  /*102a0*/  @!P0 IMAD.IADD R2, R2, 0x1, -R0 ;  /* 0x0000000102028824 */ /* 0x000fe200078e0a00 */
[----:B------:R-:W-:Y:S01]  /*102b0*/  ISETP.GE.AND P0, PT, R20, RZ, PT ;  /* 0x000000ff1400720c */ /* 0x000fe20003f06270 */
[----:B------:R-:W-:Y:S01]  /*102c0*/  IMAD.MOV.U32 R26, RZ, RZ, R4 ;  /* 0x000000ffff1a7224 */ /* 0x000fe200078e0004 */
[----:B------:R-:W-:Y:S01]  /*102d0*/  IABS R5, R23 ;  /* 0x0000001700057213 */ /* 0x000fe20000000000 */
[----:B------:R-:W-:Y:S01]  /*102e0*/  @!P2 IMAD.IADD R8, R8, 0x1, -R0 ;  /* 0x000000010808a824 */ /* 0x000fe200078e0a00 */
[----:B------:R-:W-:Y:S01]  /*102f0*/  ISETP.GE.AND P2, PT, R21, RZ, PT ;  /* 0x000000ff1500720c */ /* 0x000fe20003f46270 */
[----:B------:R-:W-:Y:S01]  /*10300*/  @!P4 IMAD.MOV R26, RZ, RZ, -R26 ;  /* 0x000000ffff1ac224 */ /* 0x000fe200078e0a1a */
[----:B------:R-:W-:Y:S01]  /*10310*/  ISETP.GT.U32.AND P4, PT, R0, R2, PT ;  /* 0x000000020000720c */ /* 0x000fe20003f84070 */
[----:B------:R-:W-:Y:S01]  /*10320*/  @!P6 IMAD.IADD R16, R16, 0x1, -R0 ;  /* 0x000000011010e824 */ /* 0x000fe200078e0a00 */
[----:B------:R-:W-:Y:S01]  /*10330*/  ISETP.GE.AND P6, PT, R12, RZ, PT ;  /* 0x000000ff0c00720c */ /* 0x000fe20003fc6270 */
[----:B0-----:R-:W-:Y:S01]  /*10340*/  IMAD.MOV.U32 R11, RZ, RZ, R8 ;  /* 0x000000ffff0b7224 */ /* 0x001fe200078e0008 */
[----:B------:R-:W-:Y:S01]  /*10350*/  STL [R1+0x558], R26 ;  /* 0x0005581a01007387 */ /* 0x000fe20000100800 */
[----:B------:R-:W-:Y:S01]  /*10360*/  @!P5 IMAD.IADD R6, R6, 0x1, -R0 ;  /* 0x000000010606d824 */ /* 0x000fe200078e0a00 */
[----:B------:R-:W-:Y:S01]  /*10370*/  ISETP.GE.AND P5, PT, R14, RZ, PT ;  /* 0x000000ff0e00720c */ /* 0x000fe20003fa6270 */
[----:B------:R-:W-:-:S04]  /*10380*/  IMAD.HI.U32 R21, R15, R5, RZ ;  /* 0x000000050f157227 */ /* 0x000fc800078e00ff */
[----:B------:R-:W-:Y:S02]  /*10390*/  VIADD R17, R28, 0xca ;  /* 0x000000ca1c117836 */ /* 0x000fe40000000000 */
[----:B------:R-:W-:Y:S01]  /*103a0*/  @!P1 IMAD.MOV R11, RZ, RZ, -R11 ;  /* 0x000000ffff0b9224 */ /* 0x000fe200078e0a0b */
[C---:B------:R-:W-:Y:S01]  /*103b0*/  ISETP.GT.U32.AND P1, PT, R0.reuse, R16, PT ;  /* 0x000000100000720c */ /* 0x040fe20003f24070 */
[----:B------:R-:W-:Y:S01]  /*103c0*/  IMAD.MOV R21, RZ, RZ, -R21 ;  /* 0x000000ffff157224 */ /* 0x000fe200078e0a15 */
[----:B------:R-:W-:Y:S01]  /*103d0*/  IABS R20, R17 ;  /* 0x0000001100147213 */ /* 0x000fe20000000000 */
[----:B------:R-:W-:Y:S02]  /*103e0*/  IMAD.MOV.U32 R25, RZ, RZ, R7 ;  /* 0x000000ffff197224 */ /* 0x000fe400078e0007 */
[----:B------:R-:W-:Y:S02]  /*103f0*/  IMAD R5, R0, R21, R5 ;  /* 0x0000001500057224 */ /* 0x000fe400078e0205 */
[----:B------:R-:W-:-:S02]  /*10400*/  IMAD.MOV.U32 R8, RZ, RZ, R9 ;  /* 0x000000ffff087224 */ /* 0x000fc400078e0009 */
[----:B------:R-:W-:Y:S02]  /*10410*/  IMAD.MOV.U32 R7, RZ, RZ, R19 ;  /* 0x000000ffff077224 */ /* 0x000fe400078e0013 */
[----:B------:R-:W-:Y:S01]  /*10420*/  @!P2 IMAD.MOV R25, RZ, RZ, -R25 ;  /* 0x000000ffff19a224 */ /* 0x000fe200078e0a19 */
[----:B------:R-:W-:Y:S01]  /*10430*/  ISETP.GT.U32.AND P2, PT, R0, R6, PT ;  /* 0x000000060000720c */ /* 0x000fe20003f44070 */
[----:B------:R-:W-:Y:S01]  /*10440*/  @!P4 IMAD.IADD R2, R2, 0x1, -R0 ;  /* 0x000000010202c824 */ /* 0x000fe200078e0a00 */
[----:B------:R-:W-:Y:S01]  /*10450*/  ISETP.GE.AND P4, PT, R13, RZ, PT ;  /* 0x000000ff0d00720c */ /* 0x000fe20003f86270 */
[----:B------:R-:W-:Y:S01]  /*10460*/  IMAD.HI.U32 R4, R15, R20, RZ ;  /* 0x000000140f047227 */ /* 0x000fe200078e00ff */
[----:B------:R-:W-:Y:S03]  /*10470*/  STL [R1+0x554], R25 ;  /* 0x0005541901007387 */ /* 0x000fe60000100800 */
[----:B------:R-:W-:Y:S01]  /*10480*/  @!P0 IMAD.MOV R8, RZ, RZ, -R8 ;  /* 0x000000ffff088224 */ /* 0x000fe200078e0a08 */
[----:B------:R-:W-:Y:S01]  /*10490*/  ISETP.GT.U32.AND P0, PT, R0, R5, PT ;  /* 0x000000050000720c */ /* 0x000fe20003f04070 */
[----:B------:R-:W-:Y:S01]  /*104a0*/  @!P5 IMAD.MOV R7, RZ, RZ, -R7 ;  /* 0x000000ffff07d224 */ /* 0x000fe200078e0a07 */
[----:B------:R-:W-:Y:S01]  /*104b0*/  STL [R1+0x550], R11 ;  /* 0x0005500b01007387 */ /* 0x000fe20000100800 */
[----:B------:R-:W-:Y:S01]  /*104c0*/  IMAD.MOV R4, RZ, RZ, -R4 ;  /* 0x000000ffff047224 */ /* 0x000fe200078e0a04 */
[----:B------:R-:W-:Y:S01]  /*104d0*/  ISETP.GE.AND P5, PT, R18, RZ, PT ;  /* 0x000000ff1200720c */ /* 0x000fe20003fa6270 */
[----:B------:R-:W-:Y:S01]  /*104e0*/  @!P1 IMAD.IADD R16, R16, 0x1, -R0 ;  /* 0x0000000110109824 */ /* 0x000fe200078e0a00 */
[----:B------:R-:W-:Y:S01]  /*104f0*/  STL [R1+0x54c], R8 ;  /* 0x00054c0801007387 */ /* 0x000fe20000100800 */
[----:B------:R-:W-:Y:S01]  /*10500*/  IMAD R9, R0, R4, R20 ;  /* 0x0000000400097224 */ /* 0x000fe200078e0214 */
[----:B------:R-:W-:Y:S01]  /*10510*/  ISETP.GE.AND P1, PT, R17, RZ, PT ;  /* 0x000000ff1100720c */ /* 0x000fe20003f26270 */
[--C-:B------:R-:W-:Y:S01]  /*10520*/  @!P2 IMAD.IADD R6, R6, 0x1, -R0.reuse ;  /* 0x000000010606a824 */ /* 0x100fe200078e0a00 */
[----:B------:R0:W-:Y:S01]  /*10530*/  STL [R1+0x548], R7 ;  /* 0x0005480701007387 */ /* 0x0001e20000100800 */
[----:B------:R-:W-:Y:S01]  /*10540*/  VIADD R17, R28, 0xc9 ;  /* 0x000000c91c117836 */ /* 0x000fe20000000000 */
[----:B------:R-:W-:Y:S01]  /*10550*/  ISETP.GE.AND P2, PT, R23, RZ, PT ;  /* 0x000000ff1700720c */ /* 0x000fe20003f46270 */
[----:B------:R-:W-:-:S02]  /*10560*/  @!P0 IMAD.IADD R5, R5, 0x1, -R0 ;  /* 0x0000000105058824 */ /* 0x000fc400078e0a00 */
[C---:B------:R-:W-:Y:S01]  /*10570*/  VIADD R20, R28.reuse, 0xc8 ;  /* 0x000000c81c147836 */ /* 0x040fe20000000000 */
[----:B------:R-:W-:Y:S01]  /*10580*/  ISETP.GE.AND P0, PT, R17, RZ, PT ;  /* 0x000000ff1100720c */ /* 0x000fe20003f06270 */
[----:B------:R-:W-:Y:S01]  /*10590*/  IMAD.MOV.U32 R4, RZ, RZ, R6 ;  /* 0x000000ffff047224 */ /* 0x000fe200078e0006 */
[----:B------:R-:W-:Y:S01]  /*105a0*/  IABS R17, R17 ;  /* 0x0000001100117213 */ /* 0x000fe20000000000 */
[----:B------:R-:W-:Y:S02]  /*105b0*/  VIADD R14, R28, 0xc7 ;  /* 0x000000c71c0e7836 */ /* 0x000fe40000000000 */
[----:B0-----:R-:W-:Y:S02]  /*105c0*/  IMAD.MOV.U32 R7, RZ, RZ, R2 ;  /* 0x000000ffff077224 */ /* 0x001fe400078e0002 */
[----:B------:R-:W-:Y:S02]  /*105d0*/  IMAD.MOV.U32 R2, RZ, RZ, R16 ;  /* 0x000000ffff027224 */ /* 0x000fe400078e0010 */
[----:B------:R-:W-:Y:S01]  /*105e0*/  @!P6 IMAD.MOV R7, RZ, RZ, -R7 ;  /* 0x000000ffff07e224 */ /* 0x000fe200078e0a07 */
[C---:B------:R-:W-:Y:S01]  /*105f0*/  ISETP.GT.U32.AND P6, PT, R0.reuse, R5, PT ;  /* 0x000000050000720c */ /* 0x040fe20003fc4070 */
[----:B------:R-:W-:Y:S01]  /*10600*/  @!P4 IMAD.MOV R2, RZ, RZ, -R2 ;  /* 0x000000ffff02c224 */ /* 0x000fe200078e0a02 */
[----:B------:R-:W-:Y:S01]  /*10610*/  ISETP.GT.U32.AND P4, PT, R0, R9, PT ;  /* 0x000000090000720c */ /* 0x000fe20003f84070 */
[----:B------:R-:W-:Y:S01]  /*10620*/  @!P5 IMAD.MOV R4, RZ, RZ, -R4 ;  /* 0x000000ffff04d224 */ /* 0x000fe200078e0a04 */
[----:B------:R-:W-:Y:S01]  /*10630*/  ISETP.GE.AND P5, PT, R20, RZ, PT ;  /* 0x000000ff1400720c */ /* 0x000fe20003fa6270 */
[----:B------:R-:W-:Y:S01]  /*10640*/  IMAD.HI.U32 R6, R15, R17, RZ ;  /* 0x000000110f067227 */ /* 0x000fe200078e00ff */
[----:B------:R-:W-:Y:S01]  /*10650*/  IABS R20, R20 ;  /* 0x0000001400147213 */ /* 0x000fe20000000000 */
[----:B------:R0:W-:Y:S02]  /*10660*/  STL [R1+0x544], R7 ;  /* 0x0005440701007387 */ /* 0x0001e40000100800 */
[----:B------:R-:W-:-:S02]  /*10670*/  IMAD.MOV R6, RZ, RZ, -R6 ;  /* 0x000000ffff067224 */ /* 0x000fc400078e0a06 */
[----:B------:R-:W-:Y:S01]  /*10680*/  IMAD.HI.U32 R8, R15, R20, RZ ;  /* 0x000000140f087227 */ /* 0x000fe200078e00ff */
[----:B------:R1:W-:Y:S03]  /*10690*/  STL [R1+0x540], R4 ;  /* 0x0005400401007387 */ /* 0x0003e60000100800 */
[--C-:B------:R-:W-:Y:S01]  /*106a0*/  @!P4 IMAD.IADD R9, R9, 0x1, -R0.reuse ;  /* 0x000000010909c824 */ /* 0x100fe200078e0a00 */
[----:B------:R2:W-:Y:S01]  /*106b0*/  STL [R1+0x53c], R2 ;  /* 0x00053c0201007387 */ /* 0x0005e20000100800 */
[----:B------:R-:W-:Y:S01]  /*106c0*/  @!P6 IMAD.IADD R5, R5, 0x1, -R0 ;  /* 0x000000010505e824 */ /* 0x000fe200078e0a00 */
[----:B------:R-:W-:Y:S01]  /*106d0*/  ISETP.GE.AND P6, PT, R14, RZ, PT ;  /* 0x000000ff0e00720c */ /* 0x000fe20003fc6270 */
[C---:B------:R-:W-:Y:S01]  /*106e0*/  IMAD R17, R0.reuse, R6, R17 ;  /* 0x0000000600117224 */ /* 0x040fe200078e0211 */
[----:B------:R-:W-:Y:S01]  /*106f0*/  ISETP.GT.U32.AND P4, PT, R0, R9, PT ;  /* 0x000000090000720c */ /* 0x000fe20003f84070 */
[----:B------:R-:W-:Y:S01]  /*10700*/  IMAD.MOV R8, RZ, RZ, -R8 ;  /* 0x000000ffff087224 */ /* 0x000fe200078e0a08 */
[----:B------:R-:W-:Y:S01]  /*10710*/  IABS R14, R14 ;  /* 0x0000000e000e7213 */ /* 0x000fe20000000000 */
[----:B------:R-:W-:-:S02]  /*10720*/  IMAD.MOV.U32 R11, RZ, RZ, R5 ;  /* 0x000000ffff0b7224 */ /* 0x000fc400078e0005 */
[C---:B------:R-:W-:Y:S02]  /*10730*/  IMAD R20, R0.reuse, R8, R20 ;  /* 0x0000000800147224 */ /* 0x040fe400078e0214 */
[----:B------:R-:W-:Y:S01]  /*10740*/  @!P2 IMAD.MOV R11, RZ, RZ, -R11 ;  /* 0x000000ffff0ba224 */ /* 0x000fe200078e0a0b */
[----:B------:R-:W-:Y:S01]  /*10750*/  ISETP.GT.U32.AND P2, PT, R0, R17, PT ;  /* 0x000000110000720c */ /* 0x000fe20003f44070 */
[----:B------:R-:W-:-:S03]  /*10760*/  IMAD.HI.U32 R12, R15, R14, RZ ;  /* 0x0000000e0f0c7227 */ /* 0x000fc600078e00ff */
[----:B------:R2:W-:Y:S01]  /*10770*/  STL [R1+0x538], R11 ;  /* 0x0005380b01007387 */ /* 0x0005e20000100800 */
[----:B------:R-:W-:Y:S01]  /*10780*/  @!P4 IMAD.IADD R9, R9, 0x1, -R0 ;  /* 0x000000010909c824 */ /* 0x000fe200078e0a00 */
[----:B------:R-:W-:Y:S01]  /*10790*/  ISETP.GT.U32.AND P4, PT, R0, R20, PT ;  /* 0x000000140000720c */ /* 0x000fe20003f84070 */
[C---:B------:R-:W-:Y:S02]  /*107a0*/  VIADD R21, R28.reuse, 0xc6 ;  /* 0x000000c61c157836 */ /* 0x040fe40000000000 */
[----:B0-----:R-:W-:Y:S02]  /*107b0*/  VIADD R7, R28, 0xc5 ;  /* 0x000000c51c077836 */ /* 0x001fe40000000000 */
[----:B------:R-:W-:Y:S01]  /*107c0*/  IMAD.MOV R12, RZ, RZ, -R12 ;  /* 0x000000ffff0c7224 */ /* 0x000fe200078e0a0c */
[----:B-1----:R-:W-:Y:S01]  /*107d0*/  IABS R4, R21 ;  /* 0x0000001500047213 */ /* 0x002fe20000000000 */
[----:B------:R-:W-:Y:S01]  /*107e0*/  @!P2 IMAD.IADD R17, R17, 0x1, -R0 ;  /* 0x000000011111a824 */ /* 0x000fe200078e0a00 */
[----:B--2---:R-:W-:Y:S01]  /*107f0*/  IABS R2, R7 ;  /* 0x0000000700027213 */ /* 0x004fe20000000000 */
[----:B------:R-:W-:-:S02]  /*10800*/  IMAD R14, R0, R12, R14 ;  /* 0x0000000c000e7224 */ /* 0x000fc400078e020e */
[----:B------:R-:W-:-:S03]  /*10810*/  IMAD.HI.U32 R6, R15, R4, RZ ;  /* 0x000000040f067227 */ /* 0x000fc600078e00ff */
[----:B------:R-:W-:Y:S01]  /*10820*/  ISETP.GT.U32.AND P2, PT, R0, R14, PT ;  /* 0x0000000e0000720c */ /* 0x000fe20003f44070 */
[----:B------:R-:W-:-:S04]  /*10830*/  IMAD.HI.U32 R13, R15, R2, RZ ;  /* 0x000000020f0d7227 */ /* 0x000fc800078e00ff */
[----:B------:R-:W-:Y:S01]  /*10840*/  @!P4 IMAD.IADD R20, R20, 0x1, -R0 ;  /* 0x000000011414c824 */ /* 0x000fe200078e0a00 */
[----:B------:R-:W-:Y:S01]  /*10850*/  ISETP.GT.U32.AND P4, PT, R0, R17, PT ;  /* 0x000000110000720c */ /* 0x000fe20003f84070 */
[----:B------:R-:W-:Y:S02]  /*10860*/  IMAD.MOV R6, RZ, RZ, -R6 ;  /* 0x000000ffff067224 */ /* 0x000fe400078e0a06 */
[----:B------:R-:W-:Y:S02]  /*10870*/  IMAD.MOV R5, RZ, RZ, -R13 ;  /* 0x000000ffff057224 */ /* 0x000fe400078e0a0d */
[----:B------:R-:W-:Y:S02]  /*10880*/  VIADD R16, R28, 0xc4 ;  /* 0x000000c41c107836 */ /* 0x000fe40000000000 */
[C---:B------:R-:W-:Y:S02]  /*10890*/  IMAD R4, R0.reuse, R6, R4 ;  /* 0x0000000600047224 */ /* 0x040fe400078e0204 */
[----:B------:R-:W-:Y:S01]  /*108a0*/  IMAD R2, R0, R5, R2 ;  /* 0x0000000500027224 */ /* 0x000fe200078e0202 */
[----:B------:R-:W-:Y:S01]  /*108b0*/  IABS R5, R16 ;  /* 0x0000001000057213 */ /* 0x000fe20000000000 */
[----:B------:R-:W-:-:S02]  /*108c0*/  VIADD R6, R28, 0xc3 ;  /* 0x000000c31c067836 */ /* 0x000fc40000000000 */
[----:B------:R-:W-:Y:S02]  /*108d0*/  IMAD.MOV.U32 R11, RZ, RZ, R9 ;  /* 0x000000ffff0b7224 */ /* 0x000fe400078e0009 */
[--C-:B------:R-:W-:Y:S01]  /*108e0*/  @!P2 IMAD.IADD R14, R14, 0x1, -R0.reuse ;  /* 0x000000010e0ea824 */ /* 0x100fe200078e0a00 */
[----:B------:R-:W-:Y:S01]  /*108f0*/  IABS R12, R6 ;  /* 0x00000006000c7213 */ /* 0x000fe20000000000 */
[----:B------:R-:W-:Y:S01]  /*10900*/  @!P1 IMAD.MOV R11, RZ, RZ, -R11 ;  /* 0x000000ffff0b9224 */ /* 0x000fe200078e0a0b */
[C---:B------:R-:W-:Y:S01]  /*10910*/  ISETP.GT.U32.AND P1, PT, R0.reuse, R20, PT ;  /* 0x000000140000720c */ /* 0x040fe20003f24070 */
[----:B------:R-:W-:Y:S01]  /*10920*/  IMAD.MOV.U32 R9, RZ, RZ, R5 ;  /* 0x000000ffff097224 */ /* 0x000fe200078e0005 */
[C---:B------:R-:W-:Y:S01]  /*10930*/  ISETP.GT.U32.AND P2, PT, R0.reuse, R14, PT ;  /* 0x0000000e0000720c */ /* 0x040fe20003f44070 */
[----:B------:R-:W-:Y:S01]  /*10940*/  @!P4 IMAD.IADD R17, R17, 0x1, -R0 ;  /* 0x000000011111c824 */ /* 0x000fe200078e0a00 */
[----:B------:R-:W-:Y:S01]  /*10950*/  ISETP.GT.U32.AND P4, PT, R0, R4, PT ;  /* 0x000000040000720c */ /* 0x000fe20003f84070 */
[C---:B------:R-:W-:Y:S01]  /*10960*/  IMAD.HI.U32 R24, R15.reuse, R9, RZ ;  /* 0x000000090f187227 */ /* 0x040fe200078e00ff */
[----:B------:R0:W-:Y:S03]  /*10970*/  STL [R1+0x52c], R11 ;  /* 0x00052c0b01007387 */ /* 0x0001e60000100800 */
[----:B------:R-:W-:-:S04]  /*10980*/  IMAD.HI.U32 R22, R15, R12, RZ ;  /* 0x0000000c0f167227 */ /* 0x000fc800078e00ff */
[----:B------:R-:W-:Y:S02]  /*10990*/  VIADD R8, R28, 0xc2 ;  /* 0x000000c21c087836 */ /* 0x000fe40000000000 */
[----:B------:R-:W-:Y:S02]  /*109a0*/  IMAD.MOV R24, RZ, RZ, -R24 ;  /* 0x000000ffff187224 */ /* 0x000fe400078e0a18 */
[----:B0-----:R-:W-:Y:S01]  /*109b0*/  IMAD.MOV.U32 R11, RZ, RZ, R17 ;  /* 0x000000ffff0b7224 */ /* 0x001fe200078e0011 */
[----:B------:R-:W-:Y:S01]  /*109c0*/  IABS R23, R8 ;  /* 0x0000000800177213 */ /* 0x000fe20000000000 */
[----:B------:R-:W-:Y:S02]  /*109d0*/  IMAD.MOV R22, RZ, RZ, -R22 ;  /* 0x000000ffff167224 */ /* 0x000fe400078e0a16 */
[----:B------:R-:W-:Y:S02]  /*109e0*/  @!P0 IMAD.MOV R11, RZ, RZ, -R11 ;  /* 0x000000ffff0b8224 */ /* 0x000fe400078e0a0b */
[----:B------:R-:W-:Y:S01]  /*109f0*/  @!P1 IMAD.IADD R20, R20, 0x1, -R0 ;  /* 0x0000000114149824 */ /* 0x000fe200078e0a00 */
[C---:B------:R-:W-:Y:S01]  /*10a00*/  ISETP.GT.U32.AND P1, PT, R0.reuse, R2, PT ;  /* 0x000000020000720c */ /* 0x040fe20003f24070 */
[C---:B------:R-:W-:Y:S01]  /*10a10*/  IMAD R9, R0.reuse, R24, R9 ;  /* 0x0000001800097224 */ /* 0x040fe200078e0209 */
[----:B------:R0:W-:Y:S01]  /*10a20*/  STL [R1+0x528], R11 ;  /* 0x0005280b01007387 */ /* 0x0001e20000100800 */
[----:B------:R-:W-:-:S02]  /*10a30*/  IMAD R12, R0, R22, R12 ;  /* 0x00000016000c7224 */ /* 0x000fc400078e020c */
[--C-:B------:R-:W-:Y:S01]  /*10a40*/  @!P2 IMAD.IADD R14, R14, 0x1, -R0.reuse ;  /* 0x000000010e0ea824 */ /* 0x100fe200078e0a00 */
[----:B------:R-:W-:Y:S01]  /*10a50*/  ISETP.GT.U32.AND P2, PT, R0, R9, PT ;  /* 0x000000090000720c */ /* 0x000fe20003f44070 */
[----:B------:R-:W-:Y:S01]  /*10a60*/  @!P4 IMAD.IADD R4, R4, 0x1, -R0 ;  /* 0x000000010404c824 */ /* 0x000fe200078e0a00 */
[----:B------:R-:W-:Y:S01]  /*10a70*/  ISETP.GT.U32.AND P4, PT, R0, R12, PT ;  /* 0x0000000c0000720c */ /* 0x000fe20003f84070 */
[----:B------:R-:W-:-:S03]  /*10a80*/  IMAD.HI.U32 R22, R15, R23, RZ ;  /* 0x000000170f167227 */ /* 0x000fc600078e00ff */
[----:B------:R-:W-:Y:S01]  /*10a90*/  ISETP.GT.U32.AND P0, PT, R0, R4, PT ;  /* 0x000000040000720c */ /* 0x000fe20003f04070 */
[----:B0-----:R-:W-:Y:S02]  /*10aa0*/  IMAD.MOV.U32 R11, RZ, RZ, R20 ;  /* 0x000000ffff0b7224 */ /* 0x001fe400078e0014 */
[C---:B------:R-:W-:Y:S02]  /*10ab0*/  VIADD R13, R28.reuse, 0xc1 ;  /* 0x000000c11c0d7836 */ /* 0x040fe40000000000 */
[----:B------:R-:W-:Y:S02]  /*10ac0*/  @!P5 IMAD.MOV R11, RZ, RZ, -R11 ;  /* 0x000000ffff0bd224 */ /* 0x000fe400078e0a0b */
[----:B------:R-:W-:Y:S01]  /*10ad0*/  IMAD.MOV R22, RZ, RZ, -R22 ;  /* 0x000000ffff167224 */ /* 0x000fe200078e0a16 */
[----:B------:R-:W-:Y:S01]  /*10ae0*/  IABS R18, R13 ;  /* 0x0000000d00127213 */ /* 0x000fe20000000000 */
[----:B------:R-:W-:Y:S01]  /*10af0*/  VIADD R19, R28, 0xc0 ;  /* 0x000000c01c137836 */ /* 0x000fe20000000000 */
[----:B------:R0:W-:Y:S01]  /*10b00*/  STL [R1+0x524], R11 ;  /* 0x0005240b01007387 */ /* 0x0001e20000100800 */
[--C-:B------:R-:W-:Y:S01]  /*10b10*/  @!P1 IMAD.IADD R2, R2, 0x1, -R0.reuse ;  /* 0x0000000102029824 */ /* 0x100fe200078e0a00 */
[----:B------:R-:W-:Y:S01]  /*10b20*/  ISETP.GE.AND P1, PT, R21, RZ, PT ;  /* 0x000000ff1500720c */ /* 0x000fe20003f26270 */
[C---:B------:R-:W-:Y:S01]  /*10b30*/  IMAD R22, R0.reuse, R22, R23 ;  /* 0x0000001600167224 */ /* 0x040fe200078e0217 */
[----:B------:R-:W-:Y:S01]  /*10b40*/  IABS R5, R19 ;  /* 0x0000001300057213 */ /* 0x000fe20000000000 */
[--C-:B------:R-:W-:Y:S01]  /*10b50*/  @!P2 IMAD.IADD R9, R9, 0x1, -R0.reuse ;  /* 0x000000010909a824 */ /* 0x100fe200078e0a00 */
[----:B------:R-:W-:Y:S01]  /*10b60*/  ISETP.GT.U32.AND P2, PT, R0, R2, PT ;  /* 0x000000020000720c */ /* 0x000fe20003f44070 */
[----:B------:R-:W-:-:S02]  /*10b70*/  @!P4 IMAD.IADD R12, R12, 0x1, -R0 ;  /* 0x000000010c0cc824 */ /* 0x000fc400078e0a00 */
[C---:B------:R-:W-:Y:S01]  /*10b80*/  IMAD.HI.U32 R25, R15.reuse, R18, RZ ;  /* 0x000000120f197227 */ /* 0x040fe200078e00ff */
[C---:B------:R-:W-:Y:S02]  /*10b90*/  ISETP.GT.U32.AND P4, PT, R0.reuse, R9, PT ;  /* 0x000000090000720c */ /* 0x040fe40003f84070 */
[----:B------:R-:W-:Y:S01]  /*10ba0*/  ISETP.GT.U32.AND P5, PT, R0, R12, PT ;  /* 0x0000000c0000720c */ /* 0x000fe20003fa4070 */
[----:B0-----:R-:W-:Y:S02]  /*10bb0*/  IMAD.MOV.U32 R11, RZ, RZ, R14 ;  /* 0x000000ffff0b7224 */ /* 0x001fe400078e000e */
[----:B------:R-:W-:-:S04]  /*10bc0*/  IMAD.HI.U32 R24, R15, R5, RZ ;  /* 0x000000050f187227 */ /* 0x000fc800078e00ff */
[----:B------:R-:W-:Y:S01]  /*10bd0*/  @!P6 IMAD.MOV R11, RZ, RZ, -R11 ;  /* 0x000000ffff0be224 */ /* 0x000fe200078e0a0b */
[----:B------:R-:W-:Y:S01]  /*10be0*/  ISETP.GT.U32.AND P6, PT, R0, R22, PT ;  /* 0x000000160000720c */ /* 0x000fe20003fc4070 */
[----:B------:R-:W-:Y:S02]  /*10bf0*/  IMAD.MOV R25, RZ, RZ, -R25 ;  /* 0x000000ffff197224 */ /* 0x000fe400078e0a19 */
[----:B------:R-:W-:Y:S01]  /*10c00*/  VIADD R17, R28, 0xbf ;  /* 0x000000bf1c117836 */ /* 0x000fe20000000000 */
[----:B------:R0:W-:Y:S01]  /*10c10*/  STL [R1+0x520], R11 ;  /* 0x0005200b01007387 */ /* 0x0001e20000100800 */
[----:B------:R-:W-:Y:S02]  /*10c20*/  IMAD.MOV R24, RZ, RZ, -R24 ;  /* 0x000000ffff187224 */ /* 0x000fe400078e0a18 */
[C---:B------:R-:W-:Y:S01]  /*10c30*/  IMAD R18, R0.reuse, R25, R18 ;  /* 0x0000001900127224 */ /* 0x040fe200078e0212 */
[----:B------:R-:W-:Y:S01]  /*10c40*/  IABS R20, R17 ;  /* 0x0000001100147213 */ /* 0x000fe20000000000 */
[----:B------:R-:W-:-:S02]  /*10c50*/  IMAD R5, R0, R24, R5 ;  /* 0x0000001800057224 */ /* 0x000fc400078e0205 */
[--C-:B------:R-:W-:Y:S01]  /*10c60*/  @!P0 IMAD.IADD R4, R4, 0x1, -R0.reuse ;  /* 0x0000000104048824 */ /* 0x100fe200078e0a00 */
[----:B------:R-:W-:Y:S01]  /*10c70*/  ISETP.GT.U32.AND P0, PT, R0, R18, PT ;  /* 0x000000120000720c */ /* 0x000fe20003f04070 */
[--C-:B------:R-:W-:Y:S01]  /*10c80*/  @!P2 IMAD.IADD R2, R2, 0x1, -R0.reuse ;  /* 0x000000010202a824 */ /* 0x100fe200078e0a00 */
[----:B------:R-:W-:Y:S01]  /*10c90*/  ISETP.GE.AND P2, PT, R7, RZ, PT ;  /* 0x000000ff0700720c */ /* 0x000fe20003f46270 */
[----:B------:R-:W-:Y:S01]  /*10ca0*/  @!P6 IMAD.IADD R22, R22, 0x1, -R0 ;  /* 0x000000011616e824 */ /* 0x000fe200078e0a00 */
[----:B------:R-:W-:Y:S01]  /*10cb0*/  ISETP.GE.AND P6, PT, R6, RZ, PT ;  /* 0x000000ff0600720c */ /* 0x000fe20003fc6270 */
[----:B------:R-:W-:-:S04]  /*10cc0*/  IMAD.HI.U32 R7, R15, R20, RZ ;  /* 0x000000140f077227 */ /* 0x000fc800078e00ff */
[--C-:B------:R-:W-:Y:S01]  /*10cd0*/  @!P4 IMAD.IADD R9, R9, 0x1, -R0.reuse ;  /* 0x000000010909c824 */ /* 0x100fe200078e0a00 */
[----:B------:R-:W-:Y:S01]  /*10ce0*/  ISETP.GT.U32.AND P4, PT, R0, R5, PT ;  /* 0x000000050000720c */ /* 0x000fe20003f84070 */
[----:B------:R-:W-:Y:S01]  /*10cf0*/  @!P5 IMAD.IADD R12, R12, 0x1, -R0 ;  /* 0x000000010c0cd824 */ /* 0x000fe200078e0a00 */
[----:B------:R-:W-:Y:S01]  /*10d00*/  ISETP.GE.AND P5, PT, R16, RZ, PT ;  /* 0x000000ff1000720c */ /* 0x000fe20003fa6270 */
[----:B------:R-:W-:Y:S02]  /*10d10*/  IMAD.MOV R7, RZ, RZ, -R7 ;  /* 0x000000ffff077224 */ /* 0x000fe400078e0a07 */
[----:B------:R-:W-:Y:S02]  /*10d20*/  IMAD.MOV.U32 R23, RZ, RZ, R4 ;  /* 0x000000ffff177224 */ /* 0x000fe400078e0004 */
[----:B------:R-:W-:Y:S02]  /*10d30*/  VIADD R14, R28, 0xbe ;  /* 0x000000be1c0e7836 */ /* 0x000fe40000000000 */
[----:B------:R-:W-:-:S02]  /*10d40*/  IMAD R7, R0, R7, R20 ;  /* 0x0000000700077224 */ /* 0x000fc400078e0214 */
[----:B------:R-:W-:Y:S01]  /*10d50*/  @!P1 IMAD.MOV R23, RZ, RZ, -R23 ;  /* 0x000000ffff179224 */ /* 0x000fe200078e0a17 */
[----:B------:R-:W-:Y:S01]  /*10d60*/  ISETP.GT.U32.AND P1, PT, R0, R22, PT ;  /* 0x000000160000720c */ /* 0x000fe20003f24070 */
[----:B------:R-:W-:Y:S01]  /*10d70*/  IMAD.MOV.U32 R4, RZ, RZ, R12 ;  /* 0x000000ffff047224 */ /* 0x000fe200078e000c */
[----:B------:R-:W-:Y:S01]  /*10d80*/  IABS R21, R14 ;  /* 0x0000000e00157213 */ /* 0x000fe20000000000 */
[----:B0-----:R-:W-:Y:S01]  /*10d90*/  IMAD.MOV.U32 R11, RZ, RZ, R2 ;  /* 0x000000ffff0b7224 */ /* 0x001fe200078e0002 */
[----:B------:R-:W-:Y:S01]  /*10da0*/  STL [R1+0x51c], R23 ;  /* 0x00051c1701007387 */ /* 0x000fe20000100800 */
[----:B------:R-:W-:Y:S01]  /*10db0*/  @!P0 IMAD.IADD R18, R18, 0x1, -R0 ;  /* 0x0000000112128824 */ /* 0x000fe200078e0a00 */
[----:B------:R-:W-:Y:S01]  /*10dc0*/  ISETP.GE.AND P0, PT, R8, RZ, PT ;  /* 0x000000ff0800720c */ /* 0x000fe20003f06270 */
[----:B------:R-:W-:Y:S02]  /*10dd0*/  IMAD.MOV.U32 R2, RZ, RZ, R9 ;  /* 0x000000ffff027224 */ /* 0x000fe400078e0009 */
[----:B------:R-:W-:Y:S01]  /*10de0*/  @!P6 IMAD.MOV R4, RZ, RZ, -R4 ;  /* 0x000000ffff04e224 */ /* 0x000fe200078e0a04 */
[----:B------:R-:W-:Y:S01]  /*10df0*/  ISETP.GT.U32.AND P6, PT, R0, R7, PT ;  /* 0x000000070000720c */ /* 0x000fe20003fc4070 */
[----:B------:R-:W-:-:S02]  /*10e00*/  @!P2 IMAD.MOV R11, RZ, RZ, -R11 ;  /* 0x000000ffff0ba224 */ /* 0x000fc400078e0a0b */
[----:B------:R-:W-:Y:S01]  /*10e10*/  @!P4 IMAD.IADD R5, R5, 0x1, -R0 ;  /* 0x000000010505c824 */ /* 0x000fe200078e0a00 */
[C---:B------:R-:W-:Y:S01]  /*10e20*/  ISETP.GT.U32.AND P4, PT, R0.reuse, R18, PT ;  /* 0x000000120000720c */ /* 0x040fe20003f84070 */
[----:B------:R-:W-:Y:S01]  /*10e30*/  @!P5 IMAD.MOV R2, RZ, RZ, -R2 ;  /* 0x000000ffff02d224 */ /* 0x000fe200078e0a02 */
[----:B------:R-:W-:Y:S01]  /*10e40*/  STL [R1+0x518], R11 ;  /* 0x0005180b01007387 */ /* 0x000fe20000100800 */
[----:B------:R-:W-:Y:S01]  /*10e50*/  IMAD.HI.U32 R6, R15, R21, RZ ;  /* 0x000000150f067227 */ /* 0x000fe200078e00ff */
[----:B------:R-:W-:Y:S02]  /*10e60*/  ISETP.GT.U32.AND P2, PT, R0, R5, PT ;  /* 0x000000050000720c */ /* 0x000fe40003f44070 */
[----:B------:R0:W-:Y:S01]  /*10e70*/  STL [R1+0x514], R2 ;  /* 0x0005140201007387 */ /* 0x0001e20000100800 */
[----:B------:R-:W-:Y:S01]  /*10e80*/  IMAD.MOV R6, RZ, RZ, -R6 ;  /* 0x000000ffff067224 */ /* 0x000fe200078e0a06 */
[----:B------:R-:W-:Y:S01]  /*10e90*/  ISETP.GE.AND P5, PT, R13, RZ, PT ;  /* 0x000000ff0d00720c */ /* 0x000fe20003fa6270 */
[----:B------:R-:W-:Y:S01]  /*10ea0*/  @!P1 IMAD.IADD R22, R22, 0x1, -R0 ;  /* 0x0000000116169824 */ /* 0x000fe200078e0a00 */
[----:B------:R1:W-:Y:S01]  /*10eb0*/  STL [R1+0x4f0], R4 ;  /* 0x0004f00401007387 */ /* 0x0003e20000100800 */
[----:B------:R-:W-:Y:S01]  /*10ec0*/  IMAD R21, R0, R6, R21 ;  /* 0x0000000600157224 */ /* 0x000fe200078e0215 */
[----:B------:R-:W-:Y:S01]  /*10ed0*/  ISETP.GE.AND P1, PT, R19, RZ, PT ;  /* 0x000000ff1300720c */ /* 0x000fe20003f26270 */
[----:B------:R-:W-:-:S02]  /*10ee0*/  IMAD.MOV.U32 R9, RZ, RZ, R22 ;  /* 0x000000ffff097224 */ /* 0x000fc400078e0016 */
[--C-:B------:R-:W-:Y:S01]  /*10ef0*/  @!P6 IMAD.IADD R7, R7, 0x1, -R0.reuse ;  /* 0x000000010707e824 */ /* 0x100fe200078e0a00 */
[----:B------:R-:W-:Y:S01]  /*10f00*/  ISETP.GE.AND P6, PT, R14, RZ, PT ;  /* 0x000000ff0e00720c */ /* 0x000fe20003fc6270 */
[----:B0-----:R-:W-:Y:S02]  /*10f10*/  VIADD R2, R28, 0xbd ;  /* 0x000000bd1c027836 */ /* 0x001fe40000000000 */
[--C-:B------:R-:W-:Y:S01]  /*10f20*/  @!P4 IMAD.IADD R18, R18, 0x1, -R0.reuse ;  /* 0x000000011212c824 */ /* 0x100fe200078e0a00 */
[----:B------:R-:W-:Y:S01]  /*10f30*/  ISETP.GT.U32.AND P4, PT, R0, R21, PT ;  /* 0x000000150000720c */ /* 0x000fe20003f84070 */
[----:B------:R-:W-:Y:S01]  /*10f40*/  @!P0 IMAD.MOV R9, RZ, RZ, -R9 ;  /* 0x000000ffff098224 */ /* 0x000fe200078e0a09 */
[----:B------:R-:W-:Y:S01]  /*10f50*/  IABS R6, R2 ;  /* 0x0000000200067213 */ /* 0x000fe20000000000 */
[----:B-1----:R-:W-:Y:S01]  /*10f60*/  VIADD R4, R28, 0xbc ;  /* 0x000000bc1c047836 */ /* 0x002fe20000000000 */
[----:B------:R-:W-:Y:S01]  /*10f70*/  ISETP.GT.U32.AND P0, PT, R0, R7, PT ;  /* 0x000000070000720c */ /* 0x000fe20003f04070 */
[----:B------:R-:W-:Y:S01]  /*10f80*/  @!P2 IMAD.IADD R5, R5, 0x1, -R0 ;  /* 0x000000010505a824 */ /* 0x000fe200078e0a00 */
[----:B------:R0:W-:Y:S01]  /*10f90*/  STL [R1+0x4e4], R9 ;  /* 0x0004e40901007387 */ /* 0x0001e20000100800 */
[----:B------:R-:W-:Y:S01]  /*10fa0*/  IMAD.HI.U32 R8, R15, R6, RZ ;  /* 0x000000060f087227 */ /* 0x000fe200078e00ff */
[----:B------:R-:W-:-:S02]  /*10fb0*/  ISETP.GE.AND P2, PT, R17, RZ, PT ;  /* 0x000000ff1100720c */ /* 0x000fc40003f46270 */
[----:B------:R-:W-:Y:S01]  /*10fc0*/  IABS R12, R4 ;  /* 0x00000004000c7213 */ /* 0x000fe20000000000 */
[----:B------:R-:W-:Y:S02]  /*10fd0*/  IMAD.MOV R8, RZ, RZ, -R8 ;  /* 0x000000ffff087224 */ /* 0x000fe400078e0a08 */
[----:B------:R-:W-:Y:S01]  /*10fe0*/  @!P4 IMAD.IADD R21, R21, 0x1, -R0 ;  /* 0x000000011515c824 */ /* 0x000fe200078e0a00 */
[----:B------:R-:W-:Y:S01]  /*10ff0*/  ISETP.GE.AND P4, PT, R2, RZ, PT ;  /* 0x000000ff0200720c */ /* 0x000fe20003f86270 */
[----:B------:R-:W-:-:S04]  /*11000*/  IMAD.HI.U32 R2, R15, R12, RZ ;  /* 0x0000000c0f027227 */ /* 0x000fc800078e00ff */
[----:B0-----:R-:W-:Y:S02]  /*11010*/  IMAD.MOV.U32 R9, RZ, RZ, R18 ;  /* 0x000000ffff097224 */ /* 0x001fe400078e0012 */
[C---:B------:R-:W-:Y:S02]  /*11020*/  IMAD R18, R0.reuse, R8, R6 ;  /* 0x0000000800127224 */ /* 0x040fe400078e0206 */
[----:B------:R-:W-:Y:S02]  /*11030*/  @!P0 IMAD.IADD R7, R7, 0x1, -R0 ;  /* 0x0000000107078824 */ /* 0x000fe400078e0a00 */
[----:B------:R-:W-:Y:S01]  /*11040*/  @!P5 IMAD.MOV R9, RZ, RZ, -R9 ;  /* 0x000000ffff09d224 */ /* 0x000fe200078e0a09 */
[C---:B------:R-:W-:Y:S01]  /*11050*/  ISETP.GT.U32.AND P0, PT, R0.reuse, R18, PT ;  /* 0x000000120000720c */ /* 0x040fe20003f04070 */
[----:B------:R-:W-:Y:S01]  /*11060*/  IMAD.MOV R2, RZ, RZ, -R2 ;  /* 0x000000ffff027224 */ /* 0x000fe200078e0a02 */
[----:B------:R-:W-:Y:S01]  /*11070*/  ISETP.GT.U32.AND P5, PT, R0, R21, PT ;  /* 0x000000150000720c */ /* 0x000fe20003fa4070 */
[----:B------:R-:W-:Y:S01]  /*11080*/  VIADD R6, R28, 0xbb ;  /* 0x000000bb1c067836 */ /* 0x000fe20000000000 */
[----:B------:R0:W-:Y:S01]  /*11090*/  STL [R1+0x4b4], R9 ;  /* 0x0004b40901007387 */ /* 0x0001e20000100800 */
[----:B------:R-:W-:-:S02]  /*110a0*/  IMAD.MOV.U32 R8, RZ, RZ, R7 ;  /* 0x000000ffff087224 */ /* 0x000fc400078e0007 */
[----:B------:R-:W-:Y:S01]  /*110b0*/  @!P1 IMAD.MOV R5, RZ, RZ, -R5 ;  /* 0x000000ffff059224 */ /* 0x000fe200078e0a05 */
[----:B------:R-:W-:Y:S01]  /*110c0*/  IABS R17, R6 ;  /* 0x0000000600117213 */ /* 0x000fe20000000000 */
[----:B------:R-:W-:Y:S01]  /*110d0*/  IMAD R12, R0, R2, R12 ;  /* 0x00000002000c7224 */ /* 0x000fe200078e020c */
[----:B------:R-:W-:Y:S01]  /*110e0*/  ISETP.GE.AND P1, PT, R4, RZ, PT ;  /* 0x000000ff0400720c */ /* 0x000fe20003f26270 */
[----:B------:R-:W-:Y:S01]  /*110f0*/  @!P2 IMAD.MOV R8, RZ, RZ, -R8 ;  /* 0x000000ffff08a224 */ /* 0x000fe200078e0a08 */
[----:B------:R1:W-:Y:S01]  /*11100*/  STL [R1+0x438], R5 ;  /* 0x0004380501007387 */ /* 0x0003e20000100800 */
[--C-:B------:R-:W-:Y:S01]  /*11110*/  @!P0 IMAD.IADD R18, R18, 0x1, -R0.reuse ;  /* 0x0000000112128824 */ /* 0x100fe200078e0a00 */
[----:B------:R-:W-:Y:S01]  /*11120*/  ISETP.GE.AND P0, PT, R6, RZ, PT ;  /* 0x000000ff0600720c */ /* 0x000fe20003f06270 */
[----:B------:R-:W-:Y:S01]  /*11130*/  @!P5 IMAD.IADD R21, R21, 0x1, -R0 ;  /* 0x000000011515d824 */ /* 0x000fe200078e0a00 */
[C---:B------:R-:W-:Y:S01]  /*11140*/  ISETP.GT.U32.AND P5, PT, R0.reuse, R12, PT ;  /* 0x0000000c0000720c */ /* 0x040fe20003fa4070 */
[----:B------:R2:W-:Y:S01]  /*11150*/  STL [R1+0x42c], R8 ;  /* 0x00042c0801007387 */ /* 0x0005e20000100800 */
[----:B------:R-:W-:Y:S01]  /*11160*/  ISETP.GT.U32.AND P2, PT, R0, R18, PT ;  /* 0x000000120000720c */ /* 0x000fe20003f44070 */
[----:B------:R-:W-:-:S02]  /*11170*/  VIADD R2, R28, 0xb9 ;  /* 0x000000b91c027836 */ /* 0x000fc40000000000 */
[----:B0-----:R-:W-:Y:S02]  /*11180*/  IMAD.MOV.U32 R9, RZ, RZ, R21 ;  /* 0x000000ffff097224 */ /* 0x001fe400078e0015 */
[----:B-1----:R-:W-:Y:S01]  /*11190*/  VIADD R5, R28, 0xba ;  /* 0x000000ba1c057836 */ /* 0x002fe20000000000 */
[----:B------:R-:W-:Y:S01]  /*111a0*/  IABS R14, R2 ;  /* 0x00000002000e7213 */ /* 0x000fe20000000000 */
[----:B------:R-:W-:Y:S02]  /*111b0*/  @!P6 IMAD.MOV R9, RZ, RZ, -R9 ;  /* 0x000000ffff09e224 */ /* 0x000fe400078e0a09 */
[----:B--2---:R-:W-:Y:S01]  /*111c0*/  IMAD.HI.U32 R8, R15, R17, RZ ;  /* 0x000000110f087227 */ /* 0x004fe200078e00ff */
[----:B------:R-:W-:Y:S02]  /*111d0*/  IABS R4, R5 ;  /* 0x0000000500047213 */ /* 0x000fe40000000000 */
[----:B------:R-:W-:Y:S01]  /*111e0*/  STL [R1+0x464], R9 ;  /* 0x0004640901007387 */ /* 0x000fe20000100800 */
[----:B------:R-:W-:Y:S01]  /*111f0*/  IMAD.MOV R8, RZ, RZ, -R8 ;  /* 0x000000ffff087224 */ /* 0x000fe200078e0a08 */
[----:B------:R-:W-:Y:S01]  /*11200*/  ISETP.GE.AND P6, PT, R5, RZ, PT ;  /* 0x000000ff0500720c */ /* 0x000fe20003fc6270 */
[----:B------:R-:W-:-:S04]  /*11210*/  IMAD.HI.U32 R6, R15, R14, RZ ;  /* 0x0000000e0f067227 */ /* 0x000fc800078e00ff */
[----:B------:R-:W-:Y:S02]  /*11220*/  IMAD R17, R0, R8, R17 ;  /* 0x0000000800117224 */ /* 0x000fe400078e0211 */
[--C-:B------:R-:W-:Y:S02]  /*11230*/  @!P5 IMAD.IADD R12, R12, 0x1, -R0.reuse ;  /* 0x000000010c0cd824 */ /* 0x100fe400078e0a00 */
[----:B------:R-:W-:Y:S01]  /*11240*/  @!P2 IMAD.IADD R18, R18, 0x1, -R0 ;  /* 0x000000011212a824 */ /* 0x000fe200078e0a00 */
[C---:B------:R-:W-:Y:S01]  /*11250*/  ISETP.GT.U32.AND P2, PT, R0.reuse, R17, PT ;  /* 0x000000110000720c */ /* 0x040fe20003f44070 */
[----:B------:R-:W-:Y:S01]  /*11260*/  IMAD.MOV R6, RZ, RZ, -R6 ;  /* 0x000000ffff067224 */ /* 0x000fe200078e0a06 */
[----:B------:R-:W-:Y:S01]  /*11270*/  ISETP.GT.U32.AND P5, PT, R0, R12, PT ;  /* 0x0000000c0000720c */ /* 0x000fe20003fa4070 */
[----:B------:R-:W-:-:S04]  /*11280*/  IMAD.HI.U32 R7, R15, R4, RZ ;  /* 0x000000040f077227 */ /* 0x000fc800078e00ff */
[----:B------:R-:W-:Y:S02]  /*11290*/  IMAD R14, R0, R6, R14 ;  /* 0x00000006000e7224 */ /* 0x000fe400078e020e */
[C---:B------:R-:W-:Y:S02]  /*112a0*/  VIADD R6, R28.reuse, 0xb7 ;  /* 0x000000b71c067836 */ /* 0x040fe40000000000 */
[----:B------:R-:W-:Y:S02]  /*112b0*/  VIADD R8, R28, 0xb8 ;  /* 0x000000b81c087836 */ /* 0x000fe40000000000 */
[----:B------:R-:W-:Y:S01]  /*112c0*/  IMAD.MOV R7, RZ, RZ, -R7 ;  /* 0x000000ffff077224 */ /* 0x000fe200078e0a07 */
[----:B------:R-:W-:Y:S01]  /*112d0*/  IABS R19, R6 ;  /* 0x0000000600137213 */ /* 0x000fe20000000000 */
[----:B------:R-:W-:Y:S01]  /*112e0*/  IMAD.MOV.U32 R11, RZ, RZ, R18 ;  /* 0x000000ffff0b7224 */ /* 0x000fe200078e0012 */
[----:B------:R-:W-:Y:S01]  /*112f0*/  IABS R13, R8 ;  /* 0x00000008000d7213 */ /* 0x000fe20000000000 */
[----:B------:R-:W-:-:S02]  /*11300*/  @!P2 IMAD.IADD R17, R17, 0x1, -R0 ;  /* 0x000000011111a824 */ /* 0x000fc400078e0a00 */
[C---:B------:R-:W-:Y:S02]  /*11310*/  IMAD R4, R0.reuse, R7, R4 ;  /* 0x0000000700047224 */ /* 0x040fe400078e0204 */
[----:B------:R-:W-:Y:S01]  /*11320*/  @!P4 IMAD.MOV R11, RZ, RZ, -R11 ;  /* 0x000000ffff0bc224 */ /* 0x000fe200078e0a0b */
[----:B------:R-:W-:Y:S01]  /*11330*/  ISETP.GT.U32.AND P2, PT, R0, R17, PT ;  /* 0x000000110000720c */ /* 0x000fe20003f44070 */
[----:B------:R-:W-:Y:S01]  /*11340*/  @!P5 IMAD.IADD R12, R12, 0x1, -R0 ;  /* 0x000000010c0cd824 */ /* 0x000fe200078e0a00 */
[C---:B------:R-:W-:Y:S01]  /*11350*/  ISETP.GT.U32.AND P5, PT, R0.reuse, R4, PT ;  /* 0x000000040000720c */ /* 0x040fe20003fa4070 */
[----:B------:R-:W-:Y:S01]  /*11360*/  IMAD.MOV.U32 R18, RZ, RZ, R19 ;  /* 0x000000ffff127224 */ /* 0x000fe200078e0013 */
[----:B------:R0:W-:Y:S01]  /*11370*/  STL [R1+0x430], R11 ;  /* 0x0004300b01007387 */ /* 0x0001e20000100800 */
[----:B------:R-:W-:Y:S01]  /*11380*/  IMAD.HI.U32 R19, R15, R13, RZ ;  /* 0x0000000d0f137227 */ /* 0x000fe200078e00ff */
[----:B------:R-:W-:-:S03]  /*11390*/  ISETP.GT.U32.AND P4, PT, R0, R14, PT ;  /* 0x0000000e0000720c */ /* 0x000fc60003f84070 */
[----:B------:R-:W-:Y:S02]  /*113a0*/  IMAD.MOV R19, RZ, RZ, -R19 ;  /* 0x000000ffff137224 */ /* 0x000fe400078e0a13 */
[----:B------:R-:W-:Y:S02]  /*113b0*/  VIADD R5, R28, 0xb6 ;  /* 0x000000b61c057836 */ /* 0x000fe40000000000 */
[----:B------:R-:W-:Y:S02]  /*113c0*/  @!P2 IMAD.IADD R17, R17, 0x1, -R0 ;  /* 0x000000011111a824 */ /* 0x000fe400078e0a00 */
[----:B0-----:R-:W-:Y:S01]  /*113d0*/  IMAD.MOV.U32 R11, RZ, RZ, R12 ;  /* 0x000000ffff0b7224 */ /* 0x001fe200078e000c */
[----:B------:R-:W-:Y:S01]  /*113e0*/  IABS R16, R5 ;  /* 0x0000000500107213 */ /* 0x000fe20000000000 */
[--C-:B------:R-:W-:Y:S02]  /*113f0*/  @!P5 IMAD.IADD R4, R4, 0x1, -R0.reuse ;  /* 0x000000010404d824 */ /* 0x100fe400078e0a00 */
[----:B------:R-:W-:Y:S01]  /*11400*/  @!P1 IMAD.MOV R11, RZ, RZ, -R11 ;  /* 0x000000ffff0b9224 */ /* 0x000fe200078e0a0b */
[----:B------:R-:W-:Y:S01]  /*11410*/  ISETP.GE.AND P1, PT, R2, RZ, PT ;  /* 0x000000ff0200720c */ /* 0x000fe20003f26270 */
[C---:B------:R-:W-:Y:S01]  /*11420*/  IMAD R2, R0.reuse, R19, R13 ;  /* 0x0000001300027224 */ /* 0x040fe200078e020d */
[----:B------:R-:W-:Y:S01]  /*11430*/  ISETP.GT.U32.AND P5, PT, R0, R4, PT ;  /* 0x000000040000720c */ /* 0x000fe20003fa4070 */
[----:B------:R-:W-:Y:S01]  /*11440*/  @!P4 IMAD.IADD R14, R14, 0x1, -R0 ;  /* 0x000000010e0ec824 */ /* 0x000fe200078e0a00 */
[----:B------:R0:W-:Y:S01]  /*11450*/  STL [R1+0x428], R11 ;  /* 0x0004280b01007387 */ /* 0x0001e20000100800 */
[----:B------:R-:W-:Y:S01]  /*11460*/  VIADD R9, R28, 0xb5 ;  /* 0x000000b51c097836 */ /* 0x000fe20000000000 */
[C---:B------:R-:W-:Y:S01]  /*11470*/  ISETP.GT.U32.AND P2, PT, R0.reuse, R2, PT ;  /* 0x000000020000720c */ /* 0x040fe20003f44070 */
[----:B------:R-:W-:Y:S01]  /*11480*/  IMAD.MOV.U32 R12, RZ, RZ, R16 ;  /* 0x000000ffff0c7224 */ /* 0x000fe200078e0010 */
[----:B------:R-:W-:Y:S01]  /*11490*/  ISETP.GT.U32.AND P4, PT, R0, R14, PT ;  /* 0x0000000e0000720c */ /* 0x000fe20003f84070 */
[----:B------:R-:W-:Y:S01]  /*114a0*/  IMAD.HI.U32 R19, R15, R18, RZ ;  /* 0x000000120f137227 */ /* 0x000fe200078e00ff */
[----:B------:R-:W-:-:S03]  /*114b0*/  IABS R7, R9 ;  /* 0x0000000900077213 */ /* 0x000fc60000000000 */
[----:B------:R-:W-:-:S04]  /*114c0*/  IMAD.HI.U32 R13, R15, R12, RZ ;  /* 0x0000000c0f0d7227 */ /* 0x000fc800078e00ff */
[----:B------:R-:W-:Y:S02]  /*114d0*/  IMAD.MOV R13, RZ, RZ, -R13 ;  /* 0x000000ffff0d7224 */ /* 0x000fe400078e0a0d */
[----:B------:R-:W-:Y:S02]  /*114e0*/  @!P2 IMAD.IADD R2, R2, 0x1, -R0 ;  /* 0x000000010202a824 */ /* 0x000fe400078e0a00 */
[----:B------:R-:W-:-:S03]  /*114f0*/  IMAD.HI.U32 R16, R15, R7, RZ ;  /* 0x000000070f107227 */ /* 0x000fc600078e00ff */
[C---:B------:R-:W-:Y:S01]  /*11500*/  ISETP.GT.U32.AND P2, PT, R0.reuse, R2, PT ;  /* 0x000000020000720c */ /* 0x040fe20003f44070 */
[----:B0-----:R-:W-:Y:S02]  /*11510*/  IMAD.MOV.U32 R11, RZ, RZ, R17 ;  /* 0x000000ffff0b7224 */ /* 0x001fe400078e0011 */
[----:B------:R-:W-:Y:S02]  /*11520*/  IMAD.MOV R19, RZ, RZ, -R19 ;  /* 0x000000ffff137224 */ /* 0x000fe400078e0a13 */
[----:B------:R-:W-:Y:S02]  /*11530*/  IMAD R12, R0, R13, R12 ;  /* 0x0000000d000c7224 */ /* 0x000fe400078e020c */
[----:B------:R-:W-:Y:S02]  /*11540*/  IMAD.MOV R16, RZ, RZ, -R16 ;  /* 0x000000ffff107224 */ /* 0x000fe400078e0a10 */
[----:B------:R-:W-:Y:S02]  /*11550*/  VIADD R13, R28, 0xb4 ;  /* 0x000000b41c0d7836 */ /* 0x000fe40000000000 */
[----:B------:R-:W-:Y:S01]  /*11560*/  @!P5 IMAD.IADD R4, R4, 0x1, -R0 ;  /* 0x000000010404d824 */ /* 0x000fe200078e0a00 */
[----:B------:R-:W-:Y:S01]  /*11570*/  ISETP.GE.AND P5, PT, R8, RZ, PT ;  /* 0x000000ff0800720c */ /* 0x000fe20003fa6270 */
[----:B------:R-:W-:-:S02]  /*11580*/  @!P0 IMAD.MOV R11, RZ, RZ, -R11 ;  /* 0x000000ffff0b8224 */ /* 0x000fc400078e0a0b */
[----:B------:R-:W-:Y:S02]  /*11590*/  IMAD R8, R0, R19, R18 ;  /* 0x0000001300087224 */ /* 0x000fe400078e0212 */
[----:B------:R-:W-:Y:S01]  /*115a0*/  @!P4 IMAD.IADD R14, R14, 0x1, -R0 ;  /* 0x000000010e0ec824 */ /* 0x000fe200078e0a00 */
[C---:B------:R-:W-:Y:S01]  /*115b0*/  ISETP.GT.U32.AND P4, PT, R0.reuse, R12, PT ;  /* 0x0000000c0000720c */ /* 0x040fe20003f84070 */
[C---:B------:R-:W-:Y:S01]  /*115c0*/  IMAD R7, R0.reuse, R16, R7 ;  /* 0x0000001000077224 */ /* 0x040fe200078e0207 */
[----:B------:R-:W-:Y:S01]  /*115d0*/  IABS R16, R13 ;  /* 0x0000000d00107213 */ /* 0x000fe20000000000 */
[----:B------:R0:W-:Y:S01]  /*115e0*/  STL [R1+0x414], R11 ;  /* 0x0004140b01007387 */ /* 0x0001e20000100800 */
[----:B------:R-:W-:Y:S01]  /*115f0*/  IMAD.MOV.U32 R17, RZ, RZ, R4 ;  /* 0x000000ffff117224 */ /* 0x000fe200078e0004 */
[----:B------:R-:W-:Y:S01]  /*11600*/  ISETP.GT.U32.AND P0, PT, R0, R8, PT ;  /* 0x000000080000720c */ /* 0x000fe20003f04070 */
[----:B------:R-:W-:Y:S01]  /*11610*/  @!P2 IMAD.IADD R2, R2, 0x1, -R0 ;  /* 0x000000010202a824 */ /* 0x000fe200078e0a00 */
[----:B------:R-:W-:Y:S01]  /*11620*/  ISETP.GE.AND P2, PT, R5, RZ, PT ;  /* 0x000000ff0500720c */ /* 0x000fe20003f46270 */
[----:B------:R-:W-:-:S02]  /*11630*/  IMAD.MOV.U32 R4, RZ, RZ, R16 ;  /* 0x000000ffff047224 */ /* 0x000fc400078e0010 */
[----:B------:R-:W-:Y:S01]  /*11640*/  @!P6 IMAD.MOV R17, RZ, RZ, -R17 ;  /* 0x000000ffff11e224 */ /* 0x000fe200078e0a11 */
[----:B------:R-:W-:Y:S01]  /*11650*/  ISETP.GE.AND P6, PT, R6, RZ, PT ;  /* 0x000000ff0600720c */ /* 0x000fe20003fc6270 */
[----:B------:R-:W-:Y:S02]  /*11660*/  VIADD R6, R28, 0xb3 ;  /* 0x000000b31c067836 */ /* 0x000fe40000000000 */
[----:B0-----:R-:W-:Y:S01]  /*11670*/  IMAD.MOV.U32 R11, RZ, RZ, R14 ;  /* 0x000000ffff0b7224 */ /* 0x001fe200078e000e */
[----:B------:R-:W-:Y:S01]  /*11680*/  STL [R1+0x41c], R17 ;  /* 0x00041c1101007387 */ /* 0x000fe20000100800 */
[----:B------:R-:W-:Y:S01]  /*11690*/  IMAD.HI.U32 R14, R15, R4, RZ ;  /* 0x000000040f0e7227 */ /* 0x000fe200078e00ff */
[----:B------:R-:W-:-:S03]  /*116a0*/  IABS R19, R6 ;  /* 0x0000000600137213 */ /* 0x000fc60000000000 */
[----:B------:R-:W-:Y:S01]  /*116b0*/  @!P1 IMAD.MOV R11, RZ, RZ, -R11 ;  /* 0x000000ffff0b9224 */ /* 0x000fe200078e0a0b */
[----:B------:R-:W-:Y:S01]  /*116c0*/  ISETP.GT.U32.AND P1, PT, R0, R7, PT ;  /* 0x000000070000720c */ /* 0x000fe20003f24070 */
[----:B------:R-:W-:Y:S02]  /*116d0*/  @!P4 IMAD.IADD R12, R12, 0x1, -R0 ;  /* 0x000000010c0cc824 */ /* 0x000fe400078e0a00 */
[----:B------:R-:W-:Y:S01]  /*116e0*/  IMAD.MOV R14, RZ, RZ, -R14 ;  /* 0x000000ffff0e7224 */ /* 0x000fe200078e0a0e */
[----:B------:R0:W-:Y:S01]  /*116f0*/  STL [R1+0x420], R11 ;  /* 0x0004200b01007387 */ /* 0x0001e20000100800 */
[----:B------:R-:W-:Y:S01]  /*11700*/  @!P0 IMAD.IADD R8, R8, 0x1, -R0 ;  /* 0x0000000108088824 */ /* 0x000fe200078e0a00 */
[----:B------:R-:W-:Y:S01]  /*11710*/  ISETP.GE.AND P0, PT, R9, RZ, PT ;  /* 0x000000ff0900720c */ /* 0x000fe20003f06270 */
[C---:B------:R-:W-:Y:S02]  /*11720*/  IMAD R4, R0.reuse, R14, R4 ;  /* 0x0000000e00047224 */ /* 0x040fe400078e0204 */
[----:B------:R-:W-:Y:S01]  /*11730*/  IMAD.HI.U32 R14, R15, R19, RZ ;  /* 0x000000130f0e7227 */ /* 0x000fe200078e00ff */
[----:B------:R-:W-:-:S03]  /*11740*/  ISETP.GT.U32.AND P4, PT, R0, R8, PT ;  /* 0x000000080000720c */ /* 0x000fc60003f84070 */
[----:B------:R-:W-:Y:S02]  /*11750*/  IMAD.MOV R14, RZ, RZ, -R14 ;  /* 0x000000ffff0e7224 */ /* 0x000fe400078e0a0e */
[----:B0-----:R-:W-:Y:S02]  /*11760*/  IMAD.MOV.U32 R11, RZ, RZ, R2 ;  /* 0x000000ffff0b7224 */ /* 0x001fe400078e0002 */
[C---:B------:R-:W-:Y:S02]  /*11770*/  IMAD R19, R0.reuse, R14, R19 ;  /* 0x0000000e00137224 */ /* 0x040fe400078e0213 */
[----:B------:R-:W-:Y:S01]  /*11780*/  @!P5 IMAD.MOV R11, RZ, RZ, -R11 ;  /* 0x000000ffff0bd224 */ /* 0x000fe200078e0a0b */
[----:B------:R-:W-:Y:S01]  /*11790*/  ISETP.GT.U32.AND P5, PT, R0, R12, PT ;  /* 0x0000000c0000720c */ /* 0x000fe20003fa4070 */
[--C-:B------:R-:W-:Y:S02]  /*117a0*/  @!P1 IMAD.IADD R7, R7, 0x1, -R0.reuse ;  /* 0x0000000107079824 */ /* 0x100fe400078e0a00 */
[----:B------:R-:W-:Y:S01]  /*117b0*/  @!P4 IMAD.IADD R8, R8, 0x1, -R0 ;  /* 0x000000010808c824 */ /* 0x000fe200078e0a00 */
[----:B------:R-:W-:Y:S01]  /*117c0*/  ISETP.GT.U32.AND P4, PT, R0, R4, PT ;  /* 0x000000040000720c */ /* 0x000fe20003f84070 */
[----:B------:R-:W-:Y:S01]  /*117d0*/  VIADD R2, R28, 0xb1 ;  /* 0x000000b11c027836 */ /* 0x000fe20000000000 */
[----:B------:R-:W-:Y:S01]  /*117e0*/  ISETP.GT.U32.AND P1, PT, R0, R7, PT ;  /* 0x000000070000720c */ /* 0x000fe20003f24070 */
[C---:B------:R-:W-:Y:S01]  /*117f0*/  VIADD R5, R28.reuse, 0xb2 ;  /* 0x000000b21c057836 */ /* 0x040fe20000000000 */
[----:B------:R0:W-:Y:S01]  /*11800*/  STL [R1+0x424], R11 ;  /* 0x0004240b01007387 */ /* 0x0001e20000100800 */
[----:B------:R-:W-:Y:S01]  /*11810*/  VIADD R9, R28, 0xb0 ;  /* 0x000000b01c097836 */ /* 0x000fe20000000000 */
[----:B------:R-:W-:-:S02]  /*11820*/  IABS R17, R2 ;  /* 0x0000000200117213 */ /* 0x000fc40000000000 */
[----:B------:R-:W-:Y:S01]  /*11830*/  IABS R18, R5 ;  /* 0x0000000500127213 */ /* 0x000fe20000000000 */
[----:B------:R-:W-:Y:S01]  /*11840*/  @!P5 IMAD.IADD R12, R12, 0x1, -R0 ;  /* 0x000000010c0cd824 */ /* 0x000fe200078e0a00 */
[----:B------:R-:W-:Y:S01]  /*11850*/  ISETP.GT.U32.AND P5, PT, R0, R19, PT ;  /* 0x000000130000720c */ /* 0x000fe20003fa4070 */
[----:B------:R-:W-:Y:S01]  /*11860*/  IMAD.HI.U32 R14, R15, R17, RZ ;  /* 0x000000110f0e7227 */ /* 0x000fe200078e00ff */
[----:B------:R-:W-:-:S03]  /*11870*/  IABS R16, R9 ;  /* 0x0000000900107213 */ /* 0x000fc60000000000 */
[----:B0-----:R-:W-:Y:S02]  /*11880*/  IMAD.MOV.U32 R11, RZ, RZ, R8 ;  /* 0x000000ffff0b7224 */ /* 0x001fe400078e0008 */
[--C-:B------:R-:W-:Y:S01]  /*11890*/  @!P1 IMAD.IADD R7, R7, 0x1, -R0.reuse ;  /* 0x0000000107079824 */ /* 0x100fe200078e0a00 */
[----:B------:R-:W-:Y:S01]  /*118a0*/  ISETP.GE.AND P1, PT, R13, RZ, PT ;  /* 0x000000ff0d00720c */ /* 0x000fe20003f26270 */
[--C-:B------:R-:W-:Y:S01]  /*118b0*/  @!P4 IMAD.IADD R4, R4, 0x1, -R0.reuse ;  /* 0x000000010404c824 */ /* 0x100fe200078e0a00 */
[----:B------:R-:W-:Y:S01]  /*118c0*/  ISETP.GE.AND P4, PT, R6, RZ, PT ;  /* 0x000000ff0600720c */ /* 0x000fe20003f86270 */
[----:B------:R-:W-:Y:S02]  /*118d0*/  @!P6 IMAD.MOV R11, RZ, RZ, -R11 ;  /* 0x000000ffff0be224 */ /* 0x000fe400078e0a0b */
[----:B------:R-:W-:Y:S01]  /*118e0*/  @!P5 IMAD.IADD R19, R19, 0x1, -R0 ;  /* 0x000000011313d824 */ /* 0x000fe200078e0a00 */
[C---:B------:R-:W-:Y:S01]  /*118f0*/  ISETP.GT.U32.AND P5, PT, R0.reuse, R4, PT ;  /* 0x000000040000720c */ /* 0x040fe20003fa4070 */
[C---:B------:R-:W-:Y:S01]  /*11900*/  IMAD.HI.U32 R13, R15.reuse, R18, RZ ;  /* 0x000000120f0d7227 */ /* 0x040fe200078e00ff */
[----:B------:R0:W-:Y:S02]  /*11910*/  STL [R1+0x418], R11 ;  /* 0x0004180b01007387 */ /* 0x0001e40000100800 */
[----:B------:R-:W-:Y:S01]  /*11920*/  ISETP.GT.U32.AND P6, PT, R0, R19, PT ;  /* 0x000000130000720c */ /* 0x000fe20003fc4070 */
[----:B------:R-:W-:-:S04]  /*11930*/  IMAD.HI.U32 R6, R15, R16, RZ ;  /* 0x000000100f067227 */ /* 0x000fc800078e00ff */
[----:B------:R-:W-:Y:S02]  /*11940*/  IMAD.MOV R8, RZ, RZ, -R14 ;  /* 0x000000ffff087224 */ /* 0x000fe400078e0a0e */
[----:B------:R-:W-:Y:S02]  /*11950*/  IMAD.MOV R13, RZ, RZ, -R13 ;  /* 0x000000ffff0d7224 */ /* 0x000fe400078e0a0d */
[----:B------:R-:W-:Y:S02]  /*11960*/  IMAD.MOV R6, RZ, RZ, -R6 ;  /* 0x000000ffff067224 */ /* 0x000fe400078e0a06 */
[C---:B------:R-:W-:Y:S02]  /*11970*/  IMAD R17, R0.reuse, R8, R17 ;  /* 0x0000000800117224 */ /* 0x040fe400078e0211 */
[----:B------:R-:W-:Y:S02]  /*11980*/  IMAD R18, R0, R13, R18 ;  /* 0x0000000d00127224 */ /* 0x000fe400078e0212 */
[----:B0-----:R-:W-:-:S02]  /*11990*/  IMAD.MOV.U32 R11, RZ, RZ, R12 ;  /* 0x000000ffff0b7224 */ /* 0x001fc400078e000c */
[C---:B------:R-:W-:Y:S02]  /*119a0*/  IMAD R16, R0.reuse, R6, R16 ;  /* 0x0000000600107224 */ /* 0x040fe400078e0210 */
[----:B------:R-:W-:Y:S01]  /*119b0*/  @!P0 IMAD.MOV R7, RZ, RZ, -R7 ;  /* 0x000000ffff078224 */ /* 0x000fe200078e0a07 */
[C---:B------:R-:W-:Y:S01]  /*119c0*/  ISETP.GT.U32.AND P0, PT, R0.reuse, R17, PT ;  /* 0x000000110000720c */ /* 0x040fe20003f04070 */
[----:B------:R-:W-:Y:S01]  /*119d0*/  @!P2 IMAD.MOV R11, RZ, RZ, -R11 ;  /* 0x000000ffff0ba224 */ /* 0x000fe200078e0a0b */
        /* <DEDUP_REMOVED lines=8> */
[----:B------:R-:W-:Y:S01]  /*11a60*/  VIADD R12, R28, 0xad ;  /* 0x000000ad1c0c7836 */ /* 0x000fe20000000000 */
[----:B------:R-:W-:Y:S01]  /*11a70*/  IABS R6, R5 ;  /* 0x0000000500067213 */ /* 0x000fe20000000000 */
[--C-:B------:R-:W-:Y:S01]  /*11a80*/  @!P0 IMAD.IADD R17, R17, 0x1, -R0.reuse ;  /* 0x0000000111118824 */ /* 0x100fe200078e0a00 */
[----:B------:R1:W-:Y:S01]  /*11a90*/  STL [R1+0x40c], R7 ;  /* 0x00040c0701007387 */ /* 0x0003e20000100800 */
[--C-:B------:R-:W-:Y:S01]  /*11aa0*/  @!P2 IMAD.IADD R18, R18, 0x1, -R0.reuse ;  /* 0x000000011212a824 */ /* 0x100fe200078e0a00 */
[----:B------:R-:W-:Y:S01]  /*11ab0*/  ISETP.GE.AND P2, PT, R2, RZ, PT ;  /* 0x000000ff0200720c */ /* 0x000fe20003f46270 */
[----:B------:R-:W-:Y:S01]  /*11ac0*/  @!P6 IMAD.IADD R16, R16, 0x1, -R0 ;  /* 0x000000011010e824 */ /* 0x000fe200078e0a00 */
[C---:B------:R-:W-:Y:S01]  /*11ad0*/  ISETP.GT.U32.AND P6, PT, R0.reuse, R17, PT ;  /* 0x000000110000720c */ /* 0x040fe20003fc4070 */
[----:B0-----:R-:W-:Y:S01]  /*11ae0*/  IMAD.MOV.U32 R11, RZ, RZ, R4 ;  /* 0x000000ffff0b7224 */ /* 0x001fe200078e0004 */
[----:B------:R-:W-:Y:S01]  /*11af0*/  ISETP.GT.U32.AND P0, PT, R0, R18, PT ;  /* 0x000000120000720c */ /* 0x000fe20003f04070 */
[----:B------:R-:W-:Y:S01]  /*11b00*/  IMAD.HI.U32 R4, R15, R6, RZ ;  /* 0x000000060f047227 */ /* 0x000fe200078e00ff */
[----:B------:R-:W-:-:S02]  /*11b10*/  IABS R20, R12 ;  /* 0x0000000c00147213 */ /* 0x000fc40000000000 */
[----:B-1----:R-:W-:Y:S01]  /*11b20*/  IABS R7, R8 ;  /* 0x0000000800077213 */ /* 0x002fe20000000000 */
[----:B------:R-:W-:Y:S02]  /*11b30*/  IMAD.MOV R4, RZ, RZ, -R4 ;  /* 0x000000ffff047224 */ /* 0x000fe400078e0a04 */
[----:B------:R-:W-:Y:S01]  /*11b40*/  @!P1 IMAD.MOV R11, RZ, RZ, -R11 ;  /* 0x000000ffff0b9224 */ /* 0x000fe200078e0a0b */
[----:B------:R-:W-:Y:S01]  /*11b50*/  ISETP.GT.U32.AND P1, PT, R0, R16, PT ;  /* 0x000000100000720c */ /* 0x000fe20003f24070 */
[----:B------:R-:W-:-:S03]  /*11b60*/  IMAD.HI.U32 R2, R15, R7, RZ ;  /* 0x000000070f027227 */ /* 0x000fc600078e00ff */
[----:B------:R0:W-:Y:S01]  /*11b70*/  STL [R1+0x410], R11 ;  /* 0x0004100b01007387 */ /* 0x0001e20000100800 */
[----:B------:R-:W-:Y:S02]  /*11b80*/  IMAD.MOV R2, RZ, RZ, -R2 ;  /* 0x000000ffff027224 */ /* 0x000fe400078e0a02 */
[C---:B------:R-:W-:Y:S02]  /*11b90*/  IMAD R6, R0.reuse, R4, R6 ;  /* 0x0000000400067224 */ /* 0x040fe400078e0206 */
[C---:B------:R-:W-:Y:S02]  /*11ba0*/  IMAD R7, R0.reuse, R2, R7 ;  /* 0x0000000200077224 */ /* 0x040fe400078e0207 */
[--C-:B------:R-:W-:Y:S01]  /*11bb0*/  @!P6 IMAD.IADD R17, R17, 0x1, -R0.reuse ;  /* 0x000000011111e824 */ /* 0x100fe200078e0a00 */
[----:B------:R-:W-:Y:S01]  /*11bc0*/  ISETP.GT.U32.AND P6, PT, R0, R6, PT ;  /* 0x000000060000720c */ /* 0x000fe20003fc4070 */
[----:B------:R-:W-:Y:S01]  /*11bd0*/  @!P0 IMAD.IADD R18, R18, 0x1, -R0 ;  /* 0x0000000112128824 */ /* 0x000fe200078e0a00 */
[----:B------:R-:W-:Y:S01]  /*11be0*/  ISETP.GT.U32.AND P0, PT, R0, R7, PT ;  /* 0x000000070000720c */ /* 0x000fe20003f04070 */
[----:B------:R-:W-:-:S02]  /*11bf0*/  VIADD R2, R28, 0xac ;  /* 0x000000ac1c027836 */ /* 0x000fc40000000000 */
[----:B------:R-:W-:Y:S01]  /*11c00*/  @!P1 IMAD.IADD R16, R16, 0x1, -R0 ;  /* 0x0000000110109824 */ /* 0x000fe200078e0a00 */
[----:B------:R-:W-:Y:S01]  /*11c10*/  ISETP.GE.AND P1, PT, R9, RZ, PT ;  /* 0x000000ff0900720c */ /* 0x000fe20003f26270 */
[----:B0-----:R-:W-:Y:S01]  /*11c20*/  IMAD.MOV.U32 R11, RZ, RZ, R19 ;  /* 0x000000ffff0b7224 */ /* 0x001fe200078e0013 */
[----:B------:R-:W-:Y:S01]  /*11c30*/  IABS R13, R2 ;  /* 0x00000002000d7213 */ /* 0x000fe20000000000 */
[----:B------:R-:W-:-:S04]  /*11c40*/  IMAD.HI.U32 R21, R15, R20, RZ ;  /* 0x000000140f157227 */ /* 0x000fc800078e00ff */
[--C-:B------:R-:W-:Y:S02]  /*11c50*/  @!P6 IMAD.IADD R6, R6, 0x1, -R0.reuse ;  /* 0x000000010606e824 */ /* 0x100fe400078e0a00 */
[----:B------:R-:W-:Y:S02]  /*11c60*/  @!P4 IMAD.MOV R11, RZ, RZ, -R11 ;  /* 0x000000ffff0bc224 */ /* 0x000fe400078e0a0b */
[----:B------:R-:W-:Y:S01]  /*11c70*/  IMAD.MOV R21, RZ, RZ, -R21 ;  /* 0x000000ffff157224 */ /* 0x000fe200078e0a15 */
[----:B------:R-:W-:Y:S01]  /*11c80*/  ISETP.GT.U32.AND P4, PT, R0, R6, PT ;  /* 0x000000060000720c */ /* 0x000fe20003f84070 */
[----:B------:R-:W-:Y:S01]  /*11c90*/  @!P0 IMAD.IADD R7, R7, 0x1, -R0 ;  /* 0x0000000107078824 */ /* 0x000fe200078e0a00 */
[----:B------:R-:W-:Y:S01]  /*11ca0*/  ISETP.GE.AND P0, PT, R8, RZ, PT ;  /* 0x000000ff0800720c */ /* 0x000fe20003f06270 */
[----:B------:R-:W-:Y:S01]  /*11cb0*/  VIADD R4, R28, 0xab ;  /* 0x000000ab1c047836 */ /* 0x000fe20000000000 */
[----:B------:R0:W-:Y:S01]  /*11cc0*/  STL [R1+0x278], R11 ;  /* 0x0002780b01007387 */ /* 0x0001e20000100800 */
[----:B------:R-:W-:Y:S01]  /*11cd0*/  IMAD.HI.U32 R14, R15, R13, RZ ;  /* 0x0000000d0f0e7227 */ /* 0x000fe200078e00ff */
[----:B------:R-:W-:-:S02]  /*11ce0*/  ISETP.GT.U32.AND P6, PT, R0, R7, PT ;  /* 0x000000070000720c */ /* 0x000fc40003fc4070 */
[----:B------:R-:W-:Y:S01]  /*11cf0*/  IABS R9, R4 ;  /* 0x0000000400097213 */ /* 0x000fe20000000000 */
[C---:B------:R-:W-:Y:S02]  /*11d00*/  IMAD R8, R0.reuse, R21, R20 ;  /* 0x0000001500087224 */ /* 0x040fe400078e0214 */
[----:B------:R-:W-:Y:S02]  /*11d10*/  IMAD.MOV R14, RZ, RZ, -R14 ;  /* 0x000000ffff0e7224 */ /* 0x000fe400078e0a0e */
[----:B------:R-:W-:Y:S01]  /*11d20*/  @!P5 IMAD.MOV R18, RZ, RZ, -R18 ;  /* 0x000000ffff12d224 */ /* 0x000fe200078e0a12 */
[----:B------:R-:W-:Y:S01]  /*11d30*/  ISETP.GT.U32.AND P5, PT, R0, R8, PT ;  /* 0x000000080000720c */ /* 0x000fe20003fa4070 */
[----:B0-----:R-:W-:Y:S02]  /*11d40*/  IMAD.MOV.U32 R11, RZ, RZ, R16 ;  /* 0x000000ffff0b7224 */ /* 0x001fe400078e0010 */
[----:B------:R-:W-:Y:S01]  /*11d50*/  @!P2 IMAD.MOV R17, RZ, RZ, -R17 ;  /* 0x000000ffff11a224 */ /* 0x000fe200078e0a11 */
[----:B------:R-:W-:Y:S01]  /*11d60*/  ISETP.GE.AND P2, PT, R5, RZ, PT ;  /* 0x000000ff0500720c */ /* 0x000fe20003f46270 */
[----:B------:R-:W-:Y:S01]  /*11d70*/  @!P1 IMAD.MOV R11, RZ, RZ, -R11 ;  /* 0x000000ffff0b9224 */ /* 0x000fe200078e0a0b */
[----:B------:R-:W-:Y:S01]  /*11d80*/  ISETP.GE.AND P1, PT, R12, RZ, PT ;  /* 0x000000ff0c00720c */ /* 0x000fe20003f26270 */
[----:B------:R-:W-:Y:S01]  /*11d90*/  IMAD R12, R0, R14, R13 ;  /* 0x0000000e000c7224 */ /* 0x000fe200078e020d */
[----:B------:R-:W-:Y:S01]  /*11da0*/  STL [R1+0x214], R18 ;  /* 0x0002141201007387 */ /* 0x000fe20000100800 */
[----:B------:R-:W-:-:S03]  /*11db0*/  IMAD.HI.U32 R16, R15, R9, RZ ;  /* 0x000000090f107227 */ /* 0x000fc600078e00ff */
[----:B------:R0:W-:Y:S01]  /*11dc0*/  STL [R1+0xe8], R17 ;  /* 0x0000e81101007387 */ /* 0x0001e20000100800 */
[----:B------:R-:W-:Y:S01]  /*11dd0*/  @!P4 IMAD.IADD R6, R6, 0x1, -R0 ;  /* 0x000000010606c824 */ /* 0x000fe200078e0a00 */
[----:B------:R-:W-:Y:S01]  /*11de0*/  ISETP.GT.U32.AND P4, PT, R0, R12, PT ;  /* 0x0000000c0000720c */ /* 0x000fe20003f84070 */
[----:B------:R-:W-:Y:S01]  /*11df0*/  IMAD.MOV R16, RZ, RZ, -R16 ;  /* 0x000000ffff107224 */ /* 0x000fe200078e0a10 */
[----:B------:R1:W-:Y:S01]  /*11e00*/  STL [R1+0x8c], R11 ;  /* 0x00008c0b01007387 */ /* 0x0003e20000100800 */
[--C-:B------:R-:W-:Y:S01]  /*11e10*/  @!P6 IMAD.IADD R7, R7, 0x1, -R0.reuse ;  /* 0x000000010707e824 */ /* 0x100fe200078e0a00 */
[----:B------:R-:W-:Y:S01]  /*11e20*/  ISETP.GE.AND P6, PT, R2, RZ, PT ;  /* 0x000000ff0200720c */ /* 0x000fe20003fc6270 */
[----:B------:R-:W-:Y:S02]  /*11e30*/  IMAD R2, R0, R16, R9 ;  /* 0x0000001000027224 */ /* 0x000fe400078e0209 */
[----:B------:R-:W-:Y:S02]  /*11e40*/  @!P5 IMAD.IADD R8, R8, 0x1, -R0 ;  /* 0x000000010808d824 */ /* 0x000fe400078e0a00 */
[----:B------:R-:W-:-:S02]  /*11e50*/  VIADD R5, R28, 0xaa ;  /* 0x000000aa1c057836 */ /* 0x000fc40000000000 */
[----:B0-----:R-:W-:Y:S01]  /*11e60*/  IMAD.MOV.U32 R17, RZ, RZ, R7 ;  /* 0x000000ffff117224 */ /* 0x001fe200078e0007 */
[----:B------:R-:W-:Y:S01]  /*11e70*/  ISETP.GT.U32.AND P5, PT, R0, R8, PT ;  /* 0x000000080000720c */ /* 0x000fe20003fa4070 */
[----:B-1----:R-:W-:Y:S01]  /*11e80*/  IMAD.MOV.U32 R11, RZ, RZ, R6 ;  /* 0x000000ffff0b7224 */ /* 0x002fe200078e0006 */
[----:B------:R-:W-:Y:S01]  /*11e90*/  IABS R14, R5 ;  /* 0x00000005000e7213 */ /* 0x000fe20000000000 */
[----:B------:R-:W-:Y:S02]  /*11ea0*/  @!P4 IMAD.IADD R12, R12, 0x1, -R0 ;  /* 0x000000010c0cc824 */ /* 0x000fe400078e0a00 */
[----:B------:R-:W-:Y:S01]  /*11eb0*/  @!P2 IMAD.MOV R11, RZ, RZ, -R11 ;  /* 0x000000ffff0ba224 */ /* 0x000fe200078e0a0b */
[C---:B------:R-:W-:Y:S01]  /*11ec0*/  ISETP.GT.U32.AND P2, PT, R0.reuse, R2, PT ;  /* 0x000000020000720c */ /* 0x040fe20003f44070 */
[----:B------:R-:W-:Y:S01]  /*11ed0*/  IMAD.HI.U32 R7, R15, R14, RZ ;  /* 0x0000000e0f077227 */ /* 0x000fe200078e00ff */
[----:B------:R-:W-:-:S03]  /*11ee0*/  ISETP.GT.U32.AND P4, PT, R0, R12, PT ;  /* 0x0000000c0000720c */ /* 0x000fc60003f84070 */
[----:B------:R-:W-:Y:S01]  /*11ef0*/  @!P0 IMAD.MOV R17, RZ, RZ, -R17 ;  /* 0x000000ffff118224 */ /* 0x000fe200078e0a11 */
[----:B------:R-:W-:Y:S01]  /*11f00*/  ISETP.GE.AND P0, PT, R4, RZ, PT ;  /* 0x000000ff0400720c */ /* 0x000fe20003f06270 */
[----:B------:R-:W-:Y:S02]  /*11f10*/  VIADD R13, R28, 0xa9 ;  /* 0x000000a91c0d7836 */ /* 0x000fe40000000000 */
[----:B------:R-:W-:Y:S01]  /*11f20*/  IMAD.MOV R7, RZ, RZ, -R7 ;  /* 0x000000ffff077224 */ /* 0x000fe200078e0a07 */
[----:B------:R-:W-:Y:S01]  /*11f30*/  STL [R1+0x88], R17 ;  /* 0x0000881101007387 */ /* 0x000fe20000100800 */
[--C-:B------:R-:W-:Y:S01]  /*11f40*/  @!P5 IMAD.IADD R8, R8, 0x1, -R0.reuse ;  /* 0x000000010808d824 */ /* 0x100fe200078e0a00 */
[----:B------:R-:W-:Y:S01]  /*11f50*/  IABS R6, R13 ;  /* 0x0000000d00067213 */ /* 0x000fe20000000000 */
[----:B------:R-:W-:Y:S01]  /*11f60*/  @!P2 IMAD.IADD R2, R2, 0x1, -R0 ;  /* 0x000000010202a824 */ /* 0x000fe200078e0a00 */
[----:B------:R0:W-:Y:S01]  /*11f70*/  STL [R1+0x298], R11 ;  /* 0x0002980b01007387 */ /* 0x0001e20000100800 */
[----:B------:R-:W-:Y:S01]  /*11f80*/  VIADD R4, R28, 0xa8 ;  /* 0x000000a81c047836 */ /* 0x000fe20000000000 */
[----:B------:R-:W-:Y:S01]  /*11f90*/  ISETP.GE.AND P5, PT, R5, RZ, PT ;  /* 0x000000ff0500720c */ /* 0x000fe20003fa6270 */
[C---:B------:R-:W-:Y:S01]  /*11fa0*/  IMAD R14, R0.reuse, R7, R14 ;  /* 0x00000007000e7224 */ /* 0x040fe200078e020e */
[----:B------:R-:W-:Y:S01]  /*11fb0*/  ISETP.GT.U32.AND P2, PT, R0, R2, PT ;  /* 0x000000020000720c */ /* 0x000fe20003f44070 */
[----:B------:R-:W-:Y:S01]  /*11fc0*/  @!P4 IMAD.IADD R12, R12, 0x1, -R0 ;  /* 0x000000010c0cc824 */ /* 0x000fe200078e0a00 */
[----:B------:R-:W-:Y:S01]  /*11fd0*/  IABS R5, R4 ;  /* 0x0000000400057213 */ /* 0x000fe20000000000 */
[----:B------:R-:W-:Y:S01]  /*11fe0*/  IMAD.HI.U32 R9, R15, R6, RZ ;  /* 0x000000060f097227 */ /* 0x000fe200078e00ff */
[----:B------:R-:W-:-:S03]  /*11ff0*/  ISETP.GT.U32.AND P4, PT, R0, R14, PT ;  /* 0x0000000e0000720c */ /* 0x000fc60003f84070 */
[----:B0-----:R-:W-:Y:S02]  /*12000*/  IMAD.MOV.U32 R11, RZ, RZ, R8 ;  /* 0x000000ffff0b7224 */ /* 0x001fe400078e0008 */
[----:B------:R-:W-:-:S04]  /*12010*/  IMAD.HI.U32 R8, R15, R5, RZ ;  /* 0x000000050f087227 */ /* 0x000fc800078e00ff */
[----:B------:R-:W-:Y:S01]  /*12020*/  @!P1 IMAD.MOV R11, RZ, RZ, -R11 ;  /* 0x000000ffff0b9224 */ /* 0x000fe200078e0a0b */
[----:B------:R-:W-:Y:S01]  /*12030*/  ISETP.GE.AND P1, PT, R13, RZ, PT ;  /* 0x000000ff0d00720c */ /* 0x000fe20003f26270 */
[----:B------:R-:W-:Y:S02]  /*12040*/  IMAD.MOV R9, RZ, RZ, -R9 ;  /* 0x000000ffff097224 */ /* 0x000fe400078e0a09 */
[----:B------:R-:W-:Y:S01]  /*12050*/  VIADD R17, R28, 0xa7 ;  /* 0x000000a71c117836 */ /* 0x000fe20000000000 */
[----:B------:R0:W-:Y:S01]  /*12060*/  STL [R1+0x404], R11 ;  /* 0x0004040b01007387 */ /* 0x0001e20000100800 */
[----:B------:R-:W-:Y:S02]  /*12070*/  IMAD.MOV R8, RZ, RZ, -R8 ;  /* 0x000000ffff087224 */ /* 0x000fe400078e0a08 */
[----:B------:R-:W-:Y:S01]  /*12080*/  IMAD R6, R0, R9, R6 ;  /* 0x0000000900067224 */ /* 0x000fe200078e0206 */
[----:B------:R-:W-:Y:S01]  /*12090*/  IABS R7, R17 ;  /* 0x0000001100077213 */ /* 0x000fe20000000000 */
[----:B------:R-:W-:-:S02]  /*120a0*/  @!P2 IMAD.IADD R2, R2, 0x1, -R0 ;  /* 0x000000010202a824 */ /* 0x000fc400078e0a00 */
[----:B------:R-:W-:Y:S01]  /*120b0*/  @!P4 IMAD.IADD R14, R14, 0x1, -R0 ;  /* 0x000000010e0ec824 */ /* 0x000fe200078e0a00 */
[C---:B------:R-:W-:Y:S01]  /*120c0*/  ISETP.GT.U32.AND P2, PT, R0.reuse, R6, PT ;  /* 0x000000060000720c */ /* 0x040fe20003f44070 */
[----:B------:R-:W-:Y:S02]  /*120d0*/  IMAD.MOV.U32 R9, RZ, RZ, R2 ;  /* 0x000000ffff097224 */ /* 0x000fe400078e0002 */
[----:B0-----:R-:W-:Y:S01]  /*120e0*/  IMAD.MOV.U32 R11, RZ, RZ, R12 ;  /* 0x000000ffff0b7224 */ /* 0x001fe200078e000c */
[----:B------:R-:W-:Y:S01]  /*120f0*/  ISETP.GT.U32.AND P4, PT, R0, R14, PT ;  /* 0x0000000e0000720c */ /* 0x000fe20003f84070 */
[----:B------:R-:W-:Y:S02]  /*12100*/  @!P0 IMAD.MOV R9, RZ, RZ, -R9 ;  /* 0x000000ffff098224 */ /* 0x000fe400078e0a09 */
[----:B------:R-:W-:Y:S01]  /*12110*/  @!P6 IMAD.MOV R11, RZ, RZ, -R11 ;  /* 0x000000ffff0be224 */ /* 0x000fe200078e0a0b */
[----:B------:R-:W-:Y:S01]  /*12120*/  ISETP.GE.AND P6, PT, R4, RZ, PT ;  /* 0x000000ff0400720c */ /* 0x000fe20003fc6270 */
[----:B------:R-:W-:-:S02]  /*12130*/  IMAD R4, R0, R8, R5 ;  /* 0x0000000800047224 */ /* 0x000fc400078e0205 */
[----:B------:R-:W-:Y:S01]  /*12140*/  IMAD.HI.U32 R5, R15, R7, RZ ;  /* 0x000000070f057227 */ /* 0x000fe200078e00ff */
[----:B------:R0:W-:Y:S02]  /*12150*/  STL [R1+0x3fc], R11 ;  /* 0x0003fc0b01007387 */ /* 0x0001e40000100800 */
[----:B------:R-:W-:Y:S01]  /*12160*/  ISETP.GT.U32.AND P0, PT, R0, R4, PT ;  /* 0x000000040000720c */ /* 0x000fe20003f04070 */
[----:B------:R-:W-:Y:S01]  /*12170*/  IMAD.MOV R2, RZ, RZ, -R5 ;  /* 0x000000ffff027224 */ /* 0x000fe200078e0a05 */
[----:B------:R1:W-:Y:S01]  /*12180*/  STL [R1+0x400], R9 ;  /* 0x0004000901007387 */ /* 0x0003e20000100800 */
[----:B------:R-:W-:Y:S02]  /*12190*/  VIADD R8, R28, 0xa6 ;  /* 0x000000a61c087836 */ /* 0x000fe40000000000 */
[----:B------:R-:W-:Y:S02]  /*121a0*/  IMAD R7, R0, R2, R7 ;  /* 0x0000000200077224 */ /* 0x000fe400078e0207 */
[----:B------:R-:W-:Y:S01]  /*121b0*/  @!P2 IMAD.IADD R6, R6, 0x1, -R0 ;  /* 0x000000010606a824 */ /* 0x000fe200078e0a00 */
[----:B------:R-:W-:Y:S01]  /*121c0*/  IABS R13, R8 ;  /* 0x00000008000d7213 */ /* 0x000fe20000000000 */
[----:B------:R-:W-:-:S02]  /*121d0*/  VIADD R5, R28, 0xa5 ;  /* 0x000000a51c057836 */ /* 0x000fc40000000000 */
[--C-:B------:R-:W-:Y:S01]  /*121e0*/  @!P4 IMAD.IADD R14, R14, 0x1, -R0.reuse ;  /* 0x000000010e0ec824 */ /* 0x100fe200078e0a00 */
[----:B------:R-:W-:Y:S01]  /*121f0*/  ISETP.GT.U32.AND P2, PT, R0, R6, PT ;  /* 0x000000060000720c */ /* 0x000fe20003f44070 */
[----:B------:R-:W-:Y:S01]  /*12200*/  @!P0 IMAD.IADD R4, R4, 0x1, -R0 ;  /* 0x0000000104048824 */ /* 0x000fe200078e0a00 */
[C---:B------:R-:W-:Y:S01]  /*12210*/  ISETP.GT.U32.AND P4, PT, R0.reuse, R7, PT ;  /* 0x000000070000720c */ /* 0x040fe20003f84070 */
[C---:B------:R-:W-:Y:S01]  /*12220*/  IMAD.HI.U32 R16, R15.reuse, R13, RZ ;  /* 0x0000000d0f107227 */ /* 0x040fe200078e00ff */
[----:B------:R-:W-:Y:S02]  /*12230*/  IABS R12, R5 ;  /* 0x00000005000c7213 */ /* 0x000fe40000000000 */
[----:B------:R-:W-:Y:S01]  /*12240*/  ISETP.GT.U32.AND P0, PT, R0, R4, PT ;  /* 0x000000040000720c */ /* 0x000fe20003f04070 */
[----:B0-----:R-:W-:Y:S02]  /*12250*/  IMAD.MOV.U32 R11, RZ, RZ, R14 ;  /* 0x000000ffff0b7224 */ /* 0x001fe400078e000e */
[----:B------:R-:W-:-:S04]  /*12260*/  IMAD.HI.U32 R14, R15, R12, RZ ;  /* 0x0000000c0f0e7227 */ /* 0x000fc800078e00ff */
[----:B------:R-:W-:Y:S02]  /*12270*/  IMAD.MOV R16, RZ, RZ, -R16 ;  /* 0x000000ffff107224 */ /* 0x000fe400078e0a10 */
[----:B------:R-:W-:Y:S02]  /*12280*/  VIADD R2, R28, 0xa4 ;  /* 0x000000a41c027836 */ /* 0x000fe40000000000 */
[----:B------:R-:W-:Y:S02]  /*12290*/  IMAD.MOV R14, RZ, RZ, -R14 ;  /* 0x000000ffff0e7224 */ /* 0x000fe400078e0a0e */
[--C-:B------:R-:W-:Y:S01]  /*122a0*/  @!P2 IMAD.IADD R6, R6, 0x1, -R0.reuse ;  /* 0x000000010606a824 */ /* 0x100fe200078e0a00 */
[----:B-1----:R-:W-:Y:S01]  /*122b0*/  IABS R9, R2 ;  /* 0x0000000200097213 */ /* 0x002fe20000000000 */
[----:B------:R-:W-:Y:S01]  /*122c0*/  @!P4 IMAD.IADD R7, R7, 0x1, -R0 ;  /* 0x000000010707c824 */ /* 0x000fe200078e0a00 */
[----:B------:R-:W-:Y:S01]  /*122d0*/  ISETP.GE.AND P2, PT, R8, RZ, PT ;  /* 0x000000ff0800720c */ /* 0x000fe20003f46270 */
[----:B------:R-:W-:-:S02]  /*122e0*/  IMAD R13, R0, R16, R13 ;  /* 0x00000010000d7224 */ /* 0x000fc400078e020d */
[C---:B------:R-:W-:Y:S01]  /*122f0*/  IMAD R12, R0.reuse, R14, R12 ;  /* 0x0000000e000c7224 */ /* 0x040fe200078e020c */
[----:B------:R-:W-:Y:S01]  /*12300*/  ISETP.GT.U32.AND P4, PT, R0, R7, PT ;  /* 0x000000070000720c */ /* 0x000fe20003f84070 */
[----:B------:R-:W-:Y:S01]  /*12310*/  @!P0 IMAD.IADD R4, R4, 0x1, -R0 ;  /* 0x0000000104048824 */ /* 0x000fe200078e0a00 */
[C---:B------:R-:W-:Y:S01]  /*12320*/  ISETP.GT.U32.AND P0, PT, R0.reuse, R13, PT ;  /* 0x0000000d0000720c */ /* 0x040fe20003f04070 */
[----:B------:R-:W-:Y:S02]  /*12330*/  IMAD.MOV.U32 R18, RZ, RZ, R6 ;  /* 0x000000ffff127224 */ /* 0x000fe400078e0006 */
[----:B------:R-:W-:Y:S01]  /*12340*/  @!P5 IMAD.MOV R11, RZ, RZ, -R11 ;  /* 0x000000ffff0bd224 */ /* 0x000fe200078e0a0b */
[----:B------:R-:W-:Y:S01]  /*12350*/  ISETP.GE.AND P5, PT, R17, RZ, PT ;  /* 0x000000ff1100720c */ /* 0x000fe20003fa6270 */
[----:B------:R-:W-:Y:S01]  /*12360*/  @!P1 IMAD.MOV R18, RZ, RZ, -R18 ;  /* 0x000000ffff129224 */ /* 0x000fe200078e0a12 */
[----:B------:R-:W-:Y:S01]  /*12370*/  ISETP.GT.U32.AND P1, PT, R0, R12, PT ;  /* 0x0000000c0000720c */ /* 0x000fe20003f24070 */
[----:B------:R-:W-:Y:S01]  /*12380*/  IMAD.HI.U32 R17, R15, R9, RZ ;  /* 0x000000090f117227 */ /* 0x000fe200078e00ff */
[----:B------:R0:W-:Y:S03]  /*12390*/  STL [R1+0x3f8], R11 ;  /* 0x0003f80b01007387 */ /* 0x0001e60000100800 */
[----:B------:R-:W-:Y:S01]  /*123a0*/  IMAD.MOV R8, RZ, RZ, -R17 ;  /* 0x000000ffff087224 */ /* 0x000fe200078e0a11 */
[----:B------:R-:W-:Y:S01]  /*123b0*/  STL [R1+0x3cc], R18 ;  /* 0x0003cc1201007387 */ /* 0x000fe20000100800 */
[----:B------:R-:W-:-:S02]  /*123c0*/  VIADD R14, R28, 0xa2 ;  /* 0x000000a21c0e7836 */ /* 0x000fc40000000000 */
[C---:B------:R-:W-:Y:S02]  /*123d0*/  IMAD R9, R0.reuse, R8, R9 ;  /* 0x0000000800097224 */ /* 0x040fe400078e0209 */
[----:B------:R-:W-:Y:S01]  /*123e0*/  @!P4 IMAD.IADD R7, R7, 0x1, -R0 ;  /* 0x000000010707c824 */ /* 0x000fe200078e0a00 */
[----:B------:R-:W-:Y:S01]  /*123f0*/  IABS R8, R14 ;  /* 0x0000000e00087213 */ /* 0x000fe20000000000 */
[----:B0-----:R-:W-:Y:S01]  /*12400*/  IMAD.MOV.U32 R11, RZ, RZ, R4 ;  /* 0x000000ffff0b7224 */ /* 0x001fe200078e0004 */
[----:B------:R-:W-:Y:S01]  /*12410*/  ISETP.GT.U32.AND P4, PT, R0, R9, PT ;  /* 0x000000090000720c */ /* 0x000fe20003f84070 */
[----:B------:R-:W-:Y:S02]  /*12420*/  VIADD R4, R28, 0xa3 ;  /* 0x000000a31c047836 */ /* 0x000fe40000000000 */
[----:B------:R-:W-:Y:S01]  /*12430*/  @!P6 IMAD.MOV R11, RZ, RZ, -R11 ;  /* 0x000000ffff0be224 */ /* 0x000fe200078e0a0b */
[----:B------:R-:W-:Y:S01]  /*12440*/  ISETP.GE.AND P6, PT, R5, RZ, PT ;  /* 0x000000ff0500720c */ /* 0x000fe20003fc6270 */
[--C-:B------:R-:W-:Y:S01]  /*12450*/  @!P0 IMAD.IADD R13, R13, 0x1, -R0.reuse ;  /* 0x000000010d0d8824 */ /* 0x100fe200078e0a00 */
[----:B------:R-:W-:Y:S01]  /*12460*/  IABS R6, R4 ;  /* 0x0000000400067213 */ /* 0x000fe20000000000 */
        /* <DEDUP_REMOVED lines=9> */
[----:B------:R-:W-:-:S04]  /*12500*/  IMAD.HI.U32 R7, R15, R8, RZ ;  /* 0x000000080f077227 */ /* 0x000fc800078e00ff */
[----:B------:R-:W-:Y:S01]  /*12510*/  @!P5 IMAD.MOV R11, RZ, RZ, -R11 ;  /* 0x000000ffff0bd224 */ /* 0x000fe200078e0a0b */
[C---:B------:R-:W-:Y:S01]  /*12520*/  ISETP.GT.U32.AND P5, PT, R0.reuse, R12, PT ;  /* 0x0000000c0000720c */ /* 0x040fe20003fa4070 */
[C---:B------:R-:W-:Y:S02]  /*12530*/  IMAD R6, R0.reuse, R5, R6 ;  /* 0x0000000500067224 */ /* 0x040fe400078e0206 */
[----:B------:R-:W-:Y:S01]  /*12540*/  IMAD.MOV R7, RZ, RZ, -R7 ;  /* 0x000000ffff077224 */ /* 0x000fe200078e0a07 */
[----:B------:R0:W-:Y:S01]  /*12550*/  STL [R1+0x3f4], R11 ;  /* 0x0003f40b01007387 */ /* 0x0001e20000100800 */
[--C-:B------:R-:W-:Y:S02]  /*12560*/  @!P4 IMAD.IADD R9, R9, 0x1, -R0.reuse ;  /* 0x000000010909c824 */ /* 0x100fe400078e0a00 */
[----:B------:R-:W-:Y:S01]  /*12570*/  @!P1 IMAD.IADD R13, R13, 0x1, -R0 ;  /* 0x000000010d0d9824 */ /* 0x000fe200078e0a00 */
[C---:B------:R-:W-:Y:S01]  /*12580*/  ISETP.GT.U32.AND P1, PT, R0.reuse, R6, PT ;  /* 0x000000060000720c */ /* 0x040fe20003f24070 */
[C---:B------:R-:W-:Y:S01]  /*12590*/  IMAD R8, R0.reuse, R7, R8 ;  /* 0x0000000700087224 */ /* 0x040fe200078e0208 */
[----:B------:R-:W-:Y:S01]  /*125a0*/  ISETP.GT.U32.AND P4, PT, R0, R9, PT ;  /* 0x000000090000720c */ /* 0x000fe20003f84070 */
[----:B------:R-:W-:-:S02]  /*125b0*/  VIADD R5, R28, 0xa0 ;  /* 0x000000a01c057836 */ /* 0x000fc40000000000 */
[----:B------:R-:W-:Y:S01]  /*125c0*/  @!P5 IMAD.IADD R12, R12, 0x1, -R0 ;  /* 0x000000010c0cd824 */ /* 0x000fe200078e0a00 */
[----:B------:R-:W-:Y:S01]  /*125d0*/  ISETP.GT.U32.AND P5, PT, R0, R8, PT ;  /* 0x000000080000720c */ /* 0x000fe20003fa4070 */
[----:B------:R-:W-:Y:S01]  /*125e0*/  VIADD R7, R28, 0x9f ;  /* 0x0000009f1c077836 */ /* 0x000fe20000000000 */
[----:B------:R-:W-:Y:S01]  /*125f0*/  IABS R21, R5 ;  /* 0x0000000500157213 */ /* 0x000fe20000000000 */
[----:B0-----:R-:W-:Y:S02]  /*12600*/  IMAD.MOV.U32 R11, RZ, RZ, R13 ;  /* 0x000000ffff0b7224 */ /* 0x001fe400078e000d */
[----:B------:R-:W-:Y:S01]  /*12610*/  IMAD.HI.U32 R17, R15, R16, RZ ;  /* 0x000000100f117227 */ /* 0x000fe200078e00ff */
[----:B------:R-:W-:-:S03]  /*12620*/  IABS R20, R7 ;  /* 0x0000000700147213 */ /* 0x000fc60000000000 */
[--C-:B------:R-:W-:Y:S01]  /*12630*/  @!P1 IMAD.IADD R6, R6, 0x1, -R0.reuse ;  /* 0x0000000106069824 */ /* 0x100fe200078e0a00 */
[----:B------:R-:W-:Y:S01]  /*12640*/  ISETP.GE.AND P1, PT, R14, RZ, PT ;  /* 0x000000ff0e00720c */ /* 0x000fe20003f26270 */
[--C-:B------:R-:W-:Y:S01]  /*12650*/  @!P4 IMAD.IADD R9, R9, 0x1, -R0.reuse ;  /* 0x000000010909c824 */ /* 0x100fe200078e0a00 */
[----:B------:R-:W-:Y:S01]  /*12660*/  ISETP.GE.AND P4, PT, R4, RZ, PT ;  /* 0x000000ff0400720c */ /* 0x000fe20003f86270 */
[----:B------:R-:W-:Y:S01]  /*12670*/  @!P5 IMAD.IADD R8, R8, 0x1, -R0 ;  /* 0x000000010808d824 */ /* 0x000fe200078e0a00 */
[----:B------:R-:W-:Y:S01]  /*12680*/  ISETP.GT.U32.AND P5, PT, R0, R6, PT ;  /* 0x000000060000720c */ /* 0x000fe20003fa4070 */
[----:B------:R-:W-:-:S04]  /*12690*/  IMAD.HI.U32 R4, R15, R21, RZ ;  /* 0x000000150f047227 */ /* 0x000fc800078e00ff */
[----:B------:R-:W-:Y:S01]  /*126a0*/  @!P2 IMAD.MOV R11, RZ, RZ, -R11 ;  /* 0x000000ffff0ba224 */ /* 0x000fe200078e0a0b */
[----:B------:R-:W-:Y:S01]  /*126b0*/  ISETP.GT.U32.AND P2, PT, R0, R8, PT ;  /* 0x000000080000720c */ /* 0x000fe20003f44070 */
[----:B------:R-:W-:Y:S02]  /*126c0*/  IMAD.MOV R13, RZ, RZ, -R4 ;  /* 0x000000ffff0d7224 */ /* 0x000fe400078e0a04 */
[----:B------:R-:W-:Y:S01]  /*126d0*/  IMAD.MOV R17, RZ, RZ, -R17 ;  /* 0x000000ffff117224 */ /* 0x000fe200078e0a11 */
[----:B------:R0:W-:Y:S01]  /*126e0*/  STL [R1+0x3d4], R11 ;  /* 0x0003d40b01007387 */ /* 0x0001e20000100800 */
[----:B------:R-:W-:-:S04]  /*126f0*/  IMAD.HI.U32 R4, R15, R20, RZ ;  /* 0x000000140f047227 */ /* 0x000fc800078e00ff */
[C---:B------:R-:W-:Y:S02]  /*12700*/  IMAD R16, R0.reuse, R17, R16 ;  /* 0x0000001100107224 */ /* 0x040fe400078e0210 */
[C---:B------:R-:W-:Y:S02]  /*12710*/  IMAD R21, R0.reuse, R13, R21 ;  /* 0x0000000d00157224 */ /* 0x040fe400078e0215 */
[----:B------:R-:W-:Y:S02]  /*12720*/  IMAD.MOV R4, RZ, RZ, -R4 ;  /* 0x000000ffff047224 */ /* 0x000fe400078e0a04 */
[----:B0-----:R-:W-:Y:S02]  /*12730*/  IMAD.MOV.U32 R11, RZ, RZ, R12 ;  /* 0x000000ffff0b7224 */ /* 0x001fe400078e000c */
[C---:B------:R-:W-:Y:S02]  /*12740*/  IMAD R20, R0.reuse, R4, R20 ;  /* 0x0000000400147224 */ /* 0x040fe400078e0214 */
[----:B------:R-:W-:Y:S01]  /*12750*/  @!P6 IMAD.MOV R11, RZ, RZ, -R11 ;  /* 0x000000ffff0be224 */ /* 0x000fe200078e0a0b */
[----:B------:R-:W-:Y:S01]  /*12760*/  ISETP.GT.U32.AND P6, PT, R0, R16, PT ;  /* 0x000000100000720c */ /* 0x000fe20003fc4070 */
[--C-:B------:R-:W-:Y:S01]  /*12770*/  @!P5 IMAD.IADD R6, R6, 0x1, -R0.reuse ;  /* 0x000000010606d824 */ /* 0x100fe200078e0a00 */
[----:B------:R-:W-:Y:S01]  /*12780*/  ISETP.GT.U32.AND P5, PT, R0, R21, PT ;  /* 0x000000150000720c */ /* 0x000fe20003fa4070 */
[--C-:B------:R-:W-:Y:S01]  /*12790*/  @!P2 IMAD.IADD R8, R8, 0x1, -R0.reuse ;  /* 0x000000010808a824 */ /* 0x100fe200078e0a00 */
[----:B------:R-:W-:Y:S01]  /*127a0*/  ISETP.GT.U32.AND P2, PT, R0, R20, PT ;  /* 0x000000140000720c */ /* 0x000fe20003f44070 */
[----:B------:R-:W-:Y:S01]  /*127b0*/  VIADD R4, R28, 0x9e ;  /* 0x0000009e1c047836 */ /* 0x000fe20000000000 */
[----:B------:R-:W-:Y:S01]  /*127c0*/  STL [R1+0x3d8], R11 ;  /* 0x0003d80b01007387 */ /* 0x000fe20000100800 */
[----:B------:R-:W-:Y:S01]  /*127d0*/  @!P0 IMAD.MOV R9, RZ, RZ, -R9 ;  /* 0x000000ffff098224 */ /* 0x000fe200078e0a09 */
[----:B------:R-:W-:Y:S01]  /*127e0*/  ISETP.GE.AND P0, PT, R2, RZ, PT ;  /* 0x000000ff0200720c */ /* 0x000fe20003f06270 */
[C---:B------:R-:W-:Y:S01]  /*127f0*/  VIADD R13, R28.reuse, 0x9d ;  /* 0x0000009d1c0d7836 */ /* 0x040fe20000000000 */
[----:B------:R-:W-:Y:S01]  /*12800*/  IABS R19, R4 ;  /* 0x0000000400137213 */ /* 0x000fe20000000000 */
        /* <DEDUP_REMOVED lines=8> */
[----:B------:R-:W-:Y:S01]  /*12890*/  IMAD.HI.U32 R5, R15, R19, RZ ;  /* 0x000000130f057227 */ /* 0x000fe200078e00ff */
[----:B------:R-:W-:-:S02]  /*128a0*/  ISETP.GT.U32.AND P2, PT, R0, R21, PT ;  /* 0x000000150000720c */ /* 0x000fc40003f44070 */
[----:B------:R-:W-:Y:S01]  /*128b0*/  IABS R17, R2 ;  /* 0x0000000200117213 */ /* 0x000fe20000000000 */
[----:B0-----:R-:W-:Y:S02]  /*128c0*/  IMAD.MOV.U32 R9, RZ, RZ, R8 ;  /* 0x000000ffff097224 */ /* 0x001fe400078e0008 */
[----:B------:R-:W-:Y:S02]  /*128d0*/  IMAD.MOV.U32 R11, RZ, RZ, R6 ;  /* 0x000000ffff0b7224 */ /* 0x000fe400078e0006 */
[----:B------:R-:W-:Y:S01]  /*128e0*/  @!P1 IMAD.MOV R9, RZ, RZ, -R9 ;  /* 0x000000ffff099224 */ /* 0x000fe200078e0a09 */
[----:B------:R-:W-:Y:S01]  /*128f0*/  ISETP.GE.AND P1, PT, R7, RZ, PT ;  /* 0x000000ff0700720c */ /* 0x000fe20003f26270 */
[----:B------:R-:W-:Y:S02]  /*12900*/  IMAD.MOV R7, RZ, RZ, -R5 ;  /* 0x000000ffff077224 */ /* 0x000fe400078e0a05 */
[----:B------:R-:W-:Y:S01]  /*12910*/  @!P4 IMAD.MOV R11, RZ, RZ, -R11 ;  /* 0x000000ffff0bc224 */ /* 0x000fe200078e0a0b */
[C---:B------:R-:W-:Y:S01]  /*12920*/  ISETP.GT.U32.AND P4, PT, R0.reuse, R20, PT ;  /* 0x000000140000720c */ /* 0x040fe20003f84070 */
[----:B------:R-:W-:-:S02]  /*12930*/  IMAD R19, R0, R7, R19 ;  /* 0x0000000700137224 */ /* 0x000fc400078e0213 */
[----:B------:R-:W-:Y:S01]  /*12940*/  IMAD.HI.U32 R6, R15, R18, RZ ;  /* 0x000000120f067227 */ /* 0x000fe200078e00ff */
[----:B------:R0:W-:Y:S03]  /*12950*/  STL [R1+0x3e0], R11 ;  /* 0x0003e00b01007387 */ /* 0x0001e60000100800 */
[--C-:B------:R-:W-:Y:S01]  /*12960*/  @!P5 IMAD.IADD R16, R16, 0x1, -R0.reuse ;  /* 0x000000011010d824 */ /* 0x100fe200078e0a00 */
[----:B------:R-:W-:Y:S01]  /*12970*/  ISETP.GE.AND P5, PT, R4, RZ, PT ;  /* 0x000000ff0400720c */ /* 0x000fe20003fa6270 */
[----:B------:R-:W-:Y:S01]  /*12980*/  @!P2 IMAD.IADD R21, R21, 0x1, -R0 ;  /* 0x000000011515a824 */ /* 0x000fe200078e0a00 */
[----:B------:R-:W-:Y:S01]  /*12990*/  ISETP.GT.U32.AND P2, PT, R0, R19, PT ;  /* 0x000000130000720c */ /* 0x000fe20003f44070 */
[----:B------:R-:W-:Y:S01]  /*129a0*/  IMAD.MOV R5, RZ, RZ, -R6 ;  /* 0x000000ffff057224 */ /* 0x000fe200078e0a06 */
[----:B------:R1:W-:Y:S01]  /*129b0*/  STL [R1+0x3dc], R9 ;  /* 0x0003dc0901007387 */ /* 0x0003e20000100800 */
        /* <DEDUP_REMOVED lines=9> */
[----:B------:R-:W-:-:S02]  /*12a50*/  VIADD R8, R28, 0x99 ;  /* 0x000000991c087836 */ /* 0x000fc40000000000 */
[----:B------:R-:W-:Y:S01]  /*12a60*/  VIADD R14, R28, 0x9a ;  /* 0x0000009a1c0e7836 */ /* 0x000fe20000000000 */
[----:B------:R-:W-:Y:S01]  /*12a70*/  IABS R6, R7 ;  /* 0x0000000700067213 */ /* 0x000fe20000000000 */
[----:B------:R-:W-:Y:S01]  /*12a80*/  IMAD.MOV.U32 R23, RZ, RZ, R16 ;  /* 0x000000ffff177224 */ /* 0x000fe200078e0010 */
[----:B------:R-:W-:Y:S01]  /*12a90*/  IABS R4, R8 ;  /* 0x0000000800047213 */ /* 0x000fe20000000000 */
[----:B0-----:R-:W-:Y:S01]  /*12aa0*/  IMAD.MOV.U32 R11, RZ, RZ, R21 ;  /* 0x000000ffff0b7224 */ /* 0x001fe200078e0015 */
[----:B------:R-:W-:Y:S01]  /*12ab0*/  IABS R5, R14 ;  /* 0x0000000e00057213 */ /* 0x000fe20000000000 */
[----:B------:R-:W-:Y:S01]  /*12ac0*/  @!P4 IMAD.IADD R18, R18, 0x1, -R0 ;  /* 0x000000011212c824 */ /* 0x000fe200078e0a00 */
[----:B------:R-:W-:Y:S01]  /*12ad0*/  ISETP.GE.AND P4, PT, R13, RZ, PT ;  /* 0x000000ff0d00720c */ /* 0x000fe20003f86270 */
[----:B------:R-:W-:Y:S01]  /*12ae0*/  @!P0 IMAD.MOV R23, RZ, RZ, -R23 ;  /* 0x000000ffff178224 */ /* 0x000fe200078e0a17 */
[----:B------:R-:W-:Y:S01]  /*12af0*/  ISETP.GT.U32.AND P0, PT, R0, R19, PT ;  /* 0x000000130000720c */ /* 0x000fe20003f04070 */
[----:B------:R-:W-:-:S02]  /*12b00*/  @!P6 IMAD.MOV R11, RZ, RZ, -R11 ;  /* 0x000000ffff0be224 */ /* 0x000fc400078e0a0b */
[----:B------:R-:W-:Y:S01]  /*12b10*/  IMAD.HI.U32 R12, R15, R6, RZ ;  /* 0x000000060f0c7227 */ /* 0x000fe200078e00ff */
[----:B------:R-:W-:Y:S03]  /*12b20*/  STL [R1+0x3d0], R23 ;  /* 0x0003d01701007387 */ /* 0x000fe60000100800 */
[----:B------:R-:W-:Y:S01]  /*12b30*/  @!P2 IMAD.IADD R17, R17, 0x1, -R0 ;  /* 0x000000011111a824 */ /* 0x000fe200078e0a00 */
[C---:B------:R-:W-:Y:S01]  /*12b40*/  ISETP.GT.U32.AND P2, PT, R0.reuse, R18, PT ;  /* 0x000000120000720c */ /* 0x040fe20003f44070 */
[----:B------:R-:W-:Y:S01]  /*12b50*/  IMAD.HI.U32 R13, R15, R4, RZ ;  /* 0x000000040f0d7227 */ /* 0x000fe200078e00ff */
[----:B------:R0:W-:Y:S02]  /*12b60*/  STL [R1+0x3c8], R11 ;  /* 0x0003c80b01007387 */ /* 0x0001e40000100800 */
[----:B------:R-:W-:Y:S01]  /*12b70*/  ISETP.GT.U32.AND P6, PT, R0, R17, PT ;  /* 0x000000110000720c */ /* 0x000fe20003fc4070 */
[----:B------:R-:W-:-:S02]  /*12b80*/  IMAD.MOV R12, RZ, RZ, -R12 ;  /* 0x000000ffff0c7224 */ /* 0x000fc400078e0a0c */
[----:B------:R-:W-:-:S04]  /*12b90*/  IMAD.HI.U32 R22, R15, R5, RZ ;  /* 0x000000050f167227 */ /* 0x000fc800078e00ff */
[----:B-1----:R-:W-:Y:S02]  /*12ba0*/  VIADD R9, R28, 0x98 ;  /* 0x000000981c097836 */ /* 0x002fe40000000000 */
[----:B0-----:R-:W-:Y:S02]  /*12bb0*/  IMAD.MOV.U32 R11, RZ, RZ, R20 ;  /* 0x000000ffff0b7224 */ /* 0x001fe400078e0014 */
[----:B------:R-:W-:Y:S02]  /*12bc0*/  IMAD.MOV R20, RZ, RZ, -R13 ;  /* 0x000000ffff147224 */ /* 0x000fe400078e0a0d */
[C---:B------:R-:W-:Y:S01]  /*12bd0*/  IMAD R6, R0.reuse, R12, R6 ;  /* 0x0000000c00067224 */ /* 0x040fe200078e0206 */
[----:B------:R-:W-:Y:S01]  /*12be0*/  IABS R12, R9 ;  /* 0x00000009000c7213 */ /* 0x000fe20000000000 */
[----:B------:R-:W-:Y:S02]  /*12bf0*/  IMAD.MOV R16, RZ, RZ, -R22 ;  /* 0x000000ffff107224 */ /* 0x000fe400078e0a16 */
[----:B------:R-:W-:-:S02]  /*12c00*/  IMAD R4, R0, R20, R4 ;  /* 0x0000001400047224 */ /* 0x000fc400078e0204 */
[C---:B------:R-:W-:Y:S02]  /*12c10*/  IMAD R5, R0.reuse, R16, R5 ;  /* 0x0000001000057224 */ /* 0x040fe400078e0205 */
[----:B------:R-:W-:Y:S01]  /*12c20*/  @!P1 IMAD.MOV R11, RZ, RZ, -R11 ;  /* 0x000000ffff0b9224 */ /* 0x000fe200078e0a0b */
[----:B------:R-:W-:Y:S01]  /*12c30*/  ISETP.GT.U32.AND P1, PT, R0, R6, PT ;  /* 0x000000060000720c */ /* 0x000fe20003f24070 */
[----:B------:R-:W-:Y:S01]  /*12c40*/  @!P2 IMAD.IADD R18, R18, 0x1, -R0 ;  /* 0x000000011212a824 */ /* 0x000fe200078e0a00 */
[C---:B------:R-:W-:Y:S01]  /*12c50*/  ISETP.GT.U32.AND P2, PT, R0.reuse, R4, PT ;  /* 0x000000040000720c */ /* 0x040fe20003f44070 */
[----:B------:R-:W-:Y:S01]  /*12c60*/  IMAD.MOV.U32 R13, RZ, RZ, R12 ;  /* 0x000000ffff0d7224 */ /* 0x000fe200078e000c */
[----:B------:R0:W-:Y:S01]  /*12c70*/  STL [R1+0x358], R11 ;  /* 0x0003580b01007387 */ /* 0x0001e20000100800 */
[----:B------:R-:W-:Y:S01]  /*12c80*/  @!P0 IMAD.IADD R19, R19, 0x1, -R0 ;  /* 0x0000000113138824 */ /* 0x000fe200078e0a00 */
[----:B------:R-:W-:Y:S01]  /*12c90*/  ISETP.GT.U32.AND P0, PT, R0, R5, PT ;  /* 0x000000050000720c */ /* 0x000fe20003f04070 */
[----:B------:R-:W-:-:S04]  /*12ca0*/  IMAD.HI.U32 R16, R15, R13, RZ ;  /* 0x0000000d0f107227 */ /* 0x000fc800078e00ff */
[----:B------:R-:W-:Y:S02]  /*12cb0*/  IMAD.MOV R16, RZ, RZ, -R16 ;  /* 0x000000ffff107224 */ /* 0x000fe400078e0a10 */
[----:B------:R-:W-:Y:S02]  /*12cc0*/  VIADD R12, R28, 0x97 ;  /* 0x000000971c0c7836 */ /* 0x000fe40000000000 */
[--C-:B------:R-:W-:Y:S01]  /*12cd0*/  @!P1 IMAD.IADD R6, R6, 0x1, -R0.reuse ;  /* 0x0000000106069824 */ /* 0x100fe200078e0a00 */
[----:B------:R-:W-:Y:S01]  /*12ce0*/  ISETP.GE.AND P1, PT, R7, RZ, PT ;  /* 0x000000ff0700720c */ /* 0x000fe20003f26270 */
[----:B------:R-:W-:Y:S01]  /*12cf0*/  IMAD R7, R0, R16, R13 ;  /* 0x0000001000077224 */ /* 0x000fe200078e020d */
[----:B------:R-:W-:Y:S01]  /*12d00*/  IABS R20, R12 ;  /* 0x0000000c00147213 */ /* 0x000fe20000000000 */
[----:B0-----:R-:W-:Y:S02]  /*12d10*/  IMAD.MOV.U32 R11, RZ, RZ, R19 ;  /* 0x000000ffff0b7224 */ /* 0x001fe400078e0013 */
[----:B------:R-:W-:-:S02]  /*12d20*/  @!P2 IMAD.IADD R4, R4, 0x1, -R0 ;  /* 0x000000010404a824 */ /* 0x000fc400078e0a00 */
[----:B------:R-:W-:Y:S01]  /*12d30*/  @!P0 IMAD.IADD R5, R5, 0x1, -R0 ;  /* 0x0000000105058824 */ /* 0x000fe200078e0a00 */
[C---:B------:R-:W-:Y:S01]  /*12d40*/  ISETP.GT.U32.AND P0, PT, R0.reuse, R6, PT ;  /* 0x000000060000720c */ /* 0x040fe20003f04070 */
[----:B------:R-:W-:Y:S01]  /*12d50*/  @!P5 IMAD.MOV R11, RZ, RZ, -R11 ;  /* 0x000000ffff0bd224 */ /* 0x000fe200078e0a0b */
[C---:B------:R-:W-:Y:S01]  /*12d60*/  ISETP.GT.U32.AND P5, PT, R0.reuse, R4, PT ;  /* 0x000000040000720c */ /* 0x040fe20003fa4070 */
[----:B------:R-:W-:Y:S01]  /*12d70*/  @!P4 IMAD.MOV R18, RZ, RZ, -R18 ;  /* 0x000000ffff12c224 */ /* 0x000fe200078e0a12 */
[C---:B------:R-:W-:Y:S01]  /*12d80*/  ISETP.GT.U32.AND P4, PT, R0.reuse, R7, PT ;  /* 0x000000070000720c */ /* 0x040fe20003f84070 */
[----:B------:R-:W-:Y:S01]  /*12d90*/  @!P6 IMAD.IADD R17, R17, 0x1, -R0 ;  /* 0x000000011111e824 */ /* 0x000fe200078e0a00 */
[----:B------:R-:W-:Y:S01]  /*12da0*/  ISETP.GT.U32.AND P2, PT, R0, R5, PT ;  /* 0x000000050000720c */ /* 0x000fe20003f44070 */
[----:B------:R-:W-:Y:S01]  /*12db0*/  IMAD.MOV.U32 R13, RZ, RZ, R20 ;  /* 0x000000ffff0d7224 */ /* 0x000fe200078e0014 */
[----:B------:R0:W-:Y:S01]  /*12dc0*/  STL [R1+0x368], R11 ;  /* 0x0003680b01007387 */ /* 0x0001e20000100800 */
[----:B------:R-:W-:Y:S01]  /*12dd0*/  ISETP.GE.AND P6, PT, R2, RZ, PT ;  /* 0x000000ff0200720c */ /* 0x000fe20003fc6270 */
[----:B------:R-:W-:-:S02]  /*12de0*/  VIADD R2, R28, 0x96 ;  /* 0x000000961c027836 */ /* 0x000fc40000000000 */
[----:B------:R1:W-:Y:S01]  /*12df0*/  STL [R1+0x36c], R18 ;  /* 0x00036c1201007387 */ /* 0x0003e20000100800 */
[--C-:B------:R-:W-:Y:S01]  /*12e00*/  @!P0 IMAD.IADD R6, R6, 0x1, -R0.reuse ;  /* 0x0000000106068824 */ /* 0x100fe200078e0a00 */
[----:B------:R-:W-:Y:S01]  /*12e10*/  ISETP.GE.AND P0, PT, R8, RZ, PT ;  /* 0x000000ff0800720c */ /* 0x000fe20003f06270 */
[--C-:B------:R-:W-:Y:S01]  /*12e20*/  @!P5 IMAD.IADD R4, R4, 0x1, -R0.reuse ;  /* 0x000000010404d824 */ /* 0x100fe200078e0a00 */
[----:B------:R-:W-:Y:S01]  /*12e30*/  IABS R16, R2 ;  /* 0x0000000200107213 */ /* 0x000fe20000000000 */
[----:B------:R-:W-:Y:S01]  /*12e40*/  @!P4 IMAD.IADD R7, R7, 0x1, -R0 ;  /* 0x000000010707c824 */ /* 0x000fe200078e0a00 */
[----:B------:R-:W-:Y:S01]  /*12e50*/  ISETP.GE.AND P5, PT, R12, RZ, PT ;  /* 0x000000ff0c00720c */ /* 0x000fe20003fa6270 */
[----:B0-----:R-:W-:Y:S02]  /*12e60*/  IMAD.MOV.U32 R11, RZ, RZ, R17 ;  /* 0x000000ffff0b7224 */ /* 0x001fe400078e0011 */
[----:B------:R-:W-:Y:S01]  /*12e70*/  IMAD.HI.U32 R17, R15, R13, RZ ;  /* 0x0000000d0f117227 */ /* 0x000fe200078e00ff */
[----:B------:R-:W-:-:S03]  /*12e80*/  ISETP.GT.U32.AND P4, PT, R0, R7, PT ;  /* 0x000000070000720c */ /* 0x000fc60003f84070 */
[----:B------:R-:W-:Y:S02]  /*12e90*/  IMAD.MOV R17, RZ, RZ, -R17 ;  /* 0x000000ffff117224 */ /* 0x000fe400078e0a11 */
[----:B------:R-:W-:Y:S02]  /*12ea0*/  IMAD.MOV.U32 R19, RZ, RZ, R6 ;  /* 0x000000ffff137224 */ /* 0x000fe400078e0006 */
[----:B------:R-:W-:Y:S02]  /*12eb0*/  IMAD R12, R0, R17, R13 ;  /* 0x00000011000c7224 */ /* 0x000fe400078e020d */
[----:B------:R-:W-:Y:S01]  /*12ec0*/  @!P2 IMAD.IADD R5, R5, 0x1, -R0 ;  /* 0x000000010505a824 */ /* 0x000fe200078e0a00 */
[----:B------:R-:W-:Y:S01]  /*12ed0*/  ISETP.GE.AND P2, PT, R9, RZ, PT ;  /* 0x000000ff0900720c */ /* 0x000fe20003f46270 */
[----:B------:R-:W-:-:S04]  /*12ee0*/  IMAD.HI.U32 R9, R15, R16, RZ ;  /* 0x000000100f097227 */ /* 0x000fc800078e00ff */
[----:B------:R-:W-:Y:S01]  /*12ef0*/  @!P1 IMAD.MOV R19, RZ, RZ, -R19 ;  /* 0x000000ffff139224 */ /* 0x000fe200078e0a13 */
[----:B------:R-:W-:Y:S01]  /*12f00*/  ISETP.GT.U32.AND P1, PT, R0, R12, PT ;  /* 0x0000000c0000720c */ /* 0x000fe20003f24070 */
[----:B------:R-:W-:Y:S01]  /*12f10*/  @!P6 IMAD.MOV R11, RZ, RZ, -R11 ;  /* 0x000000ffff0be224 */ /* 0x000fe200078e0a0b */
[----:B------:R-:W-:Y:S01]  /*12f20*/  ISETP.GE.AND P6, PT, R14, RZ, PT ;  /* 0x000000ff0e00720c */ /* 0x000fe20003fc6270 */
[----:B------:R-:W-:Y:S02]  /*12f30*/  IMAD.MOV R9, RZ, RZ, -R9 ;  /* 0x000000ffff097224 */ /* 0x000fe400078e0a09 */
[----:B------:R-:W-:Y:S01]  /*12f40*/  VIADD R8, R28, 0x95 ;  /* 0x000000951c087836 */ /* 0x000fe20000000000 */
[----:B------:R0:W-:Y:S01]  /*12f50*/  STL [R1+0x370], R11 ;  /* 0x0003700b01007387 */ /* 0x0001e20000100800 */
[C---:B------:R-:W-:Y:S02]  /*12f60*/  IMAD R16, R0.reuse, R9, R16 ;  /* 0x0000000900107224 */ /* 0x040fe400078e0210 */
[----:B-1----:R-:W-:Y:S01]  /*12f70*/  IMAD.MOV.U32 R18, RZ, RZ, R5 ;  /* 0x000000ffff127224 */ /* 0x002fe200078e0005 */
[----:B------:R-:W-:Y:S01]  /*12f80*/  IABS R14, R8 ;  /* 0x00000008000e7213 */ /* 0x000fe20000000000 */
[--C-:B------:R-:W-:Y:S01]  /*12f90*/  @!P4 IMAD.IADD R7, R7, 0x1, -R0.reuse ;  /* 0x000000010707c824 */ /* 0x100fe200078e0a00 */
[----:B------:R-:W-:Y:S01]  /*12fa0*/  ISETP.GT.U32.AND P4, PT, R0, R16, PT ;  /* 0x000000100000720c */ /* 0x000fe20003f84070 */
[----:B------:R-:W-:Y:S01]  /*12fb0*/  @!P1 IMAD.IADD R12, R12, 0x1, -R0 ;  /* 0x000000010c0c9824 */ /* 0x000fe200078e0a00 */
[----:B------:R-:W-:Y:S01]  /*12fc0*/  STL [R1+0x374], R19 ;  /* 0x0003741301007387 */ /* 0x000fe20000100800 */
[----:B------:R-:W-:Y:S01]  /*12fd0*/  @!P6 IMAD.MOV R18, RZ, RZ, -R18 ;  /* 0x000000ffff12e224 */ /* 0x000fe200078e0a12 */
[----:B------:R-:W-:Y:S01]  /*12fe0*/  ISETP.GE.AND P6, PT, R2, RZ, PT ;  /* 0x000000ff0200720c */ /* 0x000fe20003fc6270 */
[----:B0-----:R-:W-:Y:S01]  /*12ff0*/  IMAD.MOV.U32 R11, RZ, RZ, R4 ;  /* 0x000000ffff0b7224 */ /* 0x001fe200078e0004 */
[----:B------:R-:W-:Y:S01]  /*13000*/  ISETP.GT.U32.AND P1, PT, R0, R12, PT ;  /* 0x0000000c0000720c */ /* 0x000fe20003f24070 */
[----:B------:R-:W-:Y:S01]  /*13010*/  IMAD.HI.U32 R2, R15, R14, RZ ;  /* 0x0000000e0f027227 */ /* 0x000fe200078e00ff */
[----:B------:R-:W-:Y:S03]  /*13020*/  STL [R1+0x3b8], R18 ;  /* 0x0003b81201007387 */ /* 0x000fe60000100800 */
[----:B------:R-:W-:Y:S01]  /*13030*/  @!P0 IMAD.MOV R11, RZ, RZ, -R11 ;  /* 0x000000ffff0b8224 */ /* 0x000fe200078e0a0b */
[----:B------:R-:W-:Y:S01]  /*13040*/  ISETP.GE.AND P0, PT, R8, RZ, PT ;  /* 0x000000ff0800720c */ /* 0x000fe20003f06270 */
[----:B------:R-:W-:-:S02]  /*13050*/  VIADD R6, R28, 0x94 ;  /* 0x000000941c067836 */ /* 0x000fc40000000000 */
[--C-:B------:R-:W-:Y:S01]  /*13060*/  @!P4 IMAD.IADD R16, R16, 0x1, -R0.reuse ;  /* 0x000000011010c824 */ /* 0x100fe200078e0a00 */
[----:B------:R0:W-:Y:S01]  /*13070*/  STL [R1+0x3c0], R11 ;  /* 0x0003c00b01007387 */ /* 0x0001e20000100800 */
[----:B------:R-:W-:Y:S01]  /*13080*/  VIADD R5, R28, 0x93 ;  /* 0x000000931c057836 */ /* 0x000fe20000000000 */
[----:B------:R-:W-:Y:S01]  /*13090*/  IABS R4, R6 ;  /* 0x0000000600047213 */ /* 0x000fe20000000000 */
[----:B------:R-:W-:Y:S01]  /*130a0*/  @!P1 IMAD.IADD R12, R12, 0x1, -R0 ;  /* 0x000000010c0c9824 */ /* 0x000fe200078e0a00 */
[----:B------:R-:W-:Y:S01]  /*130b0*/  ISETP.GT.U32.AND P4, PT, R0, R16, PT ;  /* 0x000000100000720c */ /* 0x000fe20003f84070 */
[C---:B------:R-:W-:Y:S01]  /*130c0*/  VIADD R13, R28.reuse, 0x91 ;  /* 0x000000911c0d7836 */ /* 0x040fe20000000000 */
[----:B------:R-:W-:Y:S01]  /*130d0*/  IABS R9, R5 ;  /* 0x0000000500097213 */ /* 0x000fe20000000000 */
[C---:B------:R-:W-:Y:S02]  /*130e0*/  VIADD R21, R28.reuse, 0x89 ;  /* 0x000000891c157836 */ /* 0x040fe40000000000 */
[----:B------:R-:W-:Y:S01]  /*130f0*/  VIADD R20, R28, 0x87 ;  /* 0x000000871c147836 */ /* 0x000fe20000000000 */
[----:B------:R-:W-:Y:S01]  /*13100*/  IABS R17, R13 ;  /* 0x0000000d00117213 */ /* 0x000fe20000000000 */
[----:B0-----:R-:W-:-:S02]  /*13110*/  IMAD.MOV.U32 R11, RZ, RZ, R7 ;  /* 0x000000ffff0b7224 */ /* 0x001fc400078e0007 */
[----:B------:R-:W-:Y:S02]  /*13120*/  IMAD.MOV R7, RZ, RZ, -R2 ;  /* 0x000000ffff077224 */ /* 0x000fe400078e0a02 */
[----:B------:R-:W-:-:S04]  /*13130*/  IMAD.HI.U32 R2, R15, R4, RZ ;  /* 0x000000040f027227 */ /* 0x000fc800078e00ff */
[C---:B------:R-:W-:Y:S02]  /*13140*/  IMAD R14, R0.reuse, R7, R14 ;  /* 0x00000007000e7224 */ /* 0x040fe400078e020e */
[----:B------:R-:W-:Y:S02]  /*13150*/  IMAD.MOV R2, RZ, RZ, -R2 ;  /* 0x000000ffff027224 */ /* 0x000fe400078e0a02 */
[----:B------:R-:W-:Y:S01]  /*13160*/  @!P2 IMAD.MOV R11, RZ, RZ, -R11 ;  /* 0x000000ffff0ba224 */ /* 0x000fe200078e0a0b */
[C---:B------:R-:W-:Y:S01]  /*13170*/  ISETP.GT.U32.AND P1, PT, R0.reuse, R14, PT ;  /* 0x0000000e0000720c */ /* 0x040fe20003f24070 */
[----:B------:R-:W-:Y:S01]  /*13180*/  IMAD R4, R0, R2, R4 ;  /* 0x0000000200047224 */ /* 0x000fe200078e0204 */
[----:B------:R-:W-:Y:S01]  /*13190*/  ISETP.GE.AND P2, PT, R6, RZ, PT ;  /* 0x000000ff0600720c */ /* 0x000fe20003f46270 */
[----:B------:R-:W-:Y:S01]  /*131a0*/  IMAD.HI.U32 R8, R15, R9, RZ ;  /* 0x000000090f087227 */ /* 0x000fe200078e00ff */
[----:B------:R0:W-:Y:S03]  /*131b0*/  STL [R1+0x3c4], R11 ;  /* 0x0003c40b01007387 */ /* 0x0001e60000100800 */
[----:B------:R-:W-:-:S02]  /*131c0*/  VIADD R6, R28, 0x92 ;  /* 0x000000921c067836 */ /* 0x000fc40000000000 */
[----:B------:R-:W-:Y:S01]  /*131d0*/  @!P4 IMAD.IADD R16, R16, 0x1, -R0 ;  /* 0x000000011010c824 */ /* 0x000fe200078e0a00 */
[----:B------:R-:W-:Y:S01]  /*131e0*/  ISETP.GT.U32.AND P4, PT, R0, R4, PT ;  /* 0x000000040000720c */ /* 0x000fe20003f84070 */
[----:B------:R-:W-:Y:S01]  /*131f0*/  IMAD.MOV R8, RZ, RZ, -R8 ;  /* 0x000000ffff087224 */ /* 0x000fe200078e0a08 */
[----:B------:R-:W-:Y:S01]  /*13200*/  IABS R7, R6 ;  /* 0x0000000600077213 */ /* 0x000fe20000000000 */
[----:B------:R-:W-:Y:S02]  /*13210*/  @!P1 IMAD.IADD R14, R14, 0x1, -R0 ;  /* 0x000000010e0e9824 */ /* 0x000fe400078e0a00 */
[----:B0-----:R-:W-:Y:S02]  /*13220*/  IMAD.MOV.U32 R11, RZ, RZ, R12 ;  /* 0x000000ffff0b7224 */ /* 0x001fe400078e000c */
[C---:B------:R-:W-:Y:S02]  /*13230*/  IMAD R9, R0.reuse, R8, R9 ;  /* 0x0000000800097224 */ /* 0x040fe400078e0209 */
[----:B------:R-:W-:Y:S01]  /*13240*/  @!P5 IMAD.MOV R11, RZ, RZ, -R11 ;  /* 0x000000ffff0bd224 */ /* 0x000fe200078e0a0b */
[C---:B------:R-:W-:Y:S01]  /*13250*/  ISETP.GT.U32.AND P5, PT, R0.reuse, R14, PT ;  /* 0x0000000e0000720c */ /* 0x040fe20003fa4070 */
[----:B------:R-:W-:Y:S01]  /*13260*/  IMAD.MOV.U32 R12, RZ, RZ, R17 ;  /* 0x000000ffff0c7224 */ /* 0x000fe200078e0011 */
[----:B------:R-:W-:Y:S01]  /*13270*/  ISETP.GT.U32.AND P1, PT, R0, R9, PT ;  /* 0x000000090000720c */ /* 0x000fe20003f24070 */
[----:B------:R-:W-:Y:S01]  /*13280*/  IMAD.HI.U32 R17, R15, R7, RZ ;  /* 0x000000070f117227 */ /* 0x000fe200078e00ff */
[----:B------:R0:W-:Y:S03]  /*13290*/  STL [R1+0x3bc], R11 ;  /* 0x0003bc0b01007387 */ /* 0x0001e60000100800 */
[----:B------:R-:W-:-:S02]  /*132a0*/  IMAD.MOV R17, RZ, RZ, -R17 ;  /* 0x000000ffff117224 */ /* 0x000fc400078e0a11 */
[----:B------:R-:W-:Y:S02]  /*132b0*/  @!P4 IMAD.IADD R4, R4, 0x1, -R0 ;  /* 0x000000010404c824 */ /* 0x000fe400078e0a00 */
[----:B------:R-:W-:Y:S02]  /*132c0*/  IMAD R7, R0, R17, R7 ;  /* 0x0000001100077224 */ /* 0x000fe400078e0207 */
[----:B------:R-:W-:Y:S01]  /*132d0*/  VIADD R2, R28, 0x90 ;  /* 0x000000901c027836 */ /* 0x000fe20000000000 */
[----:B------:R-:W-:Y:S01]  /*132e0*/  ISETP.GT.U32.AND P4, PT, R0, R4, PT ;  /* 0x000000040000720c */ /* 0x000fe20003f84070 */
[----:B0-----:R-:W-:Y:S02]  /*132f0*/  IMAD.MOV.U32 R11, RZ, RZ, R16 ;  /* 0x000000ffff0b7224 */ /* 0x001fe400078e0010 */
[--C-:B------:R-:W-:Y:S01]  /*13300*/  @!P5 IMAD.IADD R14, R14, 0x1, -R0.reuse ;  /* 0x000000010e0ed824 */ /* 0x100fe200078e0a00 */
[C---:B------:R-:W-:Y:S01]  /*13310*/  ISETP.GT.U32.AND P5, PT, R0.reuse, R7, PT ;  /* 0x000000070000720c */ /* 0x040fe20003fa4070 */
[----:B------:R-:W-:Y:S01]  /*13320*/  @!P6 IMAD.MOV R11, RZ, RZ, -R11 ;  /* 0x000000ffff0be224 */ /* 0x000fe200078e0a0b */
[----:B------:R-:W-:Y:S01]  /*13330*/  IABS R8, R2 ;  /* 0x0000000200087213 */ /* 0x000fe20000000000 */
[----:B------:R-:W-:Y:S01]  /*13340*/  @!P1 IMAD.IADD R9, R9, 0x1, -R0 ;  /* 0x0000000109099824 */ /* 0x000fe200078e0a00 */
[----:B------:R-:W-:Y:S01]  /*13350*/  ISETP.GE.AND P6, PT, R5, RZ, PT ;  /* 0x000000ff0500720c */ /* 0x000fe20003fc6270 */
[C---:B------:R-:W-:Y:S01]  /*13360*/  IMAD.HI.U32 R16, R15.reuse, R12, RZ ;  /* 0x0000000c0f107227 */ /* 0x040fe200078e00ff */
[----:B------:R0:W-:Y:S02]  /*13370*/  STL [R1+0x3b4], R11 ;  /* 0x0003b40b01007387 */ /* 0x0001e40000100800 */
[----:B------:R-:W-:Y:S01]  /*13380*/  ISETP.GT.U32.AND P1, PT, R0, R9, PT ;  /* 0x000000090000720c */ /* 0x000fe20003f24070 */
[----:B------:R-:W-:-:S04]  /*13390*/  IMAD.HI.U32 R5, R15, R8, RZ ;  /* 0x000000080f057227 */ /* 0x000fc800078e00ff */
[----:B------:R-:W-:Y:S02]  /*133a0*/  IMAD.MOV R16, RZ, RZ, -R16 ;  /* 0x000000ffff107224 */ /* 0x000fe400078e0a10 */
[----:B------:R-:W-:Y:S02]  /*133b0*/  @!P4 IMAD.IADD R4, R4, 0x1, -R0 ;  /* 0x000000010404c824 */ /* 0x000fe400078e0a00 */
[----:B0-----:R-:W-:Y:S02]  /*133c0*/  IMAD.MOV.U32 R11, RZ, RZ, R14 ;  /* 0x000000ffff0b7224 */ /* 0x001fe400078e000e */
[----:B------:R-:W-:Y:S02]  /*133d0*/  IMAD.MOV R14, RZ, RZ, -R5 ;  /* 0x000000ffff0e7224 */ /* 0x000fe400078e0a05 */
[----:B------:R-:W-:Y:S01]  /*133e0*/  @!P0 IMAD.MOV R11, RZ, RZ, -R11 ;  /* 0x000000ffff0b8224 */ /* 0x000fe200078e0a0b */
[----:B------:R-:W-:Y:S01]  /*133f0*/  ISETP.GE.AND P0, PT, R6, RZ, PT ;  /* 0x000000ff0600720c */ /* 0x000fe20003f06270 */
[----:B------:R-:W-:-:S02]  /*13400*/  VIADD R5, R28, 0x8f ;  /* 0x0000008f1c057836 */ /* 0x000fc40000000000 */
[----:B------:R-:W-:Y:S01]  /*13410*/  @!P5 IMAD.IADD R7, R7, 0x1, -R0 ;  /* 0x000000010707d824 */ /* 0x000fe200078e0a00 */
[----:B------:R0:W-:Y:S01]  /*13420*/  STL [R1+0x37c], R11 ;  /* 0x00037c0b01007387 */ /* 0x0001e20000100800 */
[C---:B------:R-:W-:Y:S02]  /*13430*/  IMAD R12, R0.reuse, R16, R12 ;  /* 0x00000010000c7224 */ /* 0x040fe400078e020c */
[C---:B------:R-:W-:Y:S01]  /*13440*/  IMAD R6, R0.reuse, R14, R8 ;  /* 0x0000000e00067224 */ /* 0x040fe200078e0208 */
[----:B------:R-:W-:Y:S01]  /*13450*/  IABS R14, R5 ;  /* 0x00000005000e7213 */ /* 0x000fe20000000000 */
[----:B------:R-:W-:Y:S01]  /*13460*/  @!P1 IMAD.IADD R9, R9, 0x1, -R0 ;  /* 0x0000000109099824 */ /* 0x000fe200078e0a00 */
[----:B------:R-:W-:Y:S01]  /*13470*/  ISETP.GT.U32.AND P5, PT, R0, R7, PT ;  /* 0x000000070000720c */ /* 0x000fe20003fa4070 */
[----:B------:R-:W-:Y:S01]  /*13480*/  VIADD R8, R28, 0x8e ;  /* 0x0000008e1c087836 */ /* 0x000fe20000000000 */
[----:B------:R-:W-:Y:S01]  /*13490*/  ISETP.GT.U32.AND P4, PT, R0, R12, PT ;  /* 0x0000000c0000720c */ /* 0x000fe20003f84070 */
[----:B------:R-:W-:Y:S01]  /*134a0*/  VIADD R17, R28, 0x88 ;  /* 0x000000881c117836 */ /* 0x000fe20000000000 */
[----:B------:R-:W-:Y:S01]  /*134b0*/  ISETP.GT.U32.AND P1, PT, R0, R6, PT ;  /* 0x000000060000720c */ /* 0x000fe20003f24070 */
[----:B0-----:R-:W-:-:S02]  /*134c0*/  IMAD.MOV.U32 R11, RZ, RZ, R4 ;  /* 0x000000ffff0b7224 */ /* 0x001fc400078e0004 */
[----:B------:R-:W-:Y:S02]  /*134d0*/  IMAD.MOV.U32 R4, RZ, RZ, R14 ;  /* 0x000000ffff047224 */ /* 0x000fe400078e000e */
[----:B------:R-:W-:Y:S01]  /*134e0*/  @!P2 IMAD.MOV R11, RZ, RZ, -R11 ;  /* 0x000000ffff0ba224 */ /* 0x000fe200078e0a0b */
[----:B------:R-:W-:Y:S01]  /*134f0*/  ISETP.GE.AND P2, PT, R13, RZ, PT ;  /* 0x000000ff0d00720c */ /* 0x000fe20003f46270 */
[----:B------:R-:W-:Y:S01]  /*13500*/  VIADD R18, R28, 0x84 ;  /* 0x000000841c127836 */ /* 0x000fe20000000000 */
[----:B------:R-:W-:Y:S01]  /*13510*/  IABS R13, R8 ;  /* 0x00000008000d7213 */ /* 0x000fe20000000000 */
[--C-:B------:R-:W-:Y:S01]  /*13520*/  @!P5 IMAD.IADD R7, R7, 0x1, -R0.reuse ;  /* 0x000000010707d824 */ /* 0x100fe200078e0a00 */
[----:B------:R0:W-:Y:S01]  /*13530*/  STL [R1+0x380], R11 ;  /* 0x0003800b01007387 */ /* 0x0001e20000100800 */
[--C-:B------:R-:W-:Y:S01]  /*13540*/  @!P4 IMAD.IADD R12, R12, 0x1, -R0.reuse ;  /* 0x000000010c0cc824 */ /* 0x100fe200078e0a00 */
[----:B------:R-:W-:Y:S01]  /*13550*/  ISETP.GE.AND P5, PT, R5, RZ, PT ;  /* 0x000000ff0500720c */ /* 0x000fe20003fa6270 */
[----:B------:R-:W-:-:S03]  /*13560*/  @!P1 IMAD.IADD R6, R6, 0x1, -R0 ;  /* 0x0000000106069824 */ /* 0x000fc600078e0a00 */
[C---:B------:R-:W-:Y:S02]  /*13570*/  ISETP.GT.U32.AND P4, PT, R0.reuse, R12, PT ;  /* 0x0000000c0000720c */ /* 0x040fe40003f84070 */
[----:B------:R-:W-:Y:S01]  /*13580*/  ISETP.GT.U32.AND P1, PT, R0, R6, PT ;  /* 0x000000060000720c */ /* 0x000fe20003f24070 */
[----:B0-----:R-:W-:Y:S02]  /*13590*/  IMAD.MOV.U32 R11, RZ, RZ, R9 ;  /* 0x000000ffff0b7224 */ /* 0x001fe400078e0009 */
[----:B------:R-:W-:-:S04]  /*135a0*/  IMAD.HI.U32 R9, R15, R4, RZ ;  /* 0x000000040f097227 */ /* 0x000fc800078e00ff */
[----:B------:R-:W-:Y:S01]  /*135b0*/  @!P6 IMAD.MOV R11, RZ, RZ, -R11 ;  /* 0x000000ffff0be224 */ /* 0x000fe200078e0a0b */
[----:B------:R-:W-:Y:S01]  /*135c0*/  ISETP.GE.AND P6, PT, R2, RZ, PT ;  /* 0x000000ff0200720c */ /* 0x000fe20003fc6270 */
[----:B------:R-:W-:Y:S02]  /*135d0*/  IMAD.MOV R9, RZ, RZ, -R9 ;  /* 0x000000ffff097224 */ /* 0x000fe400078e0a09 */
[----:B------:R-:W-:Y:S01]  /*135e0*/  IMAD.MOV.U32 R2, RZ, RZ, R13 ;  /* 0x000000ffff027224 */ /* 0x000fe200078e000d */
[----:B------:R0:W-:Y:S01]  /*135f0*/  STL [R1+0x3ac], R11 ;  /* 0x0003ac0b01007387 */ /* 0x0001e20000100800 */
[----:B------:R-:W-:Y:S01]  /*13600*/  IMAD R4, R0, R9, R4 ;  /* 0x0000000900047224 */ /* 0x000fe200078e0204 */
[----:B------:R-:W-:Y:S01]  /*13610*/  IABS R13, R20 ;  /* 0x00000014000d7213 */ /* 0x000fe20000000000 */
[----:B------:R-:W-:-:S04]  /*13620*/  IMAD.HI.U32 R5, R15, R2, RZ ;  /* 0x000000020f057227 */ /* 0x000fc800078e00ff */
[----:B------:R-:W-:Y:S01]  /*13630*/  @!P4 IMAD.IADD R12, R12, 0x1, -R0 ;  /* 0x000000010c0cc824 */ /* 0x000fe200078e0a00 */
[----:B------:R-:W-:Y:S01]  /*13640*/  ISETP.GE.AND P4, PT, R8, RZ, PT ;  /* 0x000000ff0800720c */ /* 0x000fe20003f86270 */
[----:B------:R-:W-:Y:S02]  /*13650*/  IMAD.MOV R5, RZ, RZ, -R5 ;  /* 0x000000ffff057224 */ /* 0x000fe400078e0a05 */
[----:B0-----:R-:W-:Y:S02]  /*13660*/  IMAD.MOV.U32 R11, RZ, RZ, R7 ;  /* 0x000000ffff0b7224 */ /* 0x001fe400078e0007 */
[----:B------:R-:W-:Y:S02]  /*13670*/  VIADD R7, R28, 0x8d ;  /* 0x0000008d1c077836 */ /* 0x000fe40000000000 */
[----:B------:R-:W-:Y:S01]  /*13680*/  @!P0 IMAD.MOV R11, RZ, RZ, -R11 ;  /* 0x000000ffff0b8224 */ /* 0x000fe200078e0a0b */
[C---:B------:R-:W-:Y:S01]  /*13690*/  ISETP.GT.U32.AND P0, PT, R0.reuse, R4, PT ;  /* 0x000000040000720c */ /* 0x040fe20003f04070 */
[----:B------:R-:W-:Y:S01]  /*136a0*/  IMAD R2, R0, R5, R2 ;  /* 0x0000000500027224 */ /* 0x000fe200078e0202 */
[----:B------:R-:W-:Y:S01]  /*136b0*/  IABS R16, R7 ;  /* 0x0000000700107213 */ /* 0x000fe20000000000 */
[----:B------:R-:W-:Y:S01]  /*136c0*/  @!P1 IMAD.IADD R6, R6, 0x1, -R0 ;  /* 0x0000000106069824 */ /* 0x000fe200078e0a00 */
[----:B------:R0:W-:Y:S01]  /*136d0*/  STL [R1+0x3b0], R11 ;  /* 0x0003b00b01007387 */ /* 0x0001e20000100800 */
[----:B------:R-:W-:Y:S01]  /*136e0*/  VIADD R9, R28, 0x8c ;  /* 0x0000008c1c097836 */ /* 0x000fe20000000000 */
[----:B------:R-:W-:Y:S01]  /*136f0*/  ISETP.GT.U32.AND P1, PT, R0, R2, PT ;  /* 0x000000020000720c */ /* 0x000fe20003f24070 */
[----:B------:R-:W-:-:S03]  /*13700*/  VIADD R8, R28, 0x8b ;  /* 0x0000008b1c087836 */ /* 0x000fc60000000000 */
[----:B------:R-:W-:Y:S02]  /*13710*/  IABS R22, R9 ;  /* 0x0000000900167213 */ /* 0x000fe40000000000 */
[----:B------:R-:W-:Y:S01]  /*13720*/  IABS R5, R8 ;  /* 0x0000000800057213 */ /* 0x000fe20000000000 */
[----:B------:R-:W-:Y:S02]  /*13730*/  @!P0 IMAD.IADD R4, R4, 0x1, -R0 ;  /* 0x0000000104048824 */ /* 0x000fe400078e0a00 */
[----:B0-----:R-:W-:Y:S02]  /*13740*/  IMAD.MOV.U32 R11, RZ, RZ, R12 ;  /* 0x000000ffff0b7224 */ /* 0x001fe400078e000c */
[----:B------:R-:W-:Y:S01]  /*13750*/  IMAD.HI.U32 R12, R15, R16, RZ ;  /* 0x000000100f0c7227 */ /* 0x000fe200078e00ff */
[----:B------:R-:W-:-:S03]  /*13760*/  ISETP.GT.U32.AND P0, PT, R0, R4, PT ;  /* 0x000000040000720c */ /* 0x000fc60003f04070 */
[----:B------:R-:W-:Y:S01]  /*13770*/  @!P2 IMAD.MOV R11, RZ, RZ, -R11 ;  /* 0x000000ffff0ba224 */ /* 0x000fe200078e0a0b */
[----:B------:R-:W-:Y:S01]  /*13780*/  ISETP.GE.AND P2, PT, R7, RZ, PT ;  /* 0x000000ff0700720c */ /* 0x000fe20003f46270 */
[--C-:B------:R-:W-:Y:S02]  /*13790*/  @!P1 IMAD.IADD R2, R2, 0x1, -R0.reuse ;  /* 0x0000000102029824 */ /* 0x100fe400078e0a00 */
[----:B------:R-:W-:Y:S01]  /*137a0*/  IMAD.HI.U32 R7, R15, R22, RZ ;  /* 0x000000160f077227 */ /* 0x000fe200078e00ff */
[----:B------:R0:W-:Y:S02]  /*137b0*/  STL [R1+0x394], R11 ;  /* 0x0003940b01007387 */ /* 0x0001e40000100800 */
[----:B------:R-:W-:Y:S01]  /*137c0*/  ISETP.GT.U32.AND P1, PT, R0, R2, PT ;  /* 0x000000020000720c */ /* 0x000fe20003f24070 */
[----:B------:R-:W-:Y:S02]  /*137d0*/  IMAD.MOV R7, RZ, RZ, -R7 ;  /* 0x000000ffff077224 */ /* 0x000fe400078e0a07 */
[----:B------:R-:W-:Y:S01]  /*137e0*/  @!P0 IMAD.IADD R4, R4, 0x1, -R0 ;  /* 0x0000000104048824 */ /* 0x000fe200078e0a00 */
[----:B------:R-:W-:Y:S01]  /*137f0*/  ISETP.GE.AND P0, PT, R8, RZ, PT ;  /* 0x000000ff0800720c */ /* 0x000fe20003f06270 */
[----:B------:R-:W-:Y:S01]  /*13800*/  IMAD R22, R0, R7, R22 ;  /* 0x0000000700167224 */ /* 0x000fe200078e0216 */
[----:B------:R-:W-:Y:S01]  /*13810*/  IABS R7, R21 ;  /* 0x0000001500077213 */ /* 0x000fe20000000000 */
[----:B------:R-:W-:-:S02]  /*13820*/  VIADD R8, R28, 0x86 ;  /* 0x000000861c087836 */ /* 0x000fc40000000000 */
[----:B0-----:R-:W-:Y:S02]  /*13830*/  IMAD.MOV.U32 R11, RZ, RZ, R6 ;  /* 0x000000ffff0b7224 */ /* 0x001fe400078e0006 */
[----:B------:R-:W-:Y:S01]  /*13840*/  IMAD.HI.U32 R6, R15, R5, RZ ;  /* 0x000000050f067227 */ /* 0x000fe200078e00ff */
[----:B------:R-:W-:-:S03]  /*13850*/  IABS R19, R8 ;  /* 0x0000000800137213 */ /* 0x000fc60000000000 */
[----:B------:R-:W-:Y:S01]  /*13860*/  @!P6 IMAD.MOV R11, RZ, RZ, -R11 ;  /* 0x000000ffff0be224 */ /* 0x000fe200078e0a0b */
[----:B------:R-:W-:Y:S01]  /*13870*/  ISETP.GE.AND P6, PT, R9, RZ, PT ;  /* 0x000000ff0900720c */ /* 0x000fe20003fc6270 */
[----:B------:R-:W-:Y:S02]  /*13880*/  IMAD.MOV R9, RZ, RZ, -R12 ;  /* 0x000000ffff097224 */ /* 0x000fe400078e0a0c */
[----:B------:R-:W-:Y:S01]  /*13890*/  IMAD.MOV R6, RZ, RZ, -R6 ;  /* 0x000000ffff067224 */ /* 0x000fe200078e0a06 */
[----:B------:R0:W-:Y:S01]  /*138a0*/  STL [R1+0x3a8], R11 ;  /* 0x0003a80b01007387 */ /* 0x0001e20000100800 */
[----:B------:R-:W-:Y:S01]  /*138b0*/  IMAD R16, R0, R9, R16 ;  /* 0x0000000900107224 */ /* 0x000fe200078e0210 */
[----:B------:R-:W-:Y:S01]  /*138c0*/  IABS R9, R17 ;  /* 0x0000001100097213 */ /* 0x000fe20000000000 */
[----:B------:R-:W-:Y:S02]  /*138d0*/  @!P1 IMAD.IADD R2, R2, 0x1, -R0 ;  /* 0x0000000102029824 */ /* 0x000fe400078e0a00 */
[----:B------:R-:W-:-:S02]  /*138e0*/  IMAD R5, R0, R6, R5 ;  /* 0x0000000600057224 */ /* 0x000fc400078e0205 */
[----:B------:R-:W-:Y:S02]  /*138f0*/  IMAD.MOV.U32 R6, RZ, RZ, R2 ;  /* 0x000000ffff067224 */ /* 0x000fe400078e0002 */
[----:B------:R-:W-:-:S04]  /*13900*/  IMAD.HI.U32 R14, R15, R7, RZ ;  /* 0x000000070f0e7227 */ /* 0x000fc800078e00ff */
[----:B0-----:R-:W-:Y:S02]  /*13910*/  IMAD.MOV.U32 R11, RZ, RZ, R4 ;  /* 0x000000ffff0b7224 */ /* 0x001fe400078e0004 */
[----:B------:R-:W-:Y:S01]  /*13920*/  @!P4 IMAD.MOV R6, RZ, RZ, -R6 ;  /* 0x000000ffff06c224 */ /* 0x000fe200078e0a06 */
[C---:B------:R-:W-:Y:S01]  /*13930*/  ISETP.GT.U32.AND P4, PT, R0.reuse, R22, PT ;  /* 0x000000160000720c */ /* 0x040fe20003f84070 */
[----:B------:R-:W-:Y:S01]  /*13940*/  @!P5 IMAD.MOV R11, RZ, RZ, -R11 ;  /* 0x000000ffff0bd224 */ /* 0x000fe200078e0a0b */
[----:B------:R-:W-:Y:S01]  /*13950*/  ISETP.GT.U32.AND P5, PT, R0, R16, PT ;  /* 0x000000100000720c */ /* 0x000fe20003fa4070 */
[----:B------:R-:W-:Y:S02]  /*13960*/  VIADD R4, R28, 0x8a ;  /* 0x0000008a1c047836 */ /* 0x000fe40000000000 */
[----:B------:R-:W-:Y:S01]  /*13970*/  IMAD.MOV R14, RZ, RZ, -R14 ;  /* 0x000000ffff0e7224 */ /* 0x000fe200078e0a0e */
[----:B------:R-:W-:Y:S01]  /*13980*/  STL [R1+0x38c], R11 ;  /* 0x00038c0b01007387 */ /* 0x000fe20000100800 */
[----:B------:R-:W-:Y:S01]  /*13990*/  IMAD.HI.U32 R12, R15, R9, RZ ;  /* 0x000000090f0c7227 */ /* 0x000fe200078e00ff */
[----:B------:R-:W-:-:S02]  /*139a0*/  ISETP.GE.AND P1, PT, R4, RZ, PT ;  /* 0x000000ff0400720c */ /* 0x000fc40003f26270 */
[----:B------:R-:W-:Y:S01]  /*139b0*/  IABS R4, R4 ;  /* 0x0000000400047213 */ /* 0x000fe20000000000 */
[----:B------:R0:W-:Y:S01]  /*139c0*/  STL [R1+0x384], R6 ;  /* 0x0003840601007387 */ /* 0x0001e20000100800 */
[----:B------:R-:W-:Y:S02]  /*139d0*/  IMAD R7, R0, R14, R7 ;  /* 0x0000000e00077224 */ /* 0x000fe400078e0207 */
[--C-:B------:R-:W-:Y:S02]  /*139e0*/  @!P4 IMAD.IADD R22, R22, 0x1, -R0.reuse ;  /* 0x000000011616c824 */ /* 0x100fe400078e0a00 */
[----:B------:R-:W-:Y:S02]  /*139f0*/  @!P5 IMAD.IADD R16, R16, 0x1, -R0 ;  /* 0x000000011010d824 */ /* 0x000fe400078e0a00 */
[----:B------:R-:W-:Y:S01]  /*13a00*/  IMAD.HI.U32 R2, R15, R4, RZ ;  /* 0x000000040f027227 */ /* 0x000fe200078e00ff */
[C---:B------:R-:W-:Y:S02]  /*13a10*/  ISETP.GT.U32.AND P4, PT, R0.reuse, R22, PT ;  /* 0x000000160000720c */ /* 0x040fe40003f84070 */
[----:B------:R-:W-:Y:S01]  /*13a20*/  ISETP.GT.U32.AND P5, PT, R0, R16, PT ;  /* 0x000000100000720c */ /* 0x000fe20003fa4070 */
[----:B------:R-:W-:-:S02]  /*13a30*/  IMAD.MOV R2, RZ, RZ, -R2 ;  /* 0x000000ffff027224 */ /* 0x000fc400078e0a02 */
[----:B0-----:R-:W-:-:S04]  /*13a40*/  IMAD.HI.U32 R6, R15, R13, RZ ;  /* 0x0000000d0f067227 */ /* 0x001fc800078e00ff */
[----:B------:R-:W-:Y:S02]  /*13a50*/  IMAD R4, R0, R2, R4 ;  /* 0x0000000200047224 */ /* 0x000fe400078e0204 */
[----:B------:R-:W-:Y:S02]  /*13a60*/  IMAD.MOV R6, RZ, RZ, -R6 ;  /* 0x000000ffff067224 */ /* 0x000fe400078e0a06 */
[--C-:B------:R-:W-:Y:S01]  /*13a70*/  @!P4 IMAD.IADD R22, R22, 0x1, -R0.reuse ;  /* 0x000000011616c824 */ /* 0x100fe200078e0a00 */
[----:B------:R-:W-:Y:S01]  /*13a80*/  ISETP.GT.U32.AND P4, PT, R0, R4, PT ;  /* 0x000000040000720c */ /* 0x000fe20003f84070 */
[----:B------:R-:W-:Y:S01]  /*13a90*/  @!P5 IMAD.IADD R16, R16, 0x1, -R0 ;  /* 0x000000011010d824 */ /* 0x000fe200078e0a00 */
[----:B------:R-:W-:Y:S01]  /*13aa0*/  ISETP.GT.U32.AND P5, PT, R0, R5, PT ;  /* 0x000000050000720c */ /* 0x000fe20003fa4070 */
[----:B------:R-:W-:-:S04]  /*13ab0*/  IMAD.HI.U32 R2, R15, R19, RZ ;  /* 0x000000130f027227 */ /* 0x000fc800078e00ff */
[C---:B------:R-:W-:Y:S01]  /*13ac0*/  IMAD R13, R0.reuse, R6, R13 ;  /* 0x00000006000d7224 */ /* 0x040fe200078e020d */
[----:B------:R-:W-:Y:S01]  /*13ad0*/  IABS R6, R18 ;  /* 0x0000001200067213 */ /* 0x000fe20000000000 */
[----:B------:R-:W-:Y:S02]  /*13ae0*/  IMAD.MOV.U32 R24, RZ, RZ, R16 ;  /* 0x000000ffff187224 */ /* 0x000fe400078e0010 */
[----:B------:R-:W-:Y:S02]  /*13af0*/  IMAD.MOV R2, RZ, RZ, -R2 ;  /* 0x000000ffff027224 */ /* 0x000fe400078e0a02 */
[----:B------:R-:W-:Y:S02]  /*13b00*/  IMAD.MOV R12, RZ, RZ, -R12 ;  /* 0x000000ffff0c7224 */ /* 0x000fe400078e0a0c */
[----:B------:R-:W-:Y:S02]  /*13b10*/  @!P5 IMAD.IADD R5, R5, 0x1, -R0 ;  /* 0x000000010505d824 */ /* 0x000fe400078e0a00 */
[----:B------:R-:W-:Y:S01]  /*13b20*/  @!P2 IMAD.MOV R24, RZ, RZ, -R24 ;  /* 0x000000ffff18a224 */ /* 0x000fe200078e0a18 */
[C---:B------:R-:W-:Y:S01]  /*13b30*/  ISETP.GT.U32.AND P2, PT, R0.reuse, R7, PT ;  /* 0x000000070000720c */ /* 0x040fe20003f44070 */
[C---:B------:R-:W-:Y:S01]  /*13b40*/  IMAD R19, R0.reuse, R2, R19 ;  /* 0x0000000200137224 */ /* 0x040fe200078e0213 */
[C---:B------:R-:W-:Y:S01]  /*13b50*/  ISETP.GT.U32.AND P5, PT, R0.reuse, R5, PT ;  /* 0x000000050000720c */ /* 0x040fe20003fa4070 */
[----:B------:R-:W-:Y:S01]  /*13b60*/  IMAD R9, R0, R12, R9 ;  /* 0x0000000c00097224 */ /* 0x000fe200078e0209 */
[----:B------:R0:W-:Y:S01]  /*13b70*/  STL [R1+0x364], R24 ;  /* 0x0003641801007387 */ /* 0x0001e20000100800 */
[----:B------:R-:W-:-:S02]  /*13b80*/  IMAD.MOV.U32 R11, RZ, RZ, R22 ;  /* 0x000000ffff0b7224 */ /* 0x000fc400078e0016 */
[C---:B------:R-:W-:Y:S02]  /*13b90*/  VIADD R14, R28.reuse, 0x83 ;  /* 0x000000831c0e7836 */ /* 0x040fe40000000000 */
[----:B------:R-:W-:Y:S02]  /*13ba0*/  VIADD R12, R28, 0x85 ;  /* 0x000000851c0c7836 */ /* 0x000fe40000000000 */
[--C-:B------:R-:W-:Y:S01]  /*13bb0*/  @!P4 IMAD.IADD R4, R4, 0x1, -R0.reuse ;  /* 0x000000010404c824 */ /* 0x100fe200078e0a00 */
[C---:B------:R-:W-:Y:S01]  /*13bc0*/  ISETP.GT.U32.AND P4, PT, R0.reuse, R19, PT ;  /* 0x000000130000720c */ /* 0x040fe20003f84070 */
[----:B------:R-:W-:Y:S01]  /*13bd0*/  @!P6 IMAD.MOV R11, RZ, RZ, -R11 ;  /* 0x000000ffff0be224 */ /* 0x000fe200078e0a0b */
[C---:B------:R-:W-:Y:S01]  /*13be0*/  ISETP.GT.U32.AND P6, PT, R0.reuse, R9, PT ;  /* 0x000000090000720c */ /* 0x040fe20003fc4070 */
[--C-:B------:R-:W-:Y:S01]  /*13bf0*/  @!P5 IMAD.IADD R5, R5, 0x1, -R0.reuse ;  /* 0x000000010505d824 */ /* 0x100fe200078e0a00 */
[C---:B------:R-:W-:Y:S01]  /*13c00*/  ISETP.GT.U32.AND P5, PT, R0.reuse, R13, PT ;  /* 0x0000000d0000720c */ /* 0x040fe20003fa4070 */
[----:B------:R-:W-:Y:S01]  /*13c10*/  @!P2 IMAD.IADD R7, R7, 0x1, -R0 ;  /* 0x000000010707a824 */ /* 0x000fe200078e0a00 */
[----:B------:R-:W-:Y:S01]  /*13c20*/  IABS R23, R14 ;  /* 0x0000000e00177213 */ /* 0x000fe20000000000 */
[----:B------:R1:W-:Y:S01]  /*13c30*/  STL [R1+0x360], R11 ;  /* 0x0003600b01007387 */ /* 0x0003e20000100800 */
[----:B------:R-:W-:Y:S01]  /*13c40*/  IABS R2, R12 ;  /* 0x0000000c00027213 */ /* 0x000fe20000000000 */
[----:B0-----:R-:W-:Y:S01]  /*13c50*/  IMAD.HI.U32 R24, R15, R6, RZ ;  /* 0x000000060f187227 */ /* 0x001fe200078e00ff */
[----:B------:R-:W-:-:S03]  /*13c60*/  ISETP.GT.U32.AND P2, PT, R0, R4, PT ;  /* 0x000000040000720c */ /* 0x000fc60003f44070 */
[----:B------:R-:W-:Y:S02]  /*13c70*/  IMAD.MOV.U32 R16, RZ, RZ, R23 ;  /* 0x000000ffff107224 */ /* 0x000fe400078e0017 */
[----:B------:R-:W-:-:S04]  /*13c80*/  IMAD.HI.U32 R23, R15, R2, RZ ;  /* 0x000000020f177227 */ /* 0x000fc800078e00ff */
[----:B-1----:R-:W-:Y:S02]  /*13c90*/  IMAD.MOV.U32 R11, RZ, RZ, R5 ;  /* 0x000000ffff0b7224 */ /* 0x002fe400078e0005 */
[--C-:B------:R-:W-:Y:S02]  /*13ca0*/  @!P5 IMAD.IADD R13, R13, 0x1, -R0.reuse ;  /* 0x000000010d0dd824 */ /* 0x100fe400078e0a00 */
[----:B------:R-:W-:Y:S02]  /*13cb0*/  @!P0 IMAD.MOV R11, RZ, RZ, -R11 ;  /* 0x000000ffff0b8224 */ /* 0x000fe400078e0a0b */
[----:B------:R-:W-:Y:S01]  /*13cc0*/  IMAD.MOV R23, RZ, RZ, -R23 ;  /* 0x000000ffff177224 */ /* 0x000fe200078e0a17 */
[----:B------:R-:W-:Y:S01]  /*13cd0*/  ISETP.GT.U32.AND P0, PT, R0, R13, PT ;  /* 0x0000000d0000720c */ /* 0x000fe20003f04070 */
[----:B------:R-:W-:Y:S01]  /*13ce0*/  IMAD.HI.U32 R22, R15, R16, RZ ;  /* 0x000000100f167227 */ /* 0x000fe200078e00ff */
[----:B------:R0:W-:Y:S03]  /*13cf0*/  STL [R1+0x35c], R11 ;  /* 0x00035c0b01007387 */ /* 0x0001e60000100800 */
[----:B------:R-:W-:-:S02]  /*13d00*/  @!P4 IMAD.IADD R19, R19, 0x1, -R0 ;  /* 0x000000011313c824 */ /* 0x000fc400078e0a00 */
[----:B------:R-:W-:Y:S01]  /*13d10*/  @!P6 IMAD.IADD R9, R9, 0x1, -R0 ;  /* 0x000000010909e824 */ /* 0x000fe200078e0a00 */
[C---:B------:R-:W-:Y:S01]  /*13d20*/  ISETP.GT.U32.AND P6, PT, R0.reuse, R7, PT ;  /* 0x000000070000720c */ /* 0x040fe20003fc4070 */
[C---:B------:R-:W-:Y:S01]  /*13d30*/  IMAD R2, R0.reuse, R23, R2 ;  /* 0x0000001700027224 */ /* 0x040fe200078e0202 */
[C---:B------:R-:W-:Y:S01]  /*13d40*/  ISETP.GT.U32.AND P4, PT, R0.reuse, R19, PT ;  /* 0x000000130000720c */ /* 0x040fe20003f84070 */
[----:B------:R-:W-:Y:S01]  /*13d50*/  IMAD.MOV R22, RZ, RZ, -R22 ;  /* 0x000000ffff167224 */ /* 0x000fe200078e0a16 */
[C---:B------:R-:W-:Y:S01]  /*13d60*/  ISETP.GT.U32.AND P5, PT, R0.reuse, R9, PT ;  /* 0x000000090000720c */ /* 0x040fe20003fa4070 */
[----:B------:R-:W-:Y:S02]  /*13d70*/  IMAD.MOV R24, RZ, RZ, -R24 ;  /* 0x000000ffff187224 */ /* 0x000fe400078e0a18 */
[----:B------:R-:W-:Y:S02]  /*13d80*/  IMAD R16, R0, R22, R16 ;  /* 0x0000001600107224 */ /* 0x000fe400078e0210 */
[----:B------:R-:W-:Y:S01]  /*13d90*/  @!P2 IMAD.IADD R4, R4, 0x1, -R0 ;  /* 0x000000010404a824 */ /* 0x000fe200078e0a00 */
[C---:B------:R-:W-:Y:S01]  /*13da0*/  ISETP.GT.U32.AND P2, PT, R0.reuse, R2, PT ;  /* 0x000000020000720c */ /* 0x040fe20003f44070 */
[----:B------:R-:W-:-:S02]  /*13db0*/  IMAD R6, R0, R24, R6 ;  /* 0x0000001800067224 */ /* 0x000fc400078e0206 */
[--C-:B------:R-:W-:Y:S01]  /*13dc0*/  @!P0 IMAD.IADD R13, R13, 0x1, -R0.reuse ;  /* 0x000000010d0d8824 */ /* 0x100fe200078e0a00 */
[----:B------:R-:W-:Y:S01]  /*13dd0*/  ISETP.GT.U32.AND P0, PT, R0, R16, PT ;  /* 0x000000100000720c */ /* 0x000fe20003f04070 */
[----:B------:R-:W-:Y:S02]  /*13de0*/  VIADD R23, R28, 0x82 ;  /* 0x000000821c177836 */ /* 0x000fe40000000000 */
[--C-:B------:R-:W-:Y:S01]  /*13df0*/  @!P6 IMAD.IADD R7, R7, 0x1, -R0.reuse ;  /* 0x000000010707e824 */ /* 0x100fe200078e0a00 */
[----:B------:R-:W-:Y:S01]  /*13e00*/  ISETP.GT.U32.AND P6, PT, R0, R6, PT ;  /* 0x000000060000720c */ /* 0x000fe20003fc4070 */
[--C-:B------:R-:W-:Y:S01]  /*13e10*/  @!P4 IMAD.IADD R19, R19, 0x1, -R0.reuse ;  /* 0x000000011313c824 */ /* 0x100fe200078e0a00 */
[----:B------:R-:W-:Y:S01]  /*13e20*/  IABS R5, R23 ;  /* 0x0000001700057213 */ /* 0x000fe20000000000 */
[--C-:B------:R-:W-:Y:S01]  /*13e30*/  @!P5 IMAD.IADD R9, R9, 0x1, -R0.reuse ;  /* 0x000000010909d824 */ /* 0x100fe200078e0a00 */
[----:B------:R-:W-:Y:S01]  /*13e40*/  ISETP.GE.AND P4, PT, R17, RZ, PT ;  /* 0x000000ff1100720c */ /* 0x000fe20003f86270 */
[----:B------:R-:W-:Y:S01]  /*13e50*/  @!P2 IMAD.IADD R2, R2, 0x1, -R0 ;  /* 0x000000010202a824 */ /* 0x000fe200078e0a00 */
[----:B------:R-:W-:Y:S01]  /*13e60*/  ISETP.GE.AND P5, PT, R21, RZ, PT ;  /* 0x000000ff1500720c */ /* 0x000fe20003fa6270 */
[----:B------:R-:W-:Y:S01]  /*13e70*/  IMAD.HI.U32 R21, R15, R5, RZ ;  /* 0x000000050f157227 */ /* 0x000fe200078e00ff */
[----:B------:R-:W-:-:S03]  /*13e80*/  ISETP.GE.AND P2, PT, R20, RZ, PT ;  /* 0x000000ff1400720c */ /* 0x000fc60003f46270 */
[--C-:B------:R-:W-:Y:S01]  /*13e90*/  @!P0 IMAD.IADD R16, R16, 0x1, -R0.reuse ;  /* 0x0000000110108824 */ /* 0x100fe200078e0a00 */
[----:B------:R-:W-:Y:S01]  /*13ea0*/  ISETP.GT.U32.AND P0, PT, R0, R2, PT ;  /* 0x000000020000720c */ /* 0x000fe20003f04070 */
[----:B------:R-:W-:Y:S02]  /*13eb0*/  IMAD.MOV R21, RZ, RZ, -R21 ;  /* 0x000000ffff157224 */ /* 0x000fe400078e0a15 */
[----:B0-----:R-:W-:Y:S02]  /*13ec0*/  IMAD.MOV.U32 R11, RZ, RZ, R9 ;  /* 0x000000ffff0b7224 */ /* 0x001fe400078e0009 */
[----:B------:R-:W-:Y:S01]  /*13ed0*/  @!P6 IMAD.IADD R6, R6, 0x1, -R0 ;  /* 0x000000010606e824 */ /* 0x000fe200078e0a00 */
[----:B------:R-:W-:Y:S01]  /*13ee0*/  ISETP.GE.AND P6, PT, R8, RZ, PT ;  /* 0x000000ff0800720c */ /* 0x000fe20003fc6270 */
[----:B------:R-:W-:Y:S02]  /*13ef0*/  VIADD R17, R28, 0x81 ;  /* 0x000000811c117836 */ /* 0x000fe40000000000 */
[----:B------:R-:W-:-:S02]  /*13f00*/  IMAD R5, R0, R21, R5 ;  /* 0x0000001500057224 */ /* 0x000fc400078e0205 */
[----:B------:R-:W-:Y:S01]  /*13f10*/  IMAD.MOV.U32 R26, RZ, RZ, R4 ;  /* 0x000000ffff1a7224 */ /* 0x000fe200078e0004 */
[----:B------:R-:W-:Y:S01]  /*13f20*/  IABS R20, R17 ;  /* 0x0000001100147213 */ /* 0x000fe20000000000 */
[----:B------:R-:W-:Y:S01]  /*13f30*/  @!P4 IMAD.MOV R11, RZ, RZ, -R11 ;  /* 0x000000ffff0bc224 */ /* 0x000fe200078e0a0b */
[C---:B------:R-:W-:Y:S01]  /*13f40*/  ISETP.GT.U32.AND P4, PT, R0.reuse, R16, PT ;  /* 0x000000100000720c */ /* 0x040fe20003f84070 */
[----:B------:R-:W-:Y:S02]  /*13f50*/  IMAD.MOV.U32 R8, RZ, RZ, R13 ;  /* 0x000000ffff087224 */ /* 0x000fe400078e000d */
[----:B------:R-:W-:Y:S01]  /*13f60*/  @!P1 IMAD.MOV R26, RZ, RZ, -R26 ;  /* 0x000000ffff1a9224 */ /* 0x000fe200078e0a1a */
[C---:B------:R-:W-:Y:S01]  /*13f70*/  ISETP.GT.U32.AND P1, PT, R0.reuse, R6, PT ;  /* 0x000000060000720c */ /* 0x040fe20003f24070 */
[----:B------:R-:W-:Y:S01]  /*13f80*/  @!P2 IMAD.MOV R8, RZ, RZ, -R8 ;  /* 0x000000ffff08a224 */ /* 0x000fe200078e0a08 */
[----:B------:R-:W-:Y:S01]  /*13f90*/  ISETP.GT.U32.AND P2, PT, R0, R5, PT ;  /* 0x000000050000720c */ /* 0x000fe20003f44070 */
[----:B------:R-:W-:Y:S01]  /*13fa0*/  IMAD.MOV.U32 R25, RZ, RZ, R7 ;  /* 0x000000ffff197224 */ /* 0x000fe200078e0007 */
[----:B------:R-:W-:Y:S01]  /*13fb0*/  STL [R1+0x350], R26 ;  /* 0x0003501a01007387 */ /* 0x000fe20000100800 */
[----:B------:R-:W-:-:S02]  /*13fc0*/  IMAD.MOV.U32 R7, RZ, RZ, R19 ;  /* 0x000000ffff077224 */ /* 0x000fc400078e0013 */
[----:B------:R-:W-:Y:S01]  /*13fd0*/  @!P0 IMAD.IADD R2, R2, 0x1, -R0 ;  /* 0x0000000102028824 */ /* 0x000fe200078e0a00 */
[----:B------:R-:W-:Y:S01]  /*13fe0*/  ISETP.GE.AND P0, PT, R14, RZ, PT ;  /* 0x000000ff0e00720c */ /* 0x000fe20003f06270 */
[----:B------:R-:W-:Y:S01]  /*13ff0*/  @!P5 IMAD.MOV R25, RZ, RZ, -R25 ;  /* 0x000000ffff19d224 */ /* 0x000fe200078e0a19 */
[----:B------:R-:W-:Y:S01]  /*14000*/  ISETP.GE.AND P5, PT, R12, RZ, PT ;  /* 0x000000ff0c00720c */ /* 0x000fe20003fa6270 */
[----:B------:R-:W-:-:S03]  /*14010*/  IMAD.HI.U32 R4, R15, R20, RZ ;  /* 0x000000140f047227 */ /* 0x000fc600078e00ff */
[----:B------:R-:W-:Y:S01]  /*14020*/  STL [R1+0x34c], R25 ;  /* 0x00034c1901007387 */ /* 0x000fe20000100800 */
[----:B------:R-:W-:Y:S01]  /*14030*/  @!P6 IMAD.MOV R7, RZ, RZ, -R7 ;  /* 0x000000ffff07e224 */ /* 0x000fe200078e0a07 */
[----:B------:R-:W-:Y:S01]  /*14040*/  ISETP.GE.AND P6, PT, R18, RZ, PT ;  /* 0x000000ff1200720c */ /* 0x000fe20003fc6270 */
[----:B------:R-:W-:Y:S01]  /*14050*/  IMAD.MOV R4, RZ, RZ, -R4 ;  /* 0x000000ffff047224 */ /* 0x000fe200078e0a04 */
[----:B------:R-:W-:Y:S01]  /*14060*/  STL [R1+0x33c], R11 ;  /* 0x00033c0b01007387 */ /* 0x000fe20000100800 */
[--C-:B------:R-:W-:Y:S01]  /*14070*/  @!P4 IMAD.IADD R16, R16, 0x1, -R0.reuse ;  /* 0x000000011010c824 */ /* 0x100fe200078e0a00 */
[----:B------:R-:W-:Y:S01]  /*14080*/  ISETP.GE.AND P4, PT, R17, RZ, PT ;  /* 0x000000ff1100720c */ /* 0x000fe20003f86270 */
[--C-:B------:R-:W-:Y:S01]  /*14090*/  @!P1 IMAD.IADD R6, R6, 0x1, -R0.reuse ;  /* 0x0000000106069824 */ /* 0x100fe200078e0a00 */
[----:B------:R0:W-:Y:S01]  /*140a0*/  STL [R1+0x338], R8 ;  /* 0x0003380801007387 */ /* 0x0001e20000100800 */
[----:B------:R-:W-:Y:S01]  /*140b0*/  @!P2 IMAD.IADD R5, R5, 0x1, -R0 ;  /* 0x000000010505a824 */ /* 0x000fe200078e0a00 */
[----:B------:R-:W-:Y:S01]  /*140c0*/  ISETP.GE.AND P1, PT, R23, RZ, PT ;  /* 0x000000ff1700720c */ /* 0x000fe20003f26270 */
[C---:B------:R-:W-:Y:S01]  /*140d0*/  VIADD R12, R28.reuse, 0x80 ;  /* 0x000000801c0c7836 */ /* 0x040fe20000000000 */
[----:B------:R1:W-:Y:S01]  /*140e0*/  STL [R1+0x334], R7 ;  /* 0x0003340701007387 */ /* 0x0003e20000100800 */
[----:B------:R-:W-:Y:S01]  /*140f0*/  VIADD R17, R28, 0x7e ;  /* 0x0000007e1c117836 */ /* 0x000fe20000000000 */
[----:B------:R-:W-:Y:S01]  /*14100*/  ISETP.GT.U32.AND P2, PT, R0, R5, PT ;  /* 0x000000050000720c */ /* 0x000fe20003f44070 */
[----:B------:R-:W-:-:S02]  /*14110*/  VIADD R21, R28, 0x7d ;  /* 0x0000007d1c157836 */ /* 0x000fc40000000000 */
[----:B------:R-:W-:Y:S02]  /*14120*/  VIADD R18, R28, 0x7a ;  /* 0x0000007a1c127836 */ /* 0x000fe40000000000 */
[----:B0-----:R-:W-:Y:S02]  /*14130*/  IMAD.MOV.U32 R8, RZ, RZ, R2 ;  /* 0x000000ffff087224 */ /* 0x001fe400078e0002 */
[----:B------:R-:W-:Y:S02]  /*14140*/  IMAD.MOV.U32 R2, RZ, RZ, R16 ;  /* 0x000000ffff027224 */ /* 0x000fe400078e0010 */
[C---:B-1----:R-:W-:Y:S02]  /*14150*/  IMAD R7, R0.reuse, R4, R20 ;  /* 0x0000000400077224 */ /* 0x042fe400078e0214 */
[----:B------:R-:W-:Y:S01]  /*14160*/  IMAD.MOV.U32 R4, RZ, RZ, R6 ;  /* 0x000000ffff047224 */ /* 0x000fe200078e0006 */
[----:B------:R-:W-:Y:S01]  /*14170*/  IABS R6, R21 ;  /* 0x0000001500067213 */ /* 0x000fe20000000000 */
[----:B------:R-:W-:Y:S01]  /*14180*/  @!P0 IMAD.MOV R2, RZ, RZ, -R2 ;  /* 0x000000ffff028224 */ /* 0x000fe200078e0a02 */
[----:B------:R-:W-:Y:S01]  /*14190*/  ISETP.GT.U32.AND P0, PT, R0, R7, PT ;  /* 0x000000070000720c */ /* 0x000fe20003f04070 */
[----:B------:R-:W-:Y:S01]  /*141a0*/  @!P5 IMAD.MOV R8, RZ, RZ, -R8 ;  /* 0x000000ffff08d224 */ /* 0x000fe200078e0a08 */
[----:B------:R-:W-:Y:S01]  /*141b0*/  ISETP.GE.AND P5, PT, R12, RZ, PT ;  /* 0x000000ff0c00720c */ /* 0x000fe20003fa6270 */
[----:B------:R-:W-:Y:S01]  /*141c0*/  @!P6 IMAD.MOV R4, RZ, RZ, -R4 ;  /* 0x000000ffff04e224 */ /* 0x000fe200078e0a04 */
[----:B------:R-:W-:Y:S01]  /*141d0*/  IABS R12, R12 ;  /* 0x0000000c000c7213 */ /* 0x000fe20000000000 */
[----:B------:R-:W-:Y:S01]  /*141e0*/  VIADD R20, R28, 0x7f ;  /* 0x0000007f1c147836 */ /* 0x000fe20000000000 */
[----:B------:R-:W-:Y:S01]  /*141f0*/  STL [R1+0x330], R8 ;  /* 0x0003300801007387 */ /* 0x000fe20000100800 */
[----:B------:R-:W-:Y:S01]  /*14200*/  @!P2 IMAD.IADD R5, R5, 0x1, -R0 ;  /* 0x000000010505a824 */ /* 0x000fe200078e0a00 */
[----:B------:R-:W-:-:S02]  /*14210*/  ISETP.GE.AND P2, PT, R17, RZ, PT ;  /* 0x000000ff1100720c */ /* 0x000fc40003f46270 */
[----:B------:R0:W-:Y:S01]  /*14220*/  STL [R1+0x310], R4 ;  /* 0x0003100401007387 */ /* 0x0001e20000100800 */
[----:B------:R-:W-:Y:S01]  /*14230*/  ISETP.GE.AND P6, PT, R20, RZ, PT ;  /* 0x000000ff1400720c */ /* 0x000fe20003fc6270 */
[----:B------:R-:W-:Y:S01]  /*14240*/  IMAD.MOV.U32 R11, RZ, RZ, R5 ;  /* 0x000000ffff0b7224 */ /* 0x000fe200078e0005 */
[----:B------:R-:W-:Y:S01]  /*14250*/  IABS R20, R20 ;  /* 0x0000001400147213 */ /* 0x000fe20000000000 */
[----:B------:R-:W-:Y:S01]  /*14260*/  @!P0 IMAD.IADD R7, R7, 0x1, -R0 ;  /* 0x0000000107078824 */ /* 0x000fe200078e0a00 */
[----:B------:R-:W-:Y:S01]  /*14270*/  IABS R17, R17 ;  /* 0x0000001100117213 */ /* 0x000fe20000000000 */
[----:B------:R-:W-:Y:S01]  /*14280*/  @!P1 IMAD.MOV R11, RZ, RZ, -R11 ;  /* 0x000000ffff0b9224 */ /* 0x000fe200078e0a0b */
[----:B------:R1:W-:Y:S01]  /*14290*/  STL [R1+0x2c8], R2 ;  /* 0x0002c80201007387 */ /* 0x0003e20000100800 */
[C---:B------:R-:W-:Y:S01]  /*142a0*/  IMAD.HI.U32 R9, R15.reuse, R20, RZ ;  /* 0x000000140f097227 */ /* 0x040fe200078e00ff */
[----:B------:R-:W-:Y:S02]  /*142b0*/  ISETP.GT.U32.AND P0, PT, R0, R7, PT ;  /* 0x000000070000720c */ /* 0x000fe40003f04070 */
[----:B------:R2:W-:Y:S01]  /*142c0*/  STL [R1+0x2b0], R11 ;  /* 0x0002b00b01007387 */ /* 0x0005e20000100800 */
[----:B0-----:R-:W-:-:S04]  /*142d0*/  IMAD.HI.U32 R4, R15, R12, RZ ;  /* 0x0000000c0f047227 */ /* 0x001fc800078e00ff */
[----:B------:R-:W-:Y:S02]  /*142e0*/  IMAD.MOV R4, RZ, RZ, -R4 ;  /* 0x000000ffff047224 */ /* 0x000fe400078e0a04 */
[----:B------:R-:W-:-:S04]  /*142f0*/  IMAD.HI.U32 R13, R15, R17, RZ ;  /* 0x000000110f0d7227 */ /* 0x000fc800078e00ff */
[----:B------:R-:W-:Y:S02]  /*14300*/  IMAD R12, R0, R4, R12 ;  /* 0x00000004000c7224 */ /* 0x000fe400078e020c */
[----:B------:R-:W-:Y:S02]  /*14310*/  IMAD.MOV R9, RZ, RZ, -R9 ;  /* 0x000000ffff097224 */ /* 0x000fe400078e0a09 */
[----:B------:R-:W-:Y:S01]  /*14320*/  VIADD R8, R28, 0x7c ;  /* 0x0000007c1c087836 */ /* 0x000fe20000000000 */
[C---:B------:R-:W-:Y:S01]  /*14330*/  ISETP.GT.U32.AND P1, PT, R0.reuse, R12, PT ;  /* 0x0000000c0000720c */ /* 0x040fe20003f24070 */
[----:B------:R-:W-:Y:S02]  /*14340*/  IMAD.MOV R13, RZ, RZ, -R13 ;  /* 0x000000ffff0d7224 */ /* 0x000fe400078e0a0d */
[C---:B------:R-:W-:Y:S01]  /*14350*/  IMAD R20, R0.reuse, R9, R20 ;  /* 0x0000000900147224 */ /* 0x040fe200078e0214 */
[----:B-1----:R-:W-:Y:S01]  /*14360*/  IABS R2, R8 ;  /* 0x0000000800027213 */ /* 0x002fe20000000000 */
[C---:B------:R-:W-:Y:S01]  /*14370*/  IMAD R17, R0.reuse, R13, R17 ;  /* 0x0000000d00117224 */ /* 0x040fe200078e0211 */
[----:B------:R-:W-:Y:S01]  /*14380*/  IABS R9, R18 ;  /* 0x0000001200097213 */ /* 0x000fe20000000000 */
[----:B------:R-:W-:Y:S01]  /*14390*/  @!P0 IMAD.IADD R7, R7, 0x1, -R0 ;  /* 0x0000000107078824 */ /* 0x000fe200078e0a00 */
[----:B------:R-:W-:Y:S01]  /*143a0*/  ISETP.GT.U32.AND P0, PT, R0, R20, PT ;  /* 0x000000140000720c */ /* 0x000fe20003f04070 */
[----:B------:R-:W-:-:S04]  /*143b0*/  IMAD.HI.U32 R14, R15, R2, RZ ;  /* 0x000000020f0e7227 */ /* 0x000fc800078e00ff */
[----:B------:R-:W-:Y:S01]  /*143c0*/  @!P1 IMAD.IADD R12, R12, 0x1, -R0 ;  /* 0x000000010c0c9824 */ /* 0x000fe200078e0a00 */
[C---:B------:R-:W-:Y:S01]  /*143d0*/  ISETP.GT.U32.AND P1, PT, R0.reuse, R17, PT ;  /* 0x000000110000720c */ /* 0x040fe20003f24070 */
[----:B--2---:R-:W-:Y:S02]  /*143e0*/  IMAD.MOV.U32 R11, RZ, RZ, R7 ;  /* 0x000000ffff0b7224 */ /* 0x004fe400078e0007 */
[----:B------:R-:W-:Y:S02]  /*143f0*/  IMAD.MOV R5, RZ, RZ, -R14 ;  /* 0x000000ffff057224 */ /* 0x000fe400078e0a0e */
[----:B------:R-:W-:Y:S01]  /*14400*/  @!P4 IMAD.MOV R11, RZ, RZ, -R11 ;  /* 0x000000ffff0bc224 */ /* 0x000fe200078e0a0b */
[----:B------:R-:W-:Y:S01]  /*14410*/  ISETP.GT.U32.AND P4, PT, R0, R12, PT ;  /* 0x0000000c0000720c */ /* 0x000fe20003f84070 */
[----:B------:R-:W-:Y:S02]  /*14420*/  VIADD R14, R28, 0x7b ;  /* 0x0000007b1c0e7836 */ /* 0x000fe40000000000 */
[----:B------:R-:W-:Y:S01]  /*14430*/  IMAD.HI.U32 R4, R15, R6, RZ ;  /* 0x000000060f047227 */ /* 0x000fe200078e00ff */
[----:B------:R0:W-:Y:S02]  /*14440*/  STL [R1+0x2a4], R11 ;  /* 0x0002a40b01007387 */ /* 0x0001e40000100800 */
[----:B------:R-:W-:Y:S01]  /*14450*/  IABS R19, R14 ;  /* 0x0000000e00137213 */ /* 0x000fe20000000000 */
[----:B------:R-:W-:-:S02]  /*14460*/  @!P0 IMAD.IADD R20, R20, 0x1, -R0 ;  /* 0x0000000114148824 */ /* 0x000fc400078e0a00 */
[----:B------:R-:W-:Y:S02]  /*14470*/  IMAD.MOV R4, RZ, RZ, -R4 ;  /* 0x000000ffff047224 */ /* 0x000fe400078e0a04 */
[----:B------:R-:W-:Y:S01]  /*14480*/  @!P1 IMAD.IADD R17, R17, 0x1, -R0 ;  /* 0x0000000111119824 */ /* 0x000fe200078e0a00 */
[C---:B------:R-:W-:Y:S01]  /*14490*/  ISETP.GT.U32.AND P0, PT, R0.reuse, R20, PT ;  /* 0x000000140000720c */ /* 0x040fe20003f04070 */
[C---:B------:R-:W-:Y:S02]  /*144a0*/  IMAD R6, R0.reuse, R4, R6 ;  /* 0x0000000400067224 */ /* 0x040fe400078e0206 */
[----:B------:R-:W-:Y:S01]  /*144b0*/  IMAD.MOV.U32 R7, RZ, RZ, R19 ;  /* 0x000000ffff077224 */ /* 0x000fe200078e0013 */
[----:B------:R-:W-:Y:S01]  /*144c0*/  ISETP.GT.U32.AND P1, PT, R0, R17, PT ;  /* 0x000000110000720c */ /* 0x000fe20003f24070 */
[----:B------:R-:W-:Y:S01]  /*144d0*/  @!P4 IMAD.IADD R12, R12, 0x1, -R0 ;  /* 0x000000010c0cc824 */ /* 0x000fe200078e0a00 */
[----:B------:R-:W-:Y:S01]  /*144e0*/  ISETP.GT.U32.AND P4, PT, R0, R6, PT ;  /* 0x000000060000720c */ /* 0x000fe20003f84070 */
[----:B------:R-:W-:-:S04]  /*144f0*/  IMAD.HI.U32 R24, R15, R7, RZ ;  /* 0x000000070f187227 */ /* 0x000fc800078e00ff */
[----:B------:R-:W-:-:S04]  /*14500*/  IMAD.HI.U32 R22, R15, R9, RZ ;  /* 0x000000090f167227 */ /* 0x000fc800078e00ff */
[----:B0-----:R-:W-:Y:S02]  /*14510*/  IMAD.MOV.U32 R11, RZ, RZ, R12 ;  /* 0x000000ffff0b7224 */ /* 0x001fe400078e000c */
[----:B------:R-:W-:Y:S02]  /*14520*/  IMAD R5, R0, R5, R2 ;  /* 0x0000000500057224 */ /* 0x000fe400078e0202 */
[----:B------:R-:W-:Y:S02]  /*14530*/  VIADD R13, R28, 0x79 ;  /* 0x000000791c0d7836 */ /* 0x000fe40000000000 */
[----:B------:R-:W-:Y:S02]  /*14540*/  IMAD.MOV R24, RZ, RZ, -R24 ;  /* 0x000000ffff187224 */ /* 0x000fe400078e0a18 */
[----:B------:R-:W-:Y:S01]  /*14550*/  IMAD.MOV R22, RZ, RZ, -R22 ;  /* 0x000000ffff167224 */ /* 0x000fe200078e0a16 */
[----:B------:R-:W-:Y:S01]  /*14560*/  IABS R23, R13 ;  /* 0x0000000d00177213 */ /* 0x000fe20000000000 */
[----:B------:R-:W-:-:S02]  /*14570*/  @!P5 IMAD.MOV R11, RZ, RZ, -R11 ;  /* 0x000000ffff0bd224 */ /* 0x000fc400078e0a0b */
[--C-:B------:R-:W-:Y:S01]  /*14580*/  @!P0 IMAD.IADD R20, R20, 0x1, -R0.reuse ;  /* 0x0000000114148824 */ /* 0x100fe200078e0a00 */
[C---:B------:R-:W-:Y:S01]  /*14590*/  ISETP.GT.U32.AND P0, PT, R0.reuse, R5, PT ;  /* 0x000000050000720c */ /* 0x040fe20003f04070 */
[C---:B------:R-:W-:Y:S01]  /*145a0*/  IMAD R7, R0.reuse, R24, R7 ;  /* 0x0000001800077224 */ /* 0x040fe200078e0207 */
[----:B------:R0:W-:Y:S01]  /*145b0*/  STL [R1+0x294], R11 ;  /* 0x0002940b01007387 */ /* 0x0001e20000100800 */
[C---:B------:R-:W-:Y:S02]  /*145c0*/  IMAD R9, R0.reuse, R22, R9 ;  /* 0x0000001600097224 */ /* 0x040fe400078e0209 */
[----:B------:R-:W-:Y:S01]  /*145d0*/  @!P1 IMAD.IADD R17, R17, 0x1, -R0 ;  /* 0x0000000111119824 */ /* 0x000fe200078e0a00 */
[----:B------:R-:W-:Y:S01]  /*145e0*/  ISETP.GT.U32.AND P1, PT, R0, R7, PT ;  /* 0x000000070000720c */ /* 0x000fe20003f24070 */
[----:B------:R-:W-:-:S04]  /*145f0*/  IMAD.HI.U32 R22, R15, R23, RZ ;  /* 0x000000170f167227 */ /* 0x000fc800078e00ff */
[----:B------:R-:W-:Y:S01]  /*14600*/  @!P4 IMAD.IADD R6, R6, 0x1, -R0 ;  /* 0x000000010606c824 */ /* 0x000fe200078e0a00 */
[----:B------:R-:W-:Y:S01]  /*14610*/  ISETP.GT.U32.AND P4, PT, R0, R9, PT ;  /* 0x000000090000720c */ /* 0x000fe20003f84070 */
[----:B0-----:R-:W-:Y:S02]  /*14620*/  IMAD.MOV.U32 R11, RZ, RZ, R20 ;  /* 0x000000ffff0b7224 */ /* 0x001fe400078e0014 */
[----:B------:R-:W-:Y:S01]  /*14630*/  VIADD R4, R28, 0x78 ;  /* 0x000000781c047836 */ /* 0x000fe20000000000 */
[C---:B------:R-:W-:Y:S01]  /*14640*/  ISETP.GT.U32.AND P5, PT, R0.reuse, R6, PT ;  /* 0x000000060000720c */ /* 0x040fe20003fa4070 */
[----:B------:R-:W-:Y:S02]  /*14650*/  @!P6 IMAD.MOV R11, RZ, RZ, -R11 ;  /* 0x000000ffff0be224 */ /* 0x000fe400078e0a0b */
[----:B------:R-:W-:Y:S01]  /*14660*/  IMAD.MOV R22, RZ, RZ, -R22 ;  /* 0x000000ffff167224 */ /* 0x000fe200078e0a16 */
[----:B------:R-:W-:Y:S01]  /*14670*/  IABS R16, R4 ;  /* 0x0000000400107213 */ /* 0x000fe20000000000 */
[----:B------:R-:W-:Y:S01]  /*14680*/  @!P0 IMAD.IADD R5, R5, 0x1, -R0 ;  /* 0x0000000105058824 */ /* 0x000fe200078e0a00 */
[----:B------:R0:W-:Y:S01]  /*14690*/  STL [R1+0x280], R11 ;  /* 0x0002800b01007387 */ /* 0x0001e20000100800 */
[----:B------:R-:W-:Y:S01]  /*146a0*/  IMAD R22, R0, R22, R23 ;  /* 0x0000001600167224 */ /* 0x000fe200078e0217 */
[----:B------:R-:W-:Y:S01]  /*146b0*/  ISETP.GE.AND P0, PT, R21, RZ, PT ;  /* 0x000000ff1500720c */ /* 0x000fe20003f06270 */
[----:B------:R-:W-:-:S04]  /*146c0*/  IMAD.HI.U32 R25, R15, R16, RZ ;  /* 0x000000100f197227 */ /* 0x000fc800078e00ff */
[--C-:B------:R-:W-:Y:S01]  /*146d0*/  @!P1 IMAD.IADD R7, R7, 0x1, -R0.reuse ;  /* 0x0000000107079824 */ /* 0x100fe200078e0a00 */
[C---:B------:R-:W-:Y:S01]  /*146e0*/  ISETP.GT.U32.AND P1, PT, R0.reuse, R5, PT ;  /* 0x000000050000720c */ /* 0x040fe20003f24070 */
[----:B------:R-:W-:Y:S02]  /*146f0*/  @!P4 IMAD.IADD R9, R9, 0x1, -R0 ;  /* 0x000000010909c824 */ /* 0x000fe400078e0a00 */
[----:B0-----:R-:W-:Y:S01]  /*14700*/  IMAD.MOV.U32 R11, RZ, RZ, R17 ;  /* 0x000000ffff0b7224 */ /* 0x001fe200078e0011 */
[C---:B------:R-:W-:Y:S01]  /*14710*/  ISETP.GT.U32.AND P6, PT, R0.reuse, R7, PT ;  /* 0x000000070000720c */ /* 0x040fe20003fc4070 */
[----:B------:R-:W-:Y:S01]  /*14720*/  IMAD.MOV R25, RZ, RZ, -R25 ;  /* 0x000000ffff197224 */ /* 0x000fe200078e0a19 */
[C---:B------:R-:W-:Y:S01]  /*14730*/  ISETP.GT.U32.AND P4, PT, R0.reuse, R9, PT ;  /* 0x000000090000720c */ /* 0x040fe20003f84070 */
[----:B------:R-:W-:Y:S01]  /*14740*/  @!P2 IMAD.MOV R11, RZ, RZ, -R11 ;  /* 0x000000ffff0ba224 */ /* 0x000fe200078e0a0b */
[----:B------:R-:W-:Y:S01]  /*14750*/  ISETP.GT.U32.AND P2, PT, R0, R22, PT ;  /* 0x000000160000720c */ /* 0x000fe20003f44070 */
[----:B------:R-:W-:-:S02]  /*14760*/  VIADD R2, R28, 0x77 ;  /* 0x000000771c027836 */ /* 0x000fc40000000000 */
[----:B------:R-:W-:Y:S01]  /*14770*/  VIADD R12, R28, 0x76 ;  /* 0x000000761c0c7836 */ /* 0x000fe20000000000 */
[----:B------:R0:W-:Y:S01]  /*14780*/  STL [R1+0x27c], R11 ;  /* 0x00027c0b01007387 */ /* 0x0001e20000100800 */
[----:B------:R-:W-:Y:S01]  /*14790*/  IMAD R16, R0, R25, R16 ;  /* 0x0000001900107224 */ /* 0x000fe200078e0210 */
[----:B------:R-:W-:Y:S01]  /*147a0*/  IABS R19, R2 ;  /* 0x0000000200137213 */ /* 0x000fe20000000000 */
[--C-:B------:R-:W-:Y:S01]  /*147b0*/  @!P5 IMAD.IADD R6, R6, 0x1, -R0.reuse ;  /* 0x000000010606d824 */ /* 0x100fe200078e0a00 */
[----:B------:R-:W-:Y:S01]  /*147c0*/  IABS R21, R12 ;  /* 0x0000000c00157213 */ /* 0x000fe20000000000 */
[----:B------:R-:W-:Y:S01]  /*147d0*/  @!P1 IMAD.IADD R5, R5, 0x1, -R0 ;  /* 0x0000000105059824 */ /* 0x000fe200078e0a00 */
[----:B------:R-:W-:Y:S01]  /*147e0*/  ISETP.GT.U32.AND P5, PT, R0, R16, PT ;  /* 0x000000100000720c */ /* 0x000fe20003fa4070 */
[----:B------:R-:W-:Y:S01]  /*147f0*/  IMAD.HI.U32 R24, R15, R19, RZ ;  /* 0x000000130f187227 */ /* 0x000fe200078e00ff */
[----:B------:R-:W-:-:S03]  /*14800*/  ISETP.GE.AND P1, PT, R8, RZ, PT ;  /* 0x000000ff0800720c */ /* 0x000fc60003f26270 */
[----:B------:R-:W-:Y:S01]  /*14810*/  @!P2 IMAD.IADD R22, R22, 0x1, -R0 ;  /* 0x000000011616a824 */ /* 0x000fe200078e0a00 */
[----:B------:R-:W-:Y:S01]  /*14820*/  ISETP.GE.AND P2, PT, R18, RZ, PT ;  /* 0x000000ff1200720c */ /* 0x000fe20003f46270 */
[----:B------:R-:W-:-:S04]  /*14830*/  IMAD.HI.U32 R8, R15, R21, RZ ;  /* 0x000000150f087227 */ /* 0x000fc800078e00ff */
[----:B------:R-:W-:Y:S02]  /*14840*/  IMAD.MOV R24, RZ, RZ, -R24 ;  /* 0x000000ffff187224 */ /* 0x000fe400078e0a18 */
[----:B------:R-:W-:Y:S01]  /*14850*/  @!P4 IMAD.IADD R9, R9, 0x1, -R0 ;  /* 0x000000010909c824 */ /* 0x000fe200078e0a00 */
[----:B------:R-:W-:Y:S01]  /*14860*/  ISETP.GE.AND P4, PT, R14, RZ, PT ;  /* 0x000000ff0e00720c */ /* 0x000fe20003f86270 */
[----:B------:R-:W-:Y:S02]  /*14870*/  IMAD.MOV R8, RZ, RZ, -R8 ;  /* 0x000000ffff087224 */ /* 0x000fe400078e0a08 */
[----:B------:R-:W-:Y:S02]  /*14880*/  IMAD.MOV.U32 R23, RZ, RZ, R6 ;  /* 0x000000ffff177224 */ /* 0x000fe400078e0006 */
[----:B------:R-:W-:Y:S02]  /*14890*/  VIADD R17, R28, 0x75 ;  /* 0x000000751c117836 */ /* 0x000fe40000000000 */
[----:B0-----:R-:W-:-:S02]  /*148a0*/  IMAD.MOV.U32 R11, RZ, RZ, R5 ;  /* 0x000000ffff0b7224 */ /* 0x001fc400078e0005 */
[C---:B------:R-:W-:Y:S01]  /*148b0*/  IMAD R19, R0.reuse, R24, R19 ;  /* 0x0000001800137224 */ /* 0x040fe200078e0213 */
[----:B------:R-:W-:Y:S01]  /*148c0*/  IABS R20, R17 ;  /* 0x0000001100147213 */ /* 0x000fe20000000000 */
[C---:B------:R-:W-:Y:S02]  /*148d0*/  IMAD R8, R0.reuse, R8, R21 ;  /* 0x0000000800087224 */ /* 0x040fe400078e0215 */
[----:B------:R-:W-:Y:S01]  /*148e0*/  @!P0 IMAD.MOV R23, RZ, RZ, -R23 ;  /* 0x000000ffff178224 */ /* 0x000fe200078e0a17 */
[----:B------:R-:W-:Y:S01]  /*148f0*/  ISETP.GT.U32.AND P0, PT, R0, R22, PT ;  /* 0x000000160000720c */ /* 0x000fe20003f04070 */
[----:B------:R-:W-:Y:S02]  /*14900*/  IMAD.MOV.U32 R5, RZ, RZ, R9 ;  /* 0x000000ffff057224 */ /* 0x000fe400078e0009 */
[--C-:B------:R-:W-:Y:S01]  /*14910*/  @!P5 IMAD.IADD R16, R16, 0x1, -R0.reuse ;  /* 0x000000011010d824 */ /* 0x100fe200078e0a00 */
[----:B------:R-:W-:Y:S01]  /*14920*/  ISETP.GE.AND P5, PT, R13, RZ, PT ;  /* 0x000000ff0d00720c */ /* 0x000fe20003fa6270 */
[----:B------:R-:W-:Y:S01]  /*14930*/  @!P6 IMAD.IADD R7, R7, 0x1, -R0 ;  /* 0x000000010707e824 */ /* 0x000fe200078e0a00 */
[C---:B------:R-:W-:Y:S01]  /*14940*/  ISETP.GT.U32.AND P6, PT, R0.reuse, R19, PT ;  /* 0x000000130000720c */ /* 0x040fe20003fc4070 */
[----:B------:R-:W-:Y:S01]  /*14950*/  @!P2 IMAD.MOV R5, RZ, RZ, -R5 ;  /* 0x000000ffff05a224 */ /* 0x000fe200078e0a05 */
[C---:B------:R-:W-:Y:S01]  /*14960*/  ISETP.GT.U32.AND P2, PT, R0.reuse, R8, PT ;  /* 0x000000080000720c */ /* 0x040fe20003f44070 */
[----:B------:R-:W-:Y:S01]  /*14970*/  @!P1 IMAD.MOV R11, RZ, RZ, -R11 ;  /* 0x000000ffff0b9224 */ /* 0x000fe200078e0a0b */
[----:B------:R-:W-:Y:S01]  /*14980*/  ISETP.GT.U32.AND P1, PT, R0, R16, PT ;  /* 0x000000100000720c */ /* 0x000fe20003f24070 */
[----:B------:R-:W-:Y:S01]  /*14990*/  IMAD.HI.U32 R14, R15, R20, RZ ;  /* 0x000000140f0e7227 */ /* 0x000fe200078e00ff */
[----:B------:R-:W-:Y:S03]  /*149a0*/  STL [R1+0x274], R23 ;  /* 0x0002741701007387 */ /* 0x000fe60000100800 */
[----:B------:R-:W-:Y:S01]  /*149b0*/  IMAD.MOV R6, RZ, RZ, -R14 ;  /* 0x000000ffff067224 */ /* 0x000fe200078e0a0e */
[----:B------:R-:W-:Y:S01]  /*149c0*/  STL [R1+0x270], R11 ;  /* 0x0002700b01007387 */ /* 0x000fe20000100800 */
[----:B------:R-:W-:Y:S01]  /*149d0*/  @!P4 IMAD.MOV R7, RZ, RZ, -R7 ;  /* 0x000000ffff07c224 */ /* 0x000fe200078e0a07 */
[----:B------:R-:W-:Y:S01]  /*149e0*/  ISETP.GE.AND P4, PT, R4, RZ, PT ;  /* 0x000000ff0400720c */ /* 0x000fe20003f86270 */
[----:B------:R-:W-:-:S02]  /*149f0*/  VIADD R4, R28, 0x74 ;  /* 0x000000741c047836 */ /* 0x000fc40000000000 */
[----:B------:R-:W-:Y:S01]  /*14a00*/  @!P0 IMAD.IADD R22, R22, 0x1, -R0 ;  /* 0x0000000116168824 */ /* 0x000fe200078e0a00 */
[----:B------:R-:W-:Y:S01]  /*14a10*/  STL [R1+0x24c], R7 ;  /* 0x00024c0701007387 */ /* 0x000fe20000100800 */
[----:B------:R-:W-:Y:S01]  /*14a20*/  IMAD R20, R0, R6, R20 ;  /* 0x0000000600147224 */ /* 0x000fe200078e0214 */
[----:B------:R-:W-:Y:S01]  /*14a30*/  ISETP.GE.AND P0, PT, R2, RZ, PT ;  /* 0x000000ff0200720c */ /* 0x000fe20003f06270 */
[----:B------:R-:W-:Y:S01]  /*14a40*/  @!P6 IMAD.IADD R19, R19, 0x1, -R0 ;  /* 0x000000011313e824 */ /* 0x000fe200078e0a00 */
[----:B------:R0:W-:Y:S01]  /*14a50*/  STL [R1+0x80], R5 ;  /* 0x0000800501007387 */ /* 0x0001e20000100800 */
[----:B------:R-:W-:Y:S02]  /*14a60*/  IMAD.MOV.U32 R9, RZ, RZ, R22 ;  /* 0x000000ffff097224 */ /* 0x000fe400078e0016 */
[--C-:B------:R-:W-:Y:S01]  /*14a70*/  @!P2 IMAD.IADD R8, R8, 0x1, -R0.reuse ;  /* 0x000000010808a824 */ /* 0x100fe200078e0a00 */
[----:B------:R-:W-:Y:S01]  /*14a80*/  ISETP.GT.U32.AND P6, PT, R0, R19, PT ;  /* 0x000000130000720c */ /* 0x000fe20003fc4070 */
[----:B------:R-:W-:Y:S01]  /*14a90*/  @!P1 IMAD.IADD R16, R16, 0x1, -R0 ;  /* 0x0000000110109824 */ /* 0x000fe200078e0a00 */
[C---:B------:R-:W-:Y:S01]  /*14aa0*/  ISETP.GT.U32.AND P1, PT, R0.reuse, R20, PT ;  /* 0x000000140000720c */ /* 0x040fe20003f24070 */
[----:B------:R-:W-:Y:S01]  /*14ab0*/  @!P5 IMAD.MOV R9, RZ, RZ, -R9 ;  /* 0x000000ffff09d224 */ /* 0x000fe200078e0a09 */
[----:B------:R-:W-:Y:S01]  /*14ac0*/  ISETP.GT.U32.AND P5, PT, R0, R8, PT ;  /* 0x000000080000720c */ /* 0x000fe20003fa4070 */
[----:B------:R-:W-:Y:S01]  /*14ad0*/  VIADD R2, R28, 0x73 ;  /* 0x000000731c027836 */ /* 0x000fe20000000000 */
[----:B0-----:R-:W-:-:S02]  /*14ae0*/  IABS R5, R4 ;  /* 0x0000000400057213 */ /* 0x001fc40000000000 */
[----:B------:R0:W-:Y:S01]  /*14af0*/  STL [R1+0x78], R9 ;  /* 0x0000780901007387 */ /* 0x0001e20000100800 */
[----:B------:R-:W-:Y:S02]  /*14b00*/  ISETP.GE.AND P2, PT, R17, RZ, PT ;  /* 0x000000ff1100720c */ /* 0x000fe40003f46270 */
[----:B------:R-:W-:Y:S01]  /*14b10*/  IMAD.HI.U32 R7, R15, R5, RZ ;  /* 0x000000050f077227 */ /* 0x000fe200078e00ff */
[----:B------:R-:W-:-:S03]  /*14b20*/  IABS R6, R2 ;  /* 0x0000000200067213 */ /* 0x000fc60000000000 */
[----:B------:R-:W-:Y:S02]  /*14b30*/  IMAD.MOV R7, RZ, RZ, -R7 ;  /* 0x000000ffff077224 */ /* 0x000fe400078e0a07 */
[----:B------:R-:W-:Y:S02]  /*14b40*/  @!P1 IMAD.IADD R20, R20, 0x1, -R0 ;  /* 0x0000000114149824 */ /* 0x000fe400078e0a00 */
[----:B0-----:R-:W-:Y:S02]  /*14b50*/  IMAD.MOV.U32 R9, RZ, RZ, R16 ;  /* 0x000000ffff097224 */ /* 0x001fe400078e0010 */
[C---:B------:R-:W-:Y:S01]  /*14b60*/  IMAD R16, R0.reuse, R7, R5 ;  /* 0x0000000700107224 */ /* 0x040fe200078e0205 */
[----:B------:R-:W-:Y:S01]  /*14b70*/  ISETP.GT.U32.AND P1, PT, R0, R20, PT ;  /* 0x000000140000720c */ /* 0x000fe20003f24070 */
[--C-:B------:R-:W-:Y:S01]  /*14b80*/  @!P6 IMAD.IADD R19, R19, 0x1, -R0.reuse ;  /* 0x000000011313e824 */ /* 0x100fe200078e0a00 */
[----:B------:R-:W-:Y:S01]  /*14b90*/  ISETP.GE.AND P6, PT, R12, RZ, PT ;  /* 0x000000ff0c00720c */ /* 0x000fe20003fc6270 */
[----:B------:R-:W-:Y:S01]  /*14ba0*/  @!P5 IMAD.IADD R8, R8, 0x1, -R0 ;  /* 0x000000010808d824 */ /* 0x000fe200078e0a00 */
[----:B------:R-:W-:Y:S01]  /*14bb0*/  ISETP.GT.U32.AND P5, PT, R0, R16, PT ;  /* 0x000000100000720c */ /* 0x000fe20003fa4070 */
[----:B------:R-:W-:Y:S01]  /*14bc0*/  @!P4 IMAD.MOV R9, RZ, RZ, -R9 ;  /* 0x000000ffff09c224 */ /* 0x000fe200078e0a09 */
[----:B------:R-:W-:Y:S01]  /*14bd0*/  ISETP.GE.AND P4, PT, R4, RZ, PT ;  /* 0x000000ff0400720c */ /* 0x000fe20003f86270 */
[----:B------:R-:W-:-:S03]  /*14be0*/  IMAD.HI.U32 R4, R15, R6, RZ ;  /* 0x000000060f047227 */ /* 0x000fc600078e00ff */
[----:B------:R0:W-:Y:S01]  /*14bf0*/  STL [R1+0x70], R9 ;  /* 0x0000700901007387 */ /* 0x0001e20000100800 */
[----:B------:R-:W-:Y:S02]  /*14c00*/  VIADD R5, R28, 0x72 ;  /* 0x000000721c057836 */ /* 0x000fe40000000000 */
[----:B------:R-:W-:Y:S02]  /*14c10*/  IMAD.MOV.U32 R7, RZ, RZ, R8 ;  /* 0x000000ffff077224 */ /* 0x000fe400078e0008 */
[--C-:B------:R-:W-:Y:S01]  /*14c20*/  @!P1 IMAD.IADD R20, R20, 0x1, -R0.reuse ;  /* 0x0000000114149824 */ /* 0x100fe200078e0a00 */
[----:B------:R-:W-:Y:S01]  /*14c30*/  IABS R17, R5 ;  /* 0x0000000500117213 */ /* 0x000fe20000000000 */
[----:B------:R-:W-:Y:S02]  /*14c40*/  @!P5 IMAD.IADD R16, R16, 0x1, -R0 ;  /* 0x000000011010d824 */ /* 0x000fe400078e0a00 */
[----:B------:R-:W-:Y:S01]  /*14c50*/  @!P6 IMAD.MOV R7, RZ, RZ, -R7 ;  /* 0x000000ffff07e224 */ /* 0x000fe200078e0a07 */
[----:B------:R-:W-:Y:S01]  /*14c60*/  ISETP.GE.AND P6, PT, R5, RZ, PT ;  /* 0x000000ff0500720c */ /* 0x000fe20003fc6270 */
[----:B0-----:R-:W-:Y:S01]  /*14c70*/  IMAD.MOV.U32 R9, RZ, RZ, R19 ;  /* 0x000000ffff097224 */ /* 0x001fe200078e0013 */
[----:B------:R-:W-:Y:S01]  /*14c80*/  ISETP.GT.U32.AND P5, PT, R0, R16, PT ;  /* 0x000000100000720c */ /* 0x000fe20003fa4070 */
[----:B------:R-:W-:-:S02]  /*14c90*/  IMAD.MOV R19, RZ, RZ, -R4 ;  /* 0x000000ffff137224 */ /* 0x000fc400078e0a04 */
[----:B------:R-:W-:Y:S01]  /*14ca0*/  @!P0 IMAD.MOV R9, RZ, RZ, -R9 ;  /* 0x000000ffff098224 */ /* 0x000fe200078e0a09 */
[----:B------:R-:W-:Y:S01]  /*14cb0*/  ISETP.GE.AND P0, PT, R2, RZ, PT ;  /* 0x000000ff0200720c */ /* 0x000fe20003f06270 */
[----:B------:R-:W-:Y:S02]  /*14cc0*/  IMAD R19, R0, R19, R6 ;  /* 0x0000001300137224 */ /* 0x000fe400078e0206 */
[C---:B------:R-:W-:Y:S01]  /*14cd0*/  VIADD R2, R28.reuse, 0x70 ;  /* 0x000000701c027836 */ /* 0x040fe20000000000 */
[----:B------:R-:W-:Y:S01]  /*14ce0*/  STL [R1+0x68], R9 ;  /* 0x0000680901007387 */ /* 0x000fe20000100800 */
[----:B------:R-:W-:Y:S01]  /*14cf0*/  VIADD R4, R28, 0x71 ;  /* 0x000000711c047836 */ /* 0x000fe20000000000 */
[----:B------:R-:W-:Y:S01]  /*14d00*/  ISETP.GT.U32.AND P1, PT, R0, R19, PT ;  /* 0x000000130000720c */ /* 0x000fe20003f24070 */
[----:B------:R-:W-:Y:S01]  /*14d10*/  VIADD R12, R28, 0x6f ;  /* 0x0000006f1c0c7836 */ /* 0x000fe20000000000 */
[----:B------:R0:W-:Y:S01]  /*14d20*/  STL [R1+0x19c], R7 ;  /* 0x00019c0701007387 */ /* 0x0001e20000100800 */
[----:B------:R-:W-:Y:S01]  /*14d30*/  IABS R6, R2 ;  /* 0x0000000200067213 */ /* 0x000fe20000000000 */
[----:B------:R-:W-:Y:S01]  /*14d40*/  @!P5 IMAD.IADD R16, R16, 0x1, -R0 ;  /* 0x000000011010d824 */ /* 0x000fe200078e0a00 */
[----:B------:R-:W-:-:S03]  /*14d50*/  IABS R13, R4 ;  /* 0x00000004000d7213 */ /* 0x000fc60000000000 */
[----:B------:R-:W-:Y:S02]  /*14d60*/  IMAD.MOV.U32 R8, RZ, RZ, R6 ;  /* 0x000000ffff087224 */ /* 0x000fe400078e0006 */
[----:B------:R-:W-:-:S04]  /*14d70*/  IMAD.HI.U32 R6, R15, R13, RZ ;  /* 0x0000000d0f067227 */ /* 0x000fc800078e00ff */
[----:B0-----:R-:W-:-:S04]  /*14d80*/  IMAD.HI.U32 R7, R15, R17, RZ ;  /* 0x000000110f077227 */ /* 0x001fc800078e00ff */
[----:B------:R-:W-:Y:S02]  /*14d90*/  IMAD.MOV R7, RZ, RZ, -R7 ;  /* 0x000000ffff077224 */ /* 0x000fe400078e0a07 */
[----:B------:R-:W-:Y:S02]  /*14da0*/  @!P1 IMAD.IADD R19, R19, 0x1, -R0 ;  /* 0x0000000113139824 */ /* 0x000fe400078e0a00 */
[C---:B------:R-:W-:Y:S02]  /*14db0*/  IMAD R17, R0.reuse, R7, R17 ;  /* 0x0000000700117224 */ /* 0x040fe400078e0211 */
[----:B------:R-:W-:Y:S01]  /*14dc0*/  IMAD.HI.U32 R5, R15, R8, RZ ;  /* 0x000000080f057227 */ /* 0x000fe200078e00ff */
[C---:B------:R-:W-:Y:S02]  /*14dd0*/  ISETP.GT.U32.AND P1, PT, R0.reuse, R19, PT ;  /* 0x000000130000720c */ /* 0x040fe40003f24070 */
[----:B------:R-:W-:Y:S01]  /*14de0*/  ISETP.GT.U32.AND P5, PT, R0, R17, PT ;  /* 0x000000110000720c */ /* 0x000fe20003fa4070 */
[----:B------:R-:W-:-:S02]  /*14df0*/  IMAD.MOV R6, RZ, RZ, -R6 ;  /* 0x000000ffff067224 */ /* 0x000fc400078e0a06 */
[----:B------:R-:W-:Y:S02]  /*14e00*/  IMAD.MOV R5, RZ, RZ, -R5 ;  /* 0x000000ffff057224 */ /* 0x000fe400078e0a05 */
[----:B------:R-:W-:Y:S02]  /*14e10*/  IMAD.MOV.U32 R9, RZ, RZ, R20 ;  /* 0x000000ffff097224 */ /* 0x000fe400078e0014 */
[C---:B------:R-:W-:Y:S02]  /*14e20*/  IMAD R13, R0.reuse, R6, R13 ;  /* 0x00000006000d7224 */ /* 0x040fe400078e020d */
[----:B------:R-:W-:Y:S02]  /*14e30*/  IMAD.MOV.U32 R11, RZ, RZ, R16 ;  /* 0x000000ffff0b7224 */ /* 0x000fe400078e0010 */
[----:B------:R-:W-:Y:S01]  /*14e40*/  IMAD R8, R0, R5, R8 ;  /* 0x0000000500087224 */ /* 0x000fe200078e0208 */
[----:B------:R-:W-:Y:S01]  /*14e50*/  IABS R5, R12 ;  /* 0x0000000c00057213 */ /* 0x000fe20000000000 */
[----:B------:R-:W-:-:S02]  /*14e60*/  @!P5 IMAD.IADD R17, R17, 0x1, -R0 ;  /* 0x000000011111d824 */ /* 0x000fc400078e0a00 */
[----:B------:R-:W-:Y:S01]  /*14e70*/  @!P2 IMAD.MOV R9, RZ, RZ, -R9 ;  /* 0x000000ffff09a224 */ /* 0x000fe200078e0a09 */
[C---:B------:R-:W-:Y:S01]  /*14e80*/  ISETP.GT.U32.AND P5, PT, R0.reuse, R8, PT ;  /* 0x000000080000720c */ /* 0x040fe20003fa4070 */
[----:B------:R-:W-:Y:S01]  /*14e90*/  @!P1 IMAD.IADD R19, R19, 0x1, -R0 ;  /* 0x0000000113139824 */ /* 0x000fe200078e0a00 */
[C---:B------:R-:W-:Y:S01]  /*14ea0*/  ISETP.GT.U32.AND P1, PT, R0.reuse, R13, PT ;  /* 0x0000000d0000720c */ /* 0x040fe20003f24070 */
[----:B------:R-:W-:Y:S01]  /*14eb0*/  @!P4 IMAD.MOV R11, RZ, RZ, -R11 ;  /* 0x000000ffff0bc224 */ /* 0x000fe200078e0a0b */
[----:B------:R-:W-:Y:S01]  /*14ec0*/  ISETP.GT.U32.AND P4, PT, R0, R17, PT ;  /* 0x000000110000720c */ /* 0x000fe20003f84070 */
[----:B------:R-:W-:Y:S01]  /*14ed0*/  STL [R1+0x26c], R9 ;  /* 0x00026c0901007387 */ /* 0x000fe20000100800 */
[----:B------:R-:W-:Y:S01]  /*14ee0*/  IMAD.HI.U32 R16, R15, R5, RZ ;  /* 0x000000050f107227 */ /* 0x000fe200078e00ff */
[----:B------:R-:W-:Y:S02]  /*14ef0*/  ISETP.GE.AND P2, PT, R4, RZ, PT ;  /* 0x000000ff0400720c */ /* 0x000fe40003f46270 */
[----:B------:R0:W-:Y:S01]  /*14f00*/  STL [R1+0x268], R11 ;  /* 0x0002680b01007387 */ /* 0x0001e20000100800 */
[----:B------:R-:W-:-:S02]  /*14f10*/  IMAD.MOV R16, RZ, RZ, -R16 ;  /* 0x000000ffff107224 */ /* 0x000fc400078e0a10 */
[C---:B------:R-:W-:Y:S02]  /*14f20*/  VIADD R4, R28.reuse, 0x6e ;  /* 0x0000006e1c047836 */ /* 0x040fe40000000000 */
[----:B------:R-:W-:Y:S02]  /*14f30*/  VIADD R6, R28, 0x6d ;  /* 0x0000006d1c067836 */ /* 0x000fe40000000000 */
[--C-:B------:R-:W-:Y:S01]  /*14f40*/  @!P1 IMAD.IADD R13, R13, 0x1, -R0.reuse ;  /* 0x000000010d0d9824 */ /* 0x100fe200078e0a00 */
[----:B------:R-:W-:Y:S01]  /*14f50*/  IABS R18, R4 ;  /* 0x0000000400127213 */ /* 0x000fe20000000000 */
[--C-:B------:R-:W-:Y:S01]  /*14f60*/  @!P4 IMAD.IADD R17, R17, 0x1, -R0.reuse ;  /* 0x000000011111c824 */ /* 0x100fe200078e0a00 */
[----:B------:R-:W-:Y:S01]  /*14f70*/  IABS R14, R6 ;  /* 0x00000006000e7213 */ /* 0x000fe20000000000 */
[----:B0-----:R-:W-:Y:S01]  /*14f80*/  IMAD.MOV.U32 R11, RZ, RZ, R19 ;  /* 0x000000ffff0b7224 */ /* 0x001fe200078e0013 */
[----:B------:R-:W-:Y:S01]  /*14f90*/  ISETP.GT.U32.AND P1, PT, R0, R13, PT ;  /* 0x0000000d0000720c */ /* 0x000fe20003f24070 */
[----:B------:R-:W-:-:S02]  /*14fa0*/  @!P5 IMAD.IADD R8, R8, 0x1, -R0 ;  /* 0x000000010808d824 */ /* 0x000fc400078e0a00 */
[----:B------:R-:W-:Y:S01]  /*14fb0*/  @!P0 IMAD.MOV R11, RZ, RZ, -R11 ;  /* 0x000000ffff0b8224 */ /* 0x000fe200078e0a0b */
[----:B------:R-:W-:Y:S01]  /*14fc0*/  ISETP.GE.AND P0, PT, R2, RZ, PT ;  /* 0x000000ff0200720c */ /* 0x000fe20003f06270 */
[C---:B------:R-:W-:Y:S01]  /*14fd0*/  IMAD R2, R0.reuse, R16, R5 ;  /* 0x0000001000027224 */ /* 0x040fe200078e0205 */
[----:B------:R-:W-:Y:S01]  /*14fe0*/  ISETP.GT.U32.AND P5, PT, R0, R8, PT ;  /* 0x000000080000720c */ /* 0x000fe20003fa4070 */
[----:B------:R-:W-:Y:S01]  /*14ff0*/  VIADD R7, R28, 0x6c ;  /* 0x0000006c1c077836 */ /* 0x000fe20000000000 */
[----:B------:R0:W-:Y:S01]  /*15000*/  STL [R1+0x244], R11 ;  /* 0x0002440b01007387 */ /* 0x0001e20000100800 */
[C---:B------:R-:W-:Y:S01]  /*15010*/  IMAD.HI.U32 R19, R15.reuse, R18, RZ ;  /* 0x000000120f137227 */ /* 0x040fe200078e00ff */
[----:B------:R-:W-:Y:S02]  /*15020*/  ISETP.GT.U32.AND P4, PT, R0, R2, PT ;  /* 0x000000020000720c */ /* 0x000fe40003f84070 */
[----:B------:R-:W-:Y:S01]  /*15030*/  IABS R9, R7 ;  /* 0x0000000700097213 */ /* 0x000fe20000000000 */
[----:B------:R-:W-:-:S04]  /*15040*/  IMAD.HI.U32 R5, R15, R14, RZ ;  /* 0x0000000e0f057227 */ /* 0x000fc800078e00ff */
[----:B------:R-:W-:Y:S02]  /*15050*/  IMAD.MOV R19, RZ, RZ, -R19 ;  /* 0x000000ffff137224 */ /* 0x000fe400078e0a13 */
[----:B------:R-:W-:Y:S02]  /*15060*/  IMAD.MOV R5, RZ, RZ, -R5 ;  /* 0x000000ffff057224 */ /* 0x000fe400078e0a05 */
[--C-:B------:R-:W-:Y:S01]  /*15070*/  @!P1 IMAD.IADD R13, R13, 0x1, -R0.reuse ;  /* 0x000000010d0d9824 */ /* 0x100fe200078e0a00 */
[----:B------:R-:W-:Y:S01]  /*15080*/  ISETP.GE.AND P1, PT, R12, RZ, PT ;  /* 0x000000ff0c00720c */ /* 0x000fe20003f26270 */
[----:B------:R-:W-:Y:S02]  /*15090*/  @!P4 IMAD.IADD R2, R2, 0x1, -R0 ;  /* 0x000000010202c824 */ /* 0x000fe400078e0a00 */
[----:B0-----:R-:W-:Y:S02]  /*150a0*/  IMAD.MOV.U32 R11, RZ, RZ, R17 ;  /* 0x000000ffff0b7224 */ /* 0x001fe400078e0011 */
[C---:B------:R-:W-:Y:S01]  /*150b0*/  IMAD R12, R0.reuse, R19, R18 ;  /* 0x00000013000c7224 */ /* 0x040fe200078e0212 */
[C---:B------:R-:W-:Y:S01]  /*150c0*/  ISETP.GT.U32.AND P4, PT, R0.reuse, R2, PT ;  /* 0x000000020000720c */ /* 0x040fe20003f84070 */
[----:B------:R-:W-:-:S02]  /*150d0*/  IMAD R14, R0, R5, R14 ;  /* 0x00000005000e7224 */ /* 0x000fc400078e020e */
[----:B------:R-:W-:-:S04]  /*150e0*/  IMAD.HI.U32 R16, R15, R9, RZ ;  /* 0x000000090f107227 */ /* 0x000fc800078e00ff */
[----:B------:R-:W-:Y:S01]  /*150f0*/  @!P6 IMAD.MOV R11, RZ, RZ, -R11 ;  /* 0x000000ffff0be224 */ /* 0x000fe200078e0a0b */
[----:B------:R-:W-:Y:S01]  /*15100*/  ISETP.GT.U32.AND P6, PT, R0, R12, PT ;  /* 0x0000000c0000720c */ /* 0x000fe20003fc4070 */
[----:B------:R-:W-:Y:S01]  /*15110*/  @!P5 IMAD.IADD R8, R8, 0x1, -R0 ;  /* 0x000000010808d824 */ /* 0x000fe200078e0a00 */
[----:B------:R-:W-:Y:S01]  /*15120*/  ISETP.GT.U32.AND P5, PT, R0, R14, PT ;  /* 0x0000000e0000720c */ /* 0x000fe20003fa4070 */
[----:B------:R-:W-:Y:S01]  /*15130*/  IMAD.MOV R16, RZ, RZ, -R16 ;  /* 0x000000ffff107224 */ /* 0x000fe200078e0a10 */
[----:B------:R0:W-:Y:S01]  /*15140*/  STL [R1+0x228], R11 ;  /* 0x0002280b01007387 */ /* 0x0001e20000100800 */
[----:B------:R-:W-:Y:S02]  /*15150*/  VIADD R5, R28, 0x6b ;  /* 0x0000006b1c057836 */ /* 0x000fe40000000000 */
[----:B------:R-:W-:Y:S01]  /*15160*/  @!P2 IMAD.MOV R13, RZ, RZ, -R13 ;  /* 0x000000ffff0da224 */ /* 0x000fe200078e0a0d */
[----:B------:R-:W-:Y:S01]  /*15170*/  ISETP.GE.AND P2, PT, R4, RZ, PT ;  /* 0x000000ff0400720c */ /* 0x000fe20003f46270 */
[----:B------:R-:W-:Y:S01]  /*15180*/  IMAD R9, R0, R16, R9 ;  /* 0x0000001000097224 */ /* 0x000fe200078e0209 */
[----:B------:R-:W-:Y:S01]  /*15190*/  IABS R16, R5 ;  /* 0x0000000500107213 */ /* 0x000fe20000000000 */
[----:B------:R-:W-:Y:S01]  /*151a0*/  VIADD R4, R28, 0x6a ;  /* 0x0000006a1c047836 */ /* 0x000fe20000000000 */
[----:B------:R-:W-:Y:S01]  /*151b0*/  STL [R1+0x230], R13 ;  /* 0x0002300d01007387 */ /* 0x000fe20000100800 */
[----:B------:R-:W-:Y:S01]  /*151c0*/  @!P4 IMAD.IADD R2, R2, 0x1, -R0 ;  /* 0x000000010202c824 */ /* 0x000fe200078e0a00 */
[----:B------:R-:W-:Y:S01]  /*151d0*/  ISETP.GE.AND P4, PT, R6, RZ, PT ;  /* 0x000000ff0600720c */ /* 0x000fe20003f86270 */
[----:B0-----:R-:W-:Y:S01]  /*151e0*/  IMAD.MOV.U32 R11, RZ, RZ, R8 ;  /* 0x000000ffff0b7224 */ /* 0x001fe200078e0008 */
[----:B------:R-:W-:Y:S01]  /*151f0*/  IABS R6, R4 ;  /* 0x0000000400067213 */ /* 0x000fe20000000000 */
[----:B------:R-:W-:-:S04]  /*15200*/  IMAD.HI.U32 R8, R15, R16, RZ ;  /* 0x000000100f087227 */ /* 0x000fc800078e00ff */
[----:B------:R-:W-:Y:S01]  /*15210*/  @!P0 IMAD.MOV R11, RZ, RZ, -R11 ;  /* 0x000000ffff0b8224 */ /* 0x000fe200078e0a0b */
[----:B------:R-:W-:Y:S01]  /*15220*/  ISETP.GT.U32.AND P0, PT, R0, R9, PT ;  /* 0x000000090000720c */ /* 0x000fe20003f04070 */
[--C-:B------:R-:W-:Y:S01]  /*15230*/  @!P6 IMAD.IADD R12, R12, 0x1, -R0.reuse ;  /* 0x000000010c0ce824 */ /* 0x100fe200078e0a00 */
[----:B------:R-:W-:Y:S01]  /*15240*/  ISETP.GE.AND P6, PT, R7, RZ, PT ;  /* 0x000000ff0700720c */ /* 0x000fe20003fc6270 */
[----:B------:R-:W-:Y:S01]  /*15250*/  @!P5 IMAD.IADD R14, R14, 0x1, -R0 ;  /* 0x000000010e0ed824 */ /* 0x000fe200078e0a00 */
[----:B------:R0:W-:Y:S01]  /*15260*/  STL [R1+0x234], R11 ;  /* 0x0002340b01007387 */ /* 0x0001e20000100800 */
[----:B------:R-:W-:Y:S01]  /*15270*/  IMAD.MOV R7, RZ, RZ, -R8 ;  /* 0x000000ffff077224 */ /* 0x000fe200078e0a08 */
[C---:B------:R-:W-:Y:S01]  /*15280*/  ISETP.GT.U32.AND P5, PT, R0.reuse, R12, PT ;  /* 0x0000000c0000720c */ /* 0x040fe20003fa4070 */
[----:B------:R-:W-:Y:S02]  /*15290*/  IMAD.MOV.U32 R8, RZ, RZ, R6 ;  /* 0x000000ffff087224 */ /* 0x000fe400078e0006 */
[----:B------:R-:W-:-:S02]  /*152a0*/  IMAD R16, R0, R7, R16 ;  /* 0x0000000700107224 */ /* 0x000fc400078e0210 */
[----:B------:R-:W-:-:S04]  /*152b0*/  IMAD.HI.U32 R6, R15, R8, RZ ;  /* 0x000000080f067227 */ /* 0x000fc800078e00ff */
[----:B0-----:R-:W-:Y:S02]  /*152c0*/  IMAD.MOV.U32 R11, RZ, RZ, R2 ;  /* 0x000000ffff0b7224 */ /* 0x001fe400078e0002 */
[----:B------:R-:W-:Y:S02]  /*152d0*/  IMAD.MOV R6, RZ, RZ, -R6 ;  /* 0x000000ffff067224 */ /* 0x000fe400078e0a06 */
[----:B------:R-:W-:Y:S01]  /*152e0*/  @!P1 IMAD.MOV R11, RZ, RZ, -R11 ;  /* 0x000000ffff0b9224 */ /* 0x000fe200078e0a0b */
[C---:B------:R-:W-:Y:S01]  /*152f0*/  ISETP.GT.U32.AND P1, PT, R0.reuse, R14, PT ;  /* 0x0000000e0000720c */ /* 0x040fe20003f24070 */
[----:B------:R-:W-:Y:S02]  /*15300*/  @!P0 IMAD.IADD R9, R9, 0x1, -R0 ;  /* 0x0000000109098824 */ /* 0x000fe400078e0a00 */
[----:B------:R-:W-:Y:S01]  /*15310*/  IMAD R8, R0, R6, R8 ;  /* 0x0000000600087224 */ /* 0x000fe200078e0208 */
[----:B------:R0:W-:Y:S01]  /*15320*/  STL [R1+0x23c], R11 ;  /* 0x00023c0b01007387 */ /* 0x0001e20000100800 */
[----:B------:R-:W-:Y:S01]  /*15330*/  @!P5 IMAD.IADD R12, R12, 0x1, -R0 ;  /* 0x000000010c0cd824 */ /* 0x000fe200078e0a00 */
[----:B------:R-:W-:Y:S01]  /*15340*/  ISETP.GT.U32.AND P0, PT, R0, R9, PT ;  /* 0x000000090000720c */ /* 0x000fe20003f04070 */
[----:B------:R-:W-:Y:S01]  /*15350*/  VIADD R13, R28, 0x68 ;  /* 0x000000681c0d7836 */ /* 0x000fe20000000000 */
[----:B------:R-:W-:Y:S01]  /*15360*/  ISETP.GT.U32.AND P5, PT, R0, R16, PT ;  /* 0x000000100000720c */ /* 0x000fe20003fa4070 */
[----:B------:R-:W-:-:S02]  /*15370*/  VIADD R19, R28, 0x67 ;  /* 0x000000671c137836 */ /* 0x000fc40000000000 */
[----:B------:R-:W-:Y:S01]  /*15380*/  VIADD R2, R28, 0x69 ;  /* 0x000000691c027836 */ /* 0x000fe20000000000 */
[----:B------:R-:W-:Y:S01]  /*15390*/  IABS R6, R13 ;  /* 0x0000000d00067213 */ /* 0x000fe20000000000 */
[----:B------:R-:W-:Y:S01]  /*153a0*/  @!P1 IMAD.IADD R14, R14, 0x1, -R0 ;  /* 0x000000010e0e9824 */ /* 0x000fe200078e0a00 */
[----:B------:R-:W-:Y:S01]  /*153b0*/  ISETP.GT.U32.AND P1, PT, R0, R8, PT ;  /* 0x000000080000720c */ /* 0x000fe20003f24070 */
[----:B0-----:R-:W-:Y:S01]  /*153c0*/  IMAD.MOV.U32 R11, RZ, RZ, R12 ;  /* 0x000000ffff0b7224 */ /* 0x001fe200078e000c */
[----:B------:R-:W-:Y:S01]  /*153d0*/  IABS R17, R19 ;  /* 0x0000001300117213 */ /* 0x000fe20000000000 */
[----:B------:R-:W-:Y:S01]  /*153e0*/  IMAD.HI.U32 R18, R15, R6, RZ ;  /* 0x000000060f127227 */ /* 0x000fe200078e00ff */
[----:B------:R-:W-:-:S03]  /*153f0*/  IABS R7, R2 ;  /* 0x0000000200077213 */ /* 0x000fc60000000000 */
[--C-:B------:R-:W-:Y:S01]  /*15400*/  @!P0 IMAD.IADD R9, R9, 0x1, -R0.reuse ;  /* 0x0000000109098824 */ /* 0x100fe200078e0a00 */
[----:B------:R-:W-:Y:S01]  /*15410*/  ISETP.GE.AND P0, PT, R5, RZ, PT ;  /* 0x000000ff0500720c */ /* 0x000fe20003f06270 */
[----:B------:R-:W-:Y:S02]  /*15420*/  IMAD.MOV.U32 R5, RZ, RZ, R17 ;  /* 0x000000ffff057224 */ /* 0x000fe400078e0011 */
[--C-:B------:R-:W-:Y:S01]  /*15430*/  @!P5 IMAD.IADD R16, R16, 0x1, -R0.reuse ;  /* 0x000000011010d824 */ /* 0x100fe200078e0a00 */
[----:B------:R-:W-:Y:S01]  /*15440*/  ISETP.GE.AND P5, PT, R4, RZ, PT ;  /* 0x000000ff0400720c */ /* 0x000fe20003fa6270 */
[----:B------:R-:W-:Y:S02]  /*15450*/  @!P1 IMAD.IADD R8, R8, 0x1, -R0 ;  /* 0x0000000108089824 */ /* 0x000fe400078e0a00 */
[----:B------:R-:W-:Y:S01]  /*15460*/  @!P2 IMAD.MOV R11, RZ, RZ, -R11 ;  /* 0x000000ffff0ba224 */ /* 0x000fe200078e0a0b */
[C---:B------:R-:W-:Y:S01]  /*15470*/  ISETP.GT.U32.AND P1, PT, R0.reuse, R16, PT ;  /* 0x000000100000720c */ /* 0x040fe20003f24070 */
[----:B------:R-:W-:Y:S01]  /*15480*/  IMAD.HI.U32 R4, R15, R5, RZ ;  /* 0x000000050f047227 */ /* 0x000fe200078e00ff */
[----:B------:R-:W-:-:S02]  /*15490*/  ISETP.GT.U32.AND P2, PT, R0, R8, PT ;  /* 0x000000080000720c */ /* 0x000fc40003f44070 */
[----:B------:R0:W-:Y:S01]  /*154a0*/  STL [R1+0x22c], R11 ;  /* 0x00022c0b01007387 */ /* 0x0001e20000100800 */
[----:B------:R-:W-:Y:S02]  /*154b0*/  IMAD.MOV R12, RZ, RZ, -R18 ;  /* 0x000000ffff0c7224 */ /* 0x000fe400078e0a12 */
        /* <DEDUP_REMOVED lines=9> */
[----:B------:R-:W-:Y:S01]  /*15550*/  @!P2 IMAD.IADD R8, R8, 0x1, -R0 ;  /* 0x000000010808a824 */ /* 0x000fe200078e0a00 */
[C---:B------:R-:W-:Y:S01]  /*15560*/  ISETP.GT.U32.AND P2, PT, R0.reuse, R5, PT ;  /* 0x000000050000720c */ /* 0x040fe20003f44070 */
[----:B------:R-:W-:Y:S01]  /*15570*/  @!P4 IMAD.MOV R14, RZ, RZ, -R14 ;  /* 0x000000ffff0ec224 */ /* 0x000fe200078e0a0e */
[----:B------:R-:W-:Y:S01]  /*15580*/  ISETP.GT.U32.AND P4, PT, R0, R7, PT ;  /* 0x000000070000720c */ /* 0x000fe20003f84070 */
[----:B------:R-:W-:Y:S02]  /*15590*/  VIADD R12, R28, 0x65 ;  /* 0x000000651c0c7836 */ /* 0x000fe40000000000 */
[--C-:B------:R-:W-:Y:S01]  /*155a0*/  @!P1 IMAD.IADD R16, R16, 0x1, -R0.reuse ;  /* 0x0000000110109824 */ /* 0x100fe200078e0a00 */
[----:B------:R-:W-:Y:S01]  /*155b0*/  ISETP.GE.AND P1, PT, R2, RZ, PT ;  /* 0x000000ff0200720c */ /* 0x000fe20003f26270 */
[----:B------:R-:W-:Y:S01]  /*155c0*/  VIADD R9, R28, 0x66 ;  /* 0x000000661c097836 */ /* 0x000fe20000000000 */
[----:B------:R-:W-:Y:S01]  /*155d0*/  IABS R2, R12 ;  /* 0x0000000c00027213 */ /* 0x000fe20000000000 */
[----:B------:R-:W-:Y:S01]  /*155e0*/  @!P6 IMAD.IADD R6, R6, 0x1, -R0 ;  /* 0x000000010606e824 */ /* 0x000fe200078e0a00 */
[----:B------:R0:W-:Y:S01]  /*155f0*/  STL [R1+0x218], R14 ;  /* 0x0002180e01007387 */ /* 0x0001e20000100800 */
[----:B------:R-:W-:Y:S01]  /*15600*/  @!P5 IMAD.MOV R8, RZ, RZ, -R8 ;  /* 0x000000ffff08d224 */ /* 0x000fe200078e0a08 */
[----:B------:R-:W-:Y:S01]  /*15610*/  IABS R4, R9 ;  /* 0x0000000900047213 */ /* 0x000fe20000000000 */
[--C-:B------:R-:W-:Y:S01]  /*15620*/  @!P2 IMAD.IADD R5, R5, 0x1, -R0.reuse ;  /* 0x000000010505a824 */ /* 0x100fe200078e0a00 */
[----:B------:R-:W-:Y:S01]  /*15630*/  ISETP.GT.U32.AND P2, PT, R0, R6, PT ;  /* 0x000000060000720c */ /* 0x000fe20003f44070 */
[----:B------:R-:W-:Y:S01]  /*15640*/  IMAD.HI.U32 R17, R15, R2, RZ ;  /* 0x000000020f117227 */ /* 0x000fe200078e00ff */
[----:B------:R1:W-:Y:S03]  /*15650*/  STL [R1+0x21c], R11 ;  /* 0x00021c0b01007387 */ /* 0x0003e60000100800 */
[----:B------:R-:W-:Y:S01]  /*15660*/  @!P4 IMAD.IADD R7, R7, 0x1, -R0 ;  /* 0x000000010707c824 */ /* 0x000fe200078e0a00 */
[----:B------:R-:W-:Y:S01]  /*15670*/  ISETP.GE.AND P4, PT, R13, RZ, PT ;  /* 0x000000ff0d00720c */ /* 0x000fe20003f86270 */
[----:B------:R-:W-:-:S02]  /*15680*/  IMAD.MOV R17, RZ, RZ, -R17 ;  /* 0x000000ffff117224 */ /* 0x000fc400078e0a11 */
[----:B0-----:R-:W-:Y:S01]  /*15690*/  IMAD.HI.U32 R14, R15, R4, RZ ;  /* 0x000000040f0e7227 */ /* 0x001fe200078e00ff */
[----:B------:R-:W-:-:S03]  /*156a0*/  ISETP.GT.U32.AND P6, PT, R0, R7, PT ;  /* 0x000000070000720c */ /* 0x000fc60003fc4070 */
[----:B-1----:R-:W-:Y:S02]  /*156b0*/  IMAD.MOV.U32 R11, RZ, RZ, R16 ;  /* 0x000000ffff0b7224 */ /* 0x002fe400078e0010 */
[C---:B------:R-:W-:Y:S02]  /*156c0*/  IMAD R2, R0.reuse, R17, R2 ;  /* 0x0000001100027224 */ /* 0x040fe400078e0202 */
[----:B------:R-:W-:Y:S01]  /*156d0*/  @!P0 IMAD.MOV R11, RZ, RZ, -R11 ;  /* 0x000000ffff0b8224 */ /* 0x000fe200078e0a0b */
[----:B------:R-:W-:Y:S01]  /*156e0*/  ISETP.GT.U32.AND P0, PT, R0, R5, PT ;  /* 0x000000050000720c */ /* 0x000fe20003f04070 */
[----:B------:R-:W-:Y:S02]  /*156f0*/  VIADD R13, R28, 0x64 ;  /* 0x000000641c0d7836 */ /* 0x000fe40000000000 */
[----:B------:R-:W-:Y:S01]  /*15700*/  IMAD.MOV R14, RZ, RZ, -R14 ;  /* 0x000000ffff0e7224 */ /* 0x000fe200078e0a0e */
[----:B------:R-:W-:Y:S01]  /*15710*/  STL [R1+0x224], R11 ;  /* 0x0002240b01007387 */ /* 0x000fe20000100800 */
[----:B------:R-:W-:Y:S01]  /*15720*/  @!P2 IMAD.IADD R6, R6, 0x1, -R0 ;  /* 0x000000010606a824 */ /* 0x000fe200078e0a00 */
[C---:B------:R-:W-:Y:S01]  /*15730*/  ISETP.GT.U32.AND P2, PT, R0.reuse, R2, PT ;  /* 0x000000020000720c */ /* 0x040fe20003f44070 */
[----:B------:R-:W-:Y:S01]  /*15740*/  IMAD R4, R0, R14, R4 ;  /* 0x0000000e00047224 */ /* 0x000fe200078e0204 */
[----:B------:R-:W-:Y:S01]  /*15750*/  IABS R16, R13 ;  /* 0x0000000d00107213 */ /* 0x000fe20000000000 */
[----:B------:R-:W-:Y:S01]  /*15760*/  @!P6 IMAD.IADD R7, R7, 0x1, -R0 ;  /* 0x000000010707e824 */ /* 0x000fe200078e0a00 */
[----:B------:R0:W-:Y:S01]  /*15770*/  STL [R1+0x210], R8 ;  /* 0x0002100801007387 */ /* 0x0001e20000100800 */
[----:B------:R-:W-:Y:S01]  /*15780*/  VIADD R14, R28, 0x63 ;  /* 0x000000631c0e7836 */ /* 0x000fe20000000000 */
[----:B------:R-:W-:Y:S01]  /*15790*/  ISETP.GT.U32.AND P6, PT, R0, R4, PT ;  /* 0x000000040000720c */ /* 0x000fe20003fc4070 */
[----:B------:R-:W-:-:S03]  /*157a0*/  IMAD.HI.U32 R20, R15, R16, RZ ;  /* 0x000000100f147227 */ /* 0x000fc600078e00ff */
[----:B------:R-:W-:Y:S01]  /*157b0*/  IABS R18, R14 ;  /* 0x0000000e00127213 */ /* 0x000fe20000000000 */
[----:B------:R-:W-:Y:S01]  /*157c0*/  @!P0 IMAD.IADD R5, R5, 0x1, -R0 ;  /* 0x0000000105058824 */ /* 0x000fe200078e0a00 */
[----:B------:R-:W-:Y:S01]  /*157d0*/  ISETP.GE.AND P0, PT, R19, RZ, PT ;  /* 0x000000ff1300720c */ /* 0x000fe20003f06270 */
[----:B------:R-:W-:Y:S02]  /*157e0*/  IMAD.MOV R19, RZ, RZ, -R20 ;  /* 0x000000ffff137224 */ /* 0x000fe400078e0a14 */
[----:B------:R-:W-:Y:S02]  /*157f0*/  @!P2 IMAD.IADD R2, R2, 0x1, -R0 ;  /* 0x000000010202a824 */ /* 0x000fe400078e0a00 */
[C---:B------:R-:W-:Y:S02]  /*15800*/  IMAD R16, R0.reuse, R19, R16 ;  /* 0x0000001300107224 */ /* 0x040fe400078e0210 */
[----:B------:R-:W-:Y:S01]  /*15810*/  IMAD.HI.U32 R21, R15, R18, RZ ;  /* 0x000000120f157227 */ /* 0x000fe200078e00ff */
[----:B------:R-:W-:-:S03]  /*15820*/  ISETP.GT.U32.AND P5, PT, R0, R2, PT ;  /* 0x000000020000720c */ /* 0x000fc60003fa4070 */
[----:B------:R-:W-:Y:S01]  /*15830*/  @!P6 IMAD.IADD R4, R4, 0x1, -R0 ;  /* 0x000000010404e824 */ /* 0x000fe200078e0a00 */
[----:B------:R-:W-:Y:S01]  /*15840*/  ISETP.GE.AND P6, PT, R9, RZ, PT ;  /* 0x000000ff0900720c */ /* 0x000fe20003fc6270 */
[----:B------:R-:W-:Y:S01]  /*15850*/  @!P1 IMAD.MOV R7, RZ, RZ, -R7 ;  /* 0x000000ffff079224 */ /* 0x000fe200078e0a07 */
[C---:B------:R-:W-:Y:S01]  /*15860*/  ISETP.GT.U32.AND P1, PT, R0.reuse, R16, PT ;  /* 0x000000100000720c */ /* 0x040fe20003f24070 */
[----:B------:R-:W-:Y:S01]  /*15870*/  IMAD.MOV R21, RZ, RZ, -R21 ;  /* 0x000000ffff157224 */ /* 0x000fe200078e0a15 */
[----:B------:R-:W-:Y:S01]  /*15880*/  ISETP.GT.U32.AND P2, PT, R0, R4, PT ;  /* 0x000000040000720c */ /* 0x000fe20003f44070 */
[----:B------:R-:W-:Y:S01]  /*15890*/  @!P4 IMAD.MOV R6, RZ, RZ, -R6 ;  /* 0x000000ffff06c224 */ /* 0x000fe200078e0a06 */
[----:B------:R-:W-:Y:S01]  /*158a0*/  ISETP.GE.AND P4, PT, R12, RZ, PT ;  /* 0x000000ff0c00720c */ /* 0x000fe20003f86270 */
[----:B------:R-:W-:Y:S01]  /*158b0*/  IMAD R18, R0, R21, R18 ;  /* 0x0000001500127224 */ /* 0x000fe200078e0212 */
[----:B------:R-:W-:Y:S01]  /*158c0*/  STL [R1+0x20c], R7 ;  /* 0x00020c0701007387 */ /* 0x000fe20000100800 */
[----:B------:R-:W-:-:S02]  /*158d0*/  @!P5 IMAD.IADD R2, R2, 0x1, -R0 ;  /* 0x000000010202d824 */ /* 0x000fc400078e0a00 */
[----:B------:R-:W-:Y:S01]  /*158e0*/  VIADD R17, R28, 0x62 ;  /* 0x000000621c117836 */ /* 0x000fe20000000000 */
[----:B------:R-:W-:Y:S01]  /*158f0*/  ISETP.GT.U32.AND P5, PT, R0, R18, PT ;  /* 0x000000120000720c */ /* 0x000fe20003fa4070 */
[----:B------:R-:W-:Y:S01]  /*15900*/  @!P0 IMAD.MOV R5, RZ, RZ, -R5 ;  /* 0x000000ffff058224 */ /* 0x000fe200078e0a05 */
[----:B------:R-:W-:Y:S01]  /*15910*/  STL [R1+0x208], R6 ;  /* 0x0002080601007387 */ /* 0x000fe20000100800 */
[--C-:B------:R-:W-:Y:S01]  /*15920*/  @!P1 IMAD.IADD R16, R16, 0x1, -R0.reuse ;  /* 0x0000000110109824 */ /* 0x100fe200078e0a00 */
[----:B------:R-:W-:Y:S01]  /*15930*/  IABS R20, R17 ;  /* 0x0000001100147213 */ /* 0x000fe20000000000 */
[----:B------:R-:W-:Y:S01]  /*15940*/  @!P2 IMAD.IADD R4, R4, 0x1, -R0 ;  /* 0x000000010404a824 */ /* 0x000fe200078e0a00 */
[----:B------:R1:W-:Y:S01]  /*15950*/  STL [R1+0x204], R5 ;  /* 0x0002040501007387 */ /* 0x0003e20000100800 */
[----:B------:R-:W-:Y:S01]  /*15960*/  IMAD.MOV.U32 R9, RZ, RZ, R2 ;  /* 0x000000ffff097224 */ /* 0x000fe200078e0002 */
[----:B------:R-:W-:Y:S01]  /*15970*/  ISETP.GT.U32.AND P1, PT, R0, R16, PT ;  /* 0x000000100000720c */ /* 0x000fe20003f24070 */
[----:B0-----:R-:W-:Y:S01]  /*15980*/  IMAD.MOV.U32 R8, RZ, RZ, R4 ;  /* 0x000000ffff087224 */ /* 0x001fe200078e0004 */
[----:B------:R-:W-:Y:S01]  /*15990*/  ISETP.GE.AND P0, PT, R13, RZ, PT ;  /* 0x000000ff0d00720c */ /* 0x000fe20003f06270 */
[----:B------:R-:W-:Y:S01]  /*159a0*/  @!P4 IMAD.MOV R9, RZ, RZ, -R9 ;  /* 0x000000ffff09c224 */ /* 0x000fe200078e0a09 */
[----:B------:R-:W-:Y:S01]  /*159b0*/  ISETP.GE.AND P2, PT, R14, RZ, PT ;  /* 0x000000ff0e00720c */ /* 0x000fe20003f46270 */
[----:B------:R-:W-:-:S02]  /*159c0*/  @!P5 IMAD.IADD R18, R18, 0x1, -R0 ;  /* 0x000000011212d824 */ /* 0x000fc400078e0a00 */
[----:B------:R-:W-:Y:S01]  /*159d0*/  @!P6 IMAD.MOV R8, RZ, RZ, -R8 ;  /* 0x000000ffff08e224 */ /* 0x000fe200078e0a08 */
[----:B------:R-:W-:Y:S01]  /*159e0*/  ISETP.GE.AND P6, PT, R17, RZ, PT ;  /* 0x000000ff1100720c */ /* 0x000fe20003fc6270 */
[----:B-1----:R-:W-:Y:S01]  /*159f0*/  IMAD.HI.U32 R5, R15, R20, RZ ;  /* 0x000000140f057227 */ /* 0x002fe200078e00ff */
[----:B------:R-:W-:Y:S02]  /*15a00*/  ISETP.GT.U32.AND P5, PT, R0, R18, PT ;  /* 0x000000120000720c */ /* 0x000fe40003fa4070 */
[----:B------:R-:W-:Y:S01]  /*15a10*/  STL [R1+0x1ec], R8 ;  /* 0x0001ec0801007387 */ /* 0x000fe20000100800 */
[----:B------:R-:W-:Y:S02]  /*15a20*/  VIADD R2, R28, 0x60 ;  /* 0x000000601c027836 */ /* 0x000fe40000000000 */
[----:B------:R-:W-:Y:S01]  /*15a30*/  IMAD.MOV R5, RZ, RZ, -R5 ;  /* 0x000000ffff057224 */ /* 0x000fe200078e0a05 */
[----:B------:R0:W-:Y:S01]  /*15a40*/  STL [R1+0x1e4], R9 ;  /* 0x0001e40901007387 */ /* 0x0001e20000100800 */
[----:B------:R-:W-:-:S02]  /*15a50*/  @!P1 IMAD.IADD R16, R16, 0x1, -R0 ;  /* 0x0000000110109824 */ /* 0x000fc400078e0a00 */
[----:B------:R-:W-:Y:S02]  /*15a60*/  IMAD R5, R0, R5, R20 ;  /* 0x0000000500057224 */ /* 0x000fe400078e0214 */
[----:B------:R-:W-:Y:S02]  /*15a70*/  IMAD.MOV.U32 R11, RZ, RZ, R16 ;  /* 0x000000ffff0b7224 */ /* 0x000fe400078e0010 */
[----:B------:R-:W-:Y:S01]  /*15a80*/  VIADD R6, R28, 0x61 ;  /* 0x000000611c067836 */ /* 0x000fe20000000000 */
[----:B------:R-:W-:Y:S01]  /*15a90*/  ISETP.GT.U32.AND P4, PT, R0, R5, PT ;  /* 0x000000050000720c */ /* 0x000fe20003f84070 */
[----:B------:R-:W-:Y:S01]  /*15aa0*/  @!P0 IMAD.MOV R11, RZ, RZ, -R11 ;  /* 0x000000ffff0b8224 */ /* 0x000fe200078e0a0b */
[----:B0-----:R-:W-:Y:S01]  /*15ab0*/  IABS R9, R2 ;  /* 0x0000000200097213 */ /* 0x001fe20000000000 */
[----:B------:R-:W-:Y:S01]  /*15ac0*/  @!P5 IMAD.IADD R18, R18, 0x1, -R0 ;  /* 0x000000011212d824 */ /* 0x000fe200078e0a00 */
[----:B------:R-:W-:Y:S01]  /*15ad0*/  IABS R7, R6 ;  /* 0x0000000600077213 */ /* 0x000fe20000000000 */
[----:B------:R-:W-:Y:S01]  /*15ae0*/  VIADD R4, R28, 0x5f ;  /* 0x0000005f1c047836 */ /* 0x000fe20000000000 */
[----:B------:R0:W-:Y:S01]  /*15af0*/  STL [R1+0x1b4], R11 ;  /* 0x0001b40b01007387 */ /* 0x0001e20000100800 */
[----:B------:R-:W-:Y:S01]  /*15b00*/  IMAD.HI.U32 R12, R15, R9, RZ ;  /* 0x000000090f0c7227 */ /* 0x000fe200078e00ff */
[----:B------:R-:W-:-:S02]  /*15b10*/  ISETP.GE.AND P5, PT, R2, RZ, PT ;  /* 0x000000ff0200720c */ /* 0x000fc40003fa6270 */
[----:B------:R-:W-:Y:S01]  /*15b20*/  IABS R17, R4 ;  /* 0x0000000400117213 */ /* 0x000fe20000000000 */
[----:B------:R-:W-:Y:S01]  /*15b30*/  IMAD.MOV R12, RZ, RZ, -R12 ;  /* 0x000000ffff0c7224 */ /* 0x000fe200078e0a0c */
[----:B------:R-:W-:Y:S01]  /*15b40*/  ISETP.GE.AND P1, PT, R6, RZ, PT ;  /* 0x000000ff0600720c */ /* 0x000fe20003f26270 */
[----:B------:R-:W-:-:S04]  /*15b50*/  IMAD.HI.U32 R8, R15, R7, RZ ;  /* 0x000000070f087227 */ /* 0x000fc800078e00ff */
[C---:B------:R-:W-:Y:S02]  /*15b60*/  IMAD R9, R0.reuse, R12, R9 ;  /* 0x0000000c00097224 */ /* 0x040fe400078e0209 */
[----:B0-----:R-:W-:Y:S02]  /*15b70*/  IMAD.MOV.U32 R11, RZ, RZ, R18 ;  /* 0x000000ffff0b7224 */ /* 0x001fe400078e0012 */
[----:B------:R-:W-:Y:S02]  /*15b80*/  IMAD.MOV R8, RZ, RZ, -R8 ;  /* 0x000000ffff087224 */ /* 0x000fe400078e0a08 */
[----:B------:R-:W-:Y:S01]  /*15b90*/  @!P2 IMAD.MOV R11, RZ, RZ, -R11 ;  /* 0x000000ffff0ba224 */ /* 0x000fe200078e0a0b */
[C---:B------:R-:W-:Y:S01]  /*15ba0*/  ISETP.GT.U32.AND P2, PT, R0.reuse, R9, PT ;  /* 0x000000090000720c */ /* 0x040fe20003f44070 */
[----:B------:R-:W-:Y:S02]  /*15bb0*/  @!P4 IMAD.IADD R5, R5, 0x1, -R0 ;  /* 0x000000010505c824 */ /* 0x000fe400078e0a00 */
[----:B------:R-:W-:Y:S01]  /*15bc0*/  IMAD R7, R0, R8, R7 ;  /* 0x0000000800077224 */ /* 0x000fe200078e0207 */
[----:B------:R0:W-:Y:S01]  /*15bd0*/  STL [R1+0x1e0], R11 ;  /* 0x0001e00b01007387 */ /* 0x0001e20000100800 */
[----:B------:R-:W-:Y:S01]  /*15be0*/  VIADD R2, R28, 0x5d ;  /* 0x0000005d1c027836 */ /* 0x000fe20000000000 */
[C---:B------:R-:W-:Y:S01]  /*15bf0*/  ISETP.GT.U32.AND P4, PT, R0.reuse, R5, PT ;  /* 0x000000050000720c */ /* 0x040fe20003f84070 */
[----:B------:R-:W-:Y:S01]  /*15c00*/  IMAD.HI.U32 R8, R15, R17, RZ ;  /* 0x000000110f087227 */ /* 0x000fe200078e00ff */
[----:B------:R-:W-:-:S02]  /*15c10*/  ISETP.GT.U32.AND P0, PT, R0, R7, PT ;  /* 0x000000070000720c */ /* 0x000fc40003f04070 */
[----:B------:R-:W-:Y:S01]  /*15c20*/  IABS R14, R2 ;  /* 0x00000002000e7213 */ /* 0x000fe20000000000 */
[----:B------:R-:W-:Y:S02]  /*15c30*/  VIADD R6, R28, 0x5e ;  /* 0x0000005e1c067836 */ /* 0x000fe40000000000 */
[----:B------:R-:W-:Y:S02]  /*15c40*/  @!P2 IMAD.IADD R9, R9, 0x1, -R0 ;  /* 0x000000010909a824 */ /* 0x000fe400078e0a00 */
[----:B------:R-:W-:Y:S01]  /*15c50*/  IMAD.MOV R8, RZ, RZ, -R8 ;  /* 0x000000ffff087224 */ /* 0x000fe200078e0a08 */
[----:B------:R-:W-:Y:S01]  /*15c60*/  IABS R16, R6 ;  /* 0x0000000600107213 */ /* 0x000fe20000000000 */
[----:B------:R-:W-:Y:S01]  /*15c70*/  IMAD.HI.U32 R13, R15, R14, RZ ;  /* 0x0000000e0f0d7227 */ /* 0x000fe200078e00ff */
[----:B------:R-:W-:-:S03]  /*15c80*/  ISETP.GT.U32.AND P2, PT, R0, R9, PT ;  /* 0x000000090000720c */ /* 0x000fc60003f44070 */
[--C-:B------:R-:W-:Y:S01]  /*15c90*/  @!P4 IMAD.IADD R5, R5, 0x1, -R0.reuse ;  /* 0x000000010505c824 */ /* 0x100fe200078e0a00 */
[----:B------:R-:W-:Y:S01]  /*15ca0*/  ISETP.GE.AND P4, PT, R4, RZ, PT ;  /* 0x000000ff0400720c */ /* 0x000fe20003f86270 */
[----:B------:R-:W-:Y:S02]  /*15cb0*/  @!P0 IMAD.IADD R7, R7, 0x1, -R0 ;  /* 0x0000000107078824 */ /* 0x000fe400078e0a00 */
[C---:B------:R-:W-:Y:S02]  /*15cc0*/  IMAD R17, R0.reuse, R8, R17 ;  /* 0x0000000800117224 */ /* 0x040fe400078e0211 */
[----:B0-----:R-:W-:Y:S01]  /*15cd0*/  IMAD.MOV.U32 R11, RZ, RZ, R5 ;  /* 0x000000ffff0b7224 */ /* 0x001fe200078e0005 */
[C---:B------:R-:W-:Y:S01]  /*15ce0*/  ISETP.GT.U32.AND P0, PT, R0.reuse, R7, PT ;  /* 0x000000070000720c */ /* 0x040fe20003f04070 */
[----:B------:R-:W-:Y:S02]  /*15cf0*/  IMAD.MOV R13, RZ, RZ, -R13 ;  /* 0x000000ffff0d7224 */ /* 0x000fe400078e0a0d */
[----:B------:R-:W-:Y:S01]  /*15d00*/  @!P6 IMAD.MOV R11, RZ, RZ, -R11 ;  /* 0x000000ffff0be224 */ /* 0x000fe200078e0a0b */
[C---:B------:R-:W-:Y:S01]  /*15d10*/  ISETP.GT.U32.AND P6, PT, R0.reuse, R17, PT ;  /* 0x000000110000720c */ /* 0x040fe20003fc4070 */
[----:B------:R-:W-:-:S02]  /*15d20*/  IMAD R14, R0, R13, R14 ;  /* 0x0000000d000e7224 */ /* 0x000fc400078e020e */
[----:B------:R-:W-:Y:S01]  /*15d30*/  IMAD.HI.U32 R4, R15, R16, RZ ;  /* 0x000000100f047227 */ /* 0x000fe200078e00ff */
[----:B------:R0:W-:Y:S03]  /*15d40*/  STL [R1+0x1f0], R11 ;  /* 0x0001f00b01007387 */ /* 0x0001e60000100800 */
[----:B------:R-:W-:Y:S01]  /*15d50*/  @!P2 IMAD.IADD R9, R9, 0x1, -R0 ;  /* 0x000000010909a824 */ /* 0x000fe200078e0a00 */
[----:B------:R-:W-:Y:S01]  /*15d60*/  ISETP.GT.U32.AND P2, PT, R0, R14, PT ;  /* 0x0000000e0000720c */ /* 0x000fe20003f44070 */
[----:B------:R-:W-:Y:S02]  /*15d70*/  IMAD.MOV R4, RZ, RZ, -R4 ;  /* 0x000000ffff047224 */ /* 0x000fe400078e0a04 */
[----:B------:R-:W-:Y:S02]  /*15d80*/  VIADD R5, R28, 0x5c ;  /* 0x0000005c1c057836 */ /* 0x000fe40000000000 */
[----:B------:R-:W-:-:S02]  /*15d90*/  IMAD R16, R0, R4, R16 ;  /* 0x0000000400107224 */ /* 0x000fc400078e0210 */
[----:B------:R-:W-:Y:S01]  /*15da0*/  VIADD R4, R28, 0x5b ;  /* 0x0000005b1c047836 */ /* 0x000fe20000000000 */
[----:B------:R-:W-:Y:S01]  /*15db0*/  IABS R8, R5 ;  /* 0x0000000500087213 */ /* 0x000fe20000000000 */
[--C-:B------:R-:W-:Y:S01]  /*15dc0*/  @!P0 IMAD.IADD R7, R7, 0x1, -R0.reuse ;  /* 0x0000000107078824 */ /* 0x100fe200078e0a00 */
[----:B------:R-:W-:Y:S01]  /*15dd0*/  ISETP.GT.U32.AND P0, PT, R0, R16, PT ;  /* 0x000000100000720c */ /* 0x000fe20003f04070 */
[----:B------:R-:W-:Y:S01]  /*15de0*/  VIADD R12, R28, 0x5a ;  /* 0x0000005a1c0c7836 */ /* 0x000fe20000000000 */
[----:B------:R-:W-:Y:S01]  /*15df0*/  IABS R18, R4 ;  /* 0x0000000400127213 */ /* 0x000fe20000000000 */
[--C-:B------:R-:W-:Y:S02]  /*15e00*/  @!P6 IMAD.IADD R17, R17, 0x1, -R0.reuse ;  /* 0x000000011111e824 */ /* 0x100fe400078e0a00 */
[----:B0-----:R-:W-:Y:S01]  /*15e10*/  IMAD.MOV.U32 R11, RZ, RZ, R7 ;  /* 0x000000ffff0b7224 */ /* 0x001fe200078e0007 */
[----:B------:R-:W-:Y:S01]  /*15e20*/  IABS R13, R12 ;  /* 0x0000000c000d7213 */ /* 0x000fe20000000000 */
[----:B------:R-:W-:Y:S01]  /*15e30*/  @!P2 IMAD.IADD R14, R14, 0x1, -R0 ;  /* 0x000000010e0ea824 */ /* 0x000fe200078e0a00 */
[----:B------:R-:W-:Y:S01]  /*15e40*/  ISETP.GT.U32.AND P6, PT, R0, R17, PT ;  /* 0x000000110000720c */ /* 0x000fe20003fc4070 */
[----:B------:R-:W-:Y:S01]  /*15e50*/  IMAD.HI.U32 R19, R15, R8, RZ ;  /* 0x000000080f137227 */ /* 0x000fe200078e00ff */
[----:B------:R-:W-:-:S03]  /*15e60*/  ISETP.GE.AND P2, PT, R2, RZ, PT ;  /* 0x000000ff0200720c */ /* 0x000fc60003f46270 */
[----:B------:R-:W-:Y:S02]  /*15e70*/  IMAD.MOV.U32 R7, RZ, RZ, R18 ;  /* 0x000000ffff077224 */ /* 0x000fe400078e0012 */
[----:B------:R-:W-:Y:S01]  /*15e80*/  @!P1 IMAD.MOV R11, RZ, RZ, -R11 ;  /* 0x000000ffff0b9224 */ /* 0x000fe200078e0a0b */
[----:B------:R-:W-:Y:S01]  /*15e90*/  ISETP.GE.AND P1, PT, R6, RZ, PT ;  /* 0x000000ff0600720c */ /* 0x000fe20003f26270 */
[----:B------:R-:W-:Y:S01]  /*15ea0*/  @!P5 IMAD.MOV R9, RZ, RZ, -R9 ;  /* 0x000000ffff09d224 */ /* 0x000fe200078e0a09 */
[----:B------:R-:W-:Y:S01]  /*15eb0*/  ISETP.GT.U32.AND P5, PT, R0, R14, PT ;  /* 0x0000000e0000720c */ /* 0x000fe20003fa4070 */
[----:B------:R-:W-:Y:S01]  /*15ec0*/  IMAD.MOV R19, RZ, RZ, -R19 ;  /* 0x000000ffff137224 */ /* 0x000fe200078e0a13 */
[----:B------:R-:W-:Y:S01]  /*15ed0*/  STL [R1+0x1e8], R11 ;  /* 0x0001e80b01007387 */ /* 0x000fe20000100800 */
[----:B------:R-:W-:Y:S02]  /*15ee0*/  IMAD.MOV.U32 R6, RZ, RZ, R13 ;  /* 0x000000ffff067224 */ /* 0x000fe400078e000d */
[----:B------:R-:W-:Y:S01]  /*15ef0*/  IMAD.HI.U32 R13, R15, R7, RZ ;  /* 0x000000070f0d7227 */ /* 0x000fe200078e00ff */
[----:B------:R0:W-:Y:S03]  /*15f00*/  STL [R1+0x1bc], R9 ;  /* 0x0001bc0901007387 */ /* 0x0001e60000100800 */
[----:B------:R-:W-:-:S02]  /*15f10*/  @!P0 IMAD.IADD R16, R16, 0x1, -R0 ;  /* 0x0000000110108824 */ /* 0x000fc400078e0a00 */
[C---:B------:R-:W-:Y:S02]  /*15f20*/  IMAD R8, R0.reuse, R19, R8 ;  /* 0x0000001300087224 */ /* 0x040fe400078e0208 */
[----:B------:R-:W-:Y:S01]  /*15f30*/  IMAD.MOV R18, RZ, RZ, -R13 ;  /* 0x000000ffff127224 */ /* 0x000fe200078e0a0d */
[C---:B------:R-:W-:Y:S01]  /*15f40*/  ISETP.GT.U32.AND P0, PT, R0.reuse, R16, PT ;  /* 0x000000100000720c */ /* 0x040fe20003f04070 */
[----:B------:R-:W-:Y:S01]  /*15f50*/  @!P6 IMAD.IADD R17, R17, 0x1, -R0 ;  /* 0x000000011111e824 */ /* 0x000fe200078e0a00 */
[C---:B------:R-:W-:Y:S01]  /*15f60*/  ISETP.GT.U32.AND P6, PT, R0.reuse, R8, PT ;  /* 0x000000080000720c */ /* 0x040fe20003fc4070 */
[----:B------:R-:W-:Y:S02]  /*15f70*/  IMAD R7, R0, R18, R7 ;  /* 0x0000001200077224 */ /* 0x000fe400078e0207 */
[----:B0-----:R-:W-:-:S04]  /*15f80*/  IMAD.HI.U32 R9, R15, R6, RZ ;  /* 0x000000060f097227 */ /* 0x001fc800078e00ff */
[--C-:B------:R-:W-:Y:S01]  /*15f90*/  @!P5 IMAD.IADD R14, R14, 0x1, -R0.reuse ;  /* 0x000000010e0ed824 */ /* 0x100fe200078e0a00 */
[----:B------:R-:W-:Y:S01]  /*15fa0*/  ISETP.GT.U32.AND P5, PT, R0, R7, PT ;  /* 0x000000070000720c */ /* 0x000fe20003fa4070 */
[----:B------:R-:W-:Y:S02]  /*15fb0*/  IMAD.MOV R13, RZ, RZ, -R9 ;  /* 0x000000ffff0d7224 */ /* 0x000fe400078e0a09 */
[----:B------:R-:W-:Y:S01]  /*15fc0*/  @!P0 IMAD.IADD R16, R16, 0x1, -R0 ;  /* 0x0000000110108824 */ /* 0x000fe200078e0a00 */
[----:B------:R-:W-:Y:S01]  /*15fd0*/  ISETP.GE.AND P0, PT, R5, RZ, PT ;  /* 0x000000ff0500720c */ /* 0x000fe20003f06270 */
[----:B------:R-:W-:Y:S02]  /*15fe0*/  IMAD R6, R0, R13, R6 ;  /* 0x0000000d00067224 */ /* 0x000fe400078e0206 */
[----:B------:R-:W-:Y:S02]  /*15ff0*/  VIADD R9, R28, 0x58 ;  /* 0x000000581c097836 */ /* 0x000fe40000000000 */
[----:B------:R-:W-:-:S02]  /*16000*/  @!P6 IMAD.IADD R8, R8, 0x1, -R0 ;  /* 0x000000010808e824 */ /* 0x000fc400078e0a00 */
[----:B------:R-:W-:Y:S01]  /*16010*/  VIADD R2, R28, 0x59 ;  /* 0x000000591c027836 */ /* 0x000fe20000000000 */
[----:B------:R-:W-:Y:S01]  /*16020*/  IABS R13, R9 ;  /* 0x00000009000d7213 */ /* 0x000fe20000000000 */
[----:B------:R-:W-:Y:S01]  /*16030*/  @!P4 IMAD.MOV R17, RZ, RZ, -R17 ;  /* 0x000000ffff11c224 */ /* 0x000fe200078e0a11 */
[C---:B------:R-:W-:Y:S01]  /*16040*/  ISETP.GT.U32.AND P4, PT, R0.reuse, R6, PT ;  /* 0x000000060000720c */ /* 0x040fe20003f84070 */
[----:B------:R-:W-:Y:S01]  /*16050*/  IMAD.MOV.U32 R19, RZ, RZ, R16 ;  /* 0x000000ffff137224 */ /* 0x000fe200078e0010 */
[----:B------:R-:W-:Y:S01]  /*16060*/  ISETP.GT.U32.AND P6, PT, R0, R8, PT ;  /* 0x000000080000720c */ /* 0x000fe20003fc4070 */
[----:B------:R-:W-:Y:S01]  /*16070*/  @!P5 IMAD.IADD R7, R7, 0x1, -R0 ;  /* 0x000000010707d824 */ /* 0x000fe200078e0a00 */
[----:B------:R-:W-:Y:S01]  /*16080*/  IABS R5, R2 ;  /* 0x0000000200057213 */ /* 0x000fe20000000000 */
[----:B------:R-:W-:Y:S01]  /*16090*/  @!P1 IMAD.MOV R19, RZ, RZ, -R19 ;  /* 0x000000ffff139224 */ /* 0x000fe200078e0a13 */
[----:B------:R-:W-:Y:S01]  /*160a0*/  ISETP.GE.AND P1, PT, R4, RZ, PT ;  /* 0x000000ff0400720c */ /* 0x000fe20003f26270 */
[----:B------:R-:W-:Y:S01]  /*160b0*/  IMAD.MOV.U32 R11, RZ, RZ, R14 ;  /* 0x000000ffff0b7224 */ /* 0x000fe200078e000e */
[----:B------:R-:W-:Y:S01]  /*160c0*/  ISETP.GT.U32.AND P5, PT, R0, R7, PT ;  /* 0x000000070000720c */ /* 0x000fe20003fa4070 */
[----:B------:R-:W-:Y:S01]  /*160d0*/  IMAD.MOV.U32 R4, RZ, RZ, R13 ;  /* 0x000000ffff047224 */ /* 0x000fe200078e000d */
[----:B------:R-:W-:Y:S01]  /*160e0*/  STL [R1+0x1c4], R17 ;  /* 0x0001c41101007387 */ /* 0x000fe20000100800 */
[----:B------:R-:W-:-:S03]  /*160f0*/  IMAD.HI.U32 R13, R15, R5, RZ ;  /* 0x000000050f0d7227 */ /* 0x000fc600078e00ff */
[----:B------:R0:W-:Y:S01]  /*16100*/  STL [R1+0x1c8], R19 ;  /* 0x0001c81301007387 */ /* 0x0001e20000100800 */
[----:B------:R-:W-:Y:S01]  /*16110*/  @!P2 IMAD.MOV R11, RZ, RZ, -R11 ;  /* 0x000000ffff0ba224 */ /* 0x000fe200078e0a0b */
[----:B------:R-:W-:Y:S01]  /*16120*/  ISETP.GE.AND P2, PT, R12, RZ, PT ;  /* 0x000000ff0c00720c */ /* 0x000fe20003f46270 */
[----:B------:R-:W-:Y:S02]  /*16130*/  VIADD R12, R28, 0x57 ;  /* 0x000000571c0c7836 */ /* 0x000fe40000000000 */
[----:B------:R-:W-:Y:S01]  /*16140*/  IMAD.MOV R13, RZ, RZ, -R13 ;  /* 0x000000ffff0d7224 */ /* 0x000fe200078e0a0d */
[----:B------:R1:W-:Y:S01]  /*16150*/  STL [R1+0x1cc], R11 ;  /* 0x0001cc0b01007387 */ /* 0x0003e20000100800 */
[--C-:B------:R-:W-:Y:S02]  /*16160*/  @!P4 IMAD.IADD R6, R6, 0x1, -R0.reuse ;  /* 0x000000010606c824 */ /* 0x100fe400078e0a00 */
[----:B------:R-:W-:Y:S01]  /*16170*/  @!P6 IMAD.IADD R8, R8, 0x1, -R0 ;  /* 0x000000010808e824 */ /* 0x000fe200078e0a00 */
[----:B------:R-:W-:Y:S01]  /*16180*/  ISETP.GE.AND P6, PT, R2, RZ, PT ;  /* 0x000000ff0200720c */ /* 0x000fe20003fc6270 */
[C---:B------:R-:W-:Y:S01]  /*16190*/  IMAD R5, R0.reuse, R13, R5 ;  /* 0x0000000d00057224 */ /* 0x040fe200078e0205 */
[----:B------:R-:W-:Y:S01]  /*161a0*/  IABS R2, R12 ;  /* 0x0000000c00027213 */ /* 0x000fe20000000000 */
[----:B------:R-:W-:Y:S01]  /*161b0*/  IMAD.HI.U32 R14, R15, R4, RZ ;  /* 0x000000040f0e7227 */ /* 0x000fe200078e00ff */
[----:B------:R-:W-:-:S03]  /*161c0*/  ISETP.GT.U32.AND P4, PT, R0, R6, PT ;  /* 0x000000060000720c */ /* 0x000fc60003f84070 */
[----:B------:R-:W-:Y:S01]  /*161d0*/  @!P5 IMAD.IADD R7, R7, 0x1, -R0 ;  /* 0x000000010707d824 */ /* 0x000fe200078e0a00 */
[----:B------:R-:W-:Y:S01]  /*161e0*/  ISETP.GT.U32.AND P5, PT, R0, R5, PT ;  /* 0x000000050000720c */ /* 0x000fe20003fa4070 */
[----:B------:R-:W-:Y:S02]  /*161f0*/  IMAD.MOV R14, RZ, RZ, -R14 ;  /* 0x000000ffff0e7224 */ /* 0x000fe400078e0a0e */
[----:B0-----:R-:W-:-:S04]  /*16200*/  IMAD.HI.U32 R19, R15, R2, RZ ;  /* 0x000000020f137227 */ /* 0x001fc800078e00ff */
[----:B------:R-:W-:Y:S02]  /*16210*/  IMAD R4, R0, R14, R4 ;  /* 0x0000000e00047224 */ /* 0x000fe400078e0204 */
[----:B------:R-:W-:Y:S02]  /*16220*/  IMAD.MOV R19, RZ, RZ, -R19 ;  /* 0x000000ffff137224 */ /* 0x000fe400078e0a13 */
[----:B------:R-:W-:Y:S01]  /*16230*/  @!P4 IMAD.IADD R6, R6, 0x1, -R0 ;  /* 0x000000010606c824 */ /* 0x000fe200078e0a00 */
        /* <DEDUP_REMOVED lines=8> */
[----:B-1----:R-:W-:Y:S01]  /*162c0*/  IMAD.MOV.U32 R11, RZ, RZ, R8 ;  /* 0x000000ffff0b7224 */ /* 0x002fe200078e0008 */
[----:B------:R-:W-:Y:S01]  /*162d0*/  IABS R20, R16 ;  /* 0x0000001000147213 */ /* 0x000fe20000000000 */
[--C-:B------:R-:W-:Y:S01]  /*162e0*/  @!P4 IMAD.IADD R4, R4, 0x1, -R0.reuse ;  /* 0x000000010404c824 */ /* 0x100fe200078e0a00 */
[----:B------:R-:W-:Y:S01]  /*162f0*/  ISETP.GT.U32.AND P4, PT, R0, R5, PT ;  /* 0x000000050000720c */ /* 0x000fe20003f84070 */
[----:B------:R-:W-:Y:S01]  /*16300*/  @!P0 IMAD.MOV R11, RZ, RZ, -R11 ;  /* 0x000000ffff0b8224 */ /* 0x000fe200078e0a0b */
[----:B------:R-:W-:Y:S01]  /*16310*/  IABS R17, R13 ;  /* 0x0000000d00117213 */ /* 0x000fe20000000000 */
[----:B------:R-:W-:Y:S01]  /*16320*/  IMAD.HI.U32 R22, R15, R18, RZ ;  /* 0x000000120f167227 */ /* 0x000fe200078e00ff */
[----:B------:R-:W-:Y:S02]  /*16330*/  ISETP.GE.AND P0, PT, R9, RZ, PT ;  /* 0x000000ff0900720c */ /* 0x000fe40003f06270 */
[----:B------:R0:W-:Y:S01]  /*16340*/  STL [R1+0x1b8], R11 ;  /* 0x0001b80b01007387 */ /* 0x0001e20000100800 */
[----:B------:R-:W-:Y:S01]  /*16350*/  @!P5 IMAD.IADD R2, R2, 0x1, -R0 ;  /* 0x000000010202d824 */ /* 0x000fe200078e0a00 */
[----:B------:R-:W-:Y:S01]  /*16360*/  ISETP.GT.U32.AND P5, PT, R0, R4, PT ;  /* 0x000000040000720c */ /* 0x000fe20003fa4070 */
[----:B------:R-:W-:-:S04]  /*16370*/  IMAD.HI.U32 R9, R15, R20, RZ ;  /* 0x000000140f097227 */ /* 0x000fc800078e00ff */
[----:B------:R-:W-:Y:S02]  /*16380*/  IMAD.MOV R22, RZ, RZ, -R22 ;  /* 0x000000ffff167224 */ /* 0x000fe400078e0a16 */
[----:B------:R-:W-:-:S04]  /*16390*/  IMAD.HI.U32 R21, R15, R17, RZ ;  /* 0x000000110f157227 */ /* 0x000fc800078e00ff */
[----:B------:R-:W-:Y:S02]  /*163a0*/  IMAD.MOV R9, RZ, RZ, -R9 ;  /* 0x000000ffff097224 */ /* 0x000fe400078e0a09 */
[----:B------:R-:W-:Y:S02]  /*163b0*/  IMAD R18, R0, R22, R18 ;  /* 0x0000001600127224 */ /* 0x000fe400078e0212 */
[----:B------:R-:W-:Y:S02]  /*163c0*/  VIADD R19, R28, 0x53 ;  /* 0x000000531c137836 */ /* 0x000fe40000000000 */
[----:B------:R-:W-:Y:S02]  /*163d0*/  IMAD.MOV R21, RZ, RZ, -R21 ;  /* 0x000000ffff157224 */ /* 0x000fe400078e0a15 */
[C---:B------:R-:W-:Y:S01]  /*163e0*/  IMAD R20, R0.reuse, R9, R20 ;  /* 0x0000000900147224 */ /* 0x040fe200078e0214 */
[----:B------:R-:W-:Y:S01]  /*163f0*/  IABS R8, R19 ;  /* 0x0000001300087213 */ /* 0x000fe20000000000 */
[----:B------:R-:W-:Y:S01]  /*16400*/  @!P1 IMAD.MOV R7, RZ, RZ, -R7 ;  /* 0x000000ffff079224 */ /* 0x000fe200078e0a07 */
[----:B------:R-:W-:Y:S01]  /*16410*/  ISETP.GT.U32.AND P1, PT, R0, R2, PT ;  /* 0x000000020000720c */ /* 0x000fe20003f24070 */
[----:B------:R-:W-:-:S02]  /*16420*/  @!P4 IMAD.IADD R5, R5, 0x1, -R0 ;  /* 0x000000010505c824 */ /* 0x000fc400078e0a00 */
[----:B------:R-:W-:Y:S01]  /*16430*/  @!P2 IMAD.MOV R6, RZ, RZ, -R6 ;  /* 0x000000ffff06a224 */ /* 0x000fe200078e0a06 */
[C---:B------:R-:W-:Y:S01]  /*16440*/  ISETP.GT.U32.AND P2, PT, R0.reuse, R18, PT ;  /* 0x000000120000720c */ /* 0x040fe20003f44070 */
[----:B------:R-:W-:Y:S01]  /*16450*/  IMAD R17, R0, R21, R17 ;  /* 0x0000001500117224 */ /* 0x000fe200078e0211 */
[----:B------:R1:W-:Y:S01]  /*16460*/  STL [R1+0x1a0], R7 ;  /* 0x0001a00701007387 */ /* 0x0003e20000100800 */
[----:B------:R-:W-:Y:S01]  /*16470*/  @!P5 IMAD.IADD R4, R4, 0x1, -R0 ;  /* 0x000000010404d824 */ /* 0x000fe200078e0a00 */
[C---:B------:R-:W-:Y:S02]  /*16480*/  ISETP.GT.U32.AND P5, PT, R0.reuse, R20, PT ;  /* 0x000000140000720c */ /* 0x040fe40003fa4070 */
[----:B------:R-:W-:Y:S01]  /*16490*/  ISETP.GT.U32.AND P4, PT, R0, R17, PT ;  /* 0x000000110000720c */ /* 0x000fe20003f84070 */
[----:B------:R2:W-:Y:S01]  /*164a0*/  STL [R1+0x18c], R6 ;  /* 0x00018c0601007387 */ /* 0x0005e20000100800 */
[----:B0-----:R-:W-:Y:S02]  /*164b0*/  IMAD.MOV.U32 R11, RZ, RZ, R4 ;  /* 0x000000ffff0b7224 */ /* 0x001fe400078e0004 */
[----:B------:R-:W-:Y:S01]  /*164c0*/  @!P1 IMAD.IADD R2, R2, 0x1, -R0 ;  /* 0x0000000102029824 */ /* 0x000fe200078e0a00 */
[----:B------:R-:W-:Y:S01]  /*164d0*/  ISETP.GE.AND P1, PT, R13, RZ, PT ;  /* 0x000000ff0d00720c */ /* 0x000fe20003f26270 */
[----:B-1----:R-:W-:-:S02]  /*164e0*/  IMAD.MOV.U32 R7, RZ, RZ, R5 ;  /* 0x000000ffff077224 */ /* 0x002fc400078e0005 */
[----:B------:R-:W-:-:S04]  /*164f0*/  IMAD.HI.U32 R5, R15, R8, RZ ;  /* 0x000000080f057227 */ /* 0x000fc800078e00ff */
[----:B------:R-:W-:Y:S01]  /*16500*/  @!P6 IMAD.MOV R7, RZ, RZ, -R7 ;  /* 0x000000ffff07e224 */ /* 0x000fe200078e0a07 */
[----:B------:R-:W-:Y:S01]  /*16510*/  ISETP.GE.AND P6, PT, R12, RZ, PT ;  /* 0x000000ff0c00720c */ /* 0x000fe20003fc6270 */
[----:B------:R-:W-:Y:S02]  /*16520*/  IMAD.MOV R5, RZ, RZ, -R5 ;  /* 0x000000ffff057224 */ /* 0x000fe400078e0a05 */
[----:B--2---:R-:W-:Y:S01]  /*16530*/  VIADD R6, R28, 0x52 ;  /* 0x000000521c067836 */ /* 0x004fe20000000000 */
[----:B------:R0:W-:Y:S01]  /*16540*/  STL [R1+0x188], R7 ;  /* 0x0001880701007387 */ /* 0x0001e20000100800 */
[----:B------:R-:W-:Y:S02]  /*16550*/  @!P2 IMAD.IADD R18, R18, 0x1, -R0 ;  /* 0x000000011212a824 */ /* 0x000fe400078e0a00 */
[----:B------:R-:W-:Y:S01]  /*16560*/  IMAD R5, R0, R5, R8 ;  /* 0x0000000500057224 */ /* 0x000fe200078e0208 */
[----:B------:R-:W-:Y:S01]  /*16570*/  IABS R8, R6 ;  /* 0x0000000600087213 */ /* 0x000fe20000000000 */
[----:B------:R-:W-:-:S02]  /*16580*/  @!P5 IMAD.IADD R20, R20, 0x1, -R0 ;  /* 0x000000011414d824 */ /* 0x000fc400078e0a00 */
[----:B------:R-:W-:Y:S01]  /*16590*/  @!P0 IMAD.MOV R11, RZ, RZ, -R11 ;  /* 0x000000ffff0b8224 */ /* 0x000fe200078e0a0b */
[C---:B------:R-:W-:Y:S01]  /*165a0*/  ISETP.GT.U32.AND P0, PT, R0.reuse, R18, PT ;  /* 0x000000120000720c */ /* 0x040fe20003f04070 */
[----:B------:R-:W-:Y:S01]  /*165b0*/  IMAD.MOV.U32 R4, RZ, RZ, R2 ;  /* 0x000000ffff047224 */ /* 0x000fe200078e0002 */
[----:B------:R-:W-:Y:S01]  /*165c0*/  ISETP.GT.U32.AND P5, PT, R0, R20, PT ;  /* 0x000000140000720c */ /* 0x000fe20003fa4070 */
[----:B0-----:R-:W-:Y:S01]  /*165d0*/  VIADD R7, R28, 0x51 ;  /* 0x000000511c077836 */ /* 0x001fe20000000000 */
[----:B------:R-:W-:Y:S01]  /*165e0*/  STL [R1+0x184], R11 ;  /* 0x0001840b01007387 */ /* 0x000fe20000100800 */
[----:B------:R-:W-:Y:S01]  /*165f0*/  @!P4 IMAD.IADD R17, R17, 0x1, -R0 ;  /* 0x000000011111c824 */ /* 0x000fe200078e0a00 */
[----:B------:R-:W-:Y:S01]  /*16600*/  ISETP.GE.AND P4, PT, R14, RZ, PT ;  /* 0x000000ff0e00720c */ /* 0x000fe20003f86270 */
[----:B------:R-:W-:Y:S01]  /*16610*/  IMAD.HI.U32 R2, R15, R8, RZ ;  /* 0x000000080f027227 */ /* 0x000fe200078e00ff */
[----:B------:R-:W-:Y:S02]  /*16620*/  IABS R9, R7 ;  /* 0x0000000700097213 */ /* 0x000fe40000000000 */
[C---:B------:R-:W-:Y:S01]  /*16630*/  ISETP.GT.U32.AND P2, PT, R0.reuse, R17, PT ;  /* 0x000000110000720c */ /* 0x040fe20003f44070 */
[----:B------:R-:W-:Y:S01]  /*16640*/  @!P6 IMAD.MOV R4, RZ, RZ, -R4 ;  /* 0x000000ffff04e224 */ /* 0x000fe200078e0a04 */
[----:B------:R-:W-:Y:S01]  /*16650*/  ISETP.GT.U32.AND P6, PT, R0, R5, PT ;  /* 0x000000050000720c */ /* 0x000fe20003fc4070 */
[----:B------:R-:W-:-:S02]  /*16660*/  IMAD.MOV R2, RZ, RZ, -R2 ;  /* 0x000000ffff027224 */ /* 0x000fc400078e0a02 */
[----:B------:R-:W-:Y:S01]  /*16670*/  @!P0 IMAD.IADD R18, R18, 0x1, -R0 ;  /* 0x0000000112128824 */ /* 0x000fe200078e0a00 */
[----:B------:R0:W-:Y:S01]  /*16680*/  STL [R1+0x180], R4 ;  /* 0x0001800401007387 */ /* 0x0001e20000100800 */
[----:B------:R-:W-:Y:S01]  /*16690*/  IMAD R8, R0, R2, R8 ;  /* 0x0000000200087224 */ /* 0x000fe200078e0208 */
[----:B------:R-:W-:Y:S01]  /*166a0*/  ISETP.GE.AND P0, PT, R19, RZ, PT ;  /* 0x000000ff1300720c */ /* 0x000fe20003f06270 */
[----:B------:R-:W-:Y:S02]  /*166b0*/  @!P5 IMAD.IADD R20, R20, 0x1, -R0 ;  /* 0x000000011414d824 */ /* 0x000fe400078e0a00 */
[----:B------:R-:W-:Y:S01]  /*166c0*/  IMAD.MOV.U32 R22, RZ, RZ, R18 ;  /* 0x000000ffff167224 */ /* 0x000fe200078e0012 */
[----:B------:R-:W-:Y:S01]  /*166d0*/  ISETP.GT.U32.AND P5, PT, R0, R8, PT ;  /* 0x000000080000720c */ /* 0x000fe20003fa4070 */
[----:B------:R-:W-:Y:S01]  /*166e0*/  @!P2 IMAD.IADD R17, R17, 0x1, -R0 ;  /* 0x000000011111a824 */ /* 0x000fe200078e0a00 */
[----:B------:R-:W-:Y:S01]  /*166f0*/  ISETP.GE.AND P2, PT, R16, RZ, PT ;  /* 0x000000ff1000720c */ /* 0x000fe20003f46270 */
[----:B------:R-:W-:-:S02]  /*16700*/  VIADD R12, R28, 0x50 ;  /* 0x000000501c0c7836 */ /* 0x000fc40000000000 */
[----:B0-----:R-:W-:-:S03]  /*16710*/  IMAD.HI.U32 R4, R15, R9, RZ ;  /* 0x000000090f047227 */ /* 0x001fc600078e00ff */
[----:B------:R-:W-:Y:S01]  /*16720*/  IABS R14, R12 ;  /* 0x0000000c000e7213 */ /* 0x000fe20000000000 */
[----:B------:R-:W-:Y:S02]  /*16730*/  IMAD.MOV R4, RZ, RZ, -R4 ;  /* 0x000000ffff047224 */ /* 0x000fe400078e0a04 */
[----:B------:R-:W-:Y:S02]  /*16740*/  @!P4 IMAD.MOV R22, RZ, RZ, -R22 ;  /* 0x000000ffff16c224 */ /* 0x000fe400078e0a16 */
[C---:B------:R-:W-:Y:S02]  /*16750*/  IMAD R9, R0.reuse, R4, R9 ;  /* 0x0000000400097224 */ /* 0x040fe400078e0209 */
[----:B------:R-:W-:Y:S02]  /*16760*/  IMAD.MOV.U32 R11, RZ, RZ, R17 ;  /* 0x000000ffff0b7224 */ /* 0x000fe400078e0011 */
[--C-:B------:R-:W-:Y:S01]  /*16770*/  @!P6 IMAD.IADD R5, R5, 0x1, -R0.reuse ;  /* 0x000000010505e824 */ /* 0x100fe200078e0a00 */
[----:B------:R-:W-:Y:S01]  /*16780*/  ISETP.GT.U32.AND P4, PT, R0, R9, PT ;  /* 0x000000090000720c */ /* 0x000fe20003f84070 */
[----:B------:R-:W-:Y:S01]  /*16790*/  @!P1 IMAD.MOV R11, RZ, RZ, -R11 ;  /* 0x000000ffff0b9224 */ /* 0x000fe200078e0a0b */
[----:B------:R-:W-:Y:S01]  /*167a0*/  ISETP.GE.AND P6, PT, R6, RZ, PT ;  /* 0x000000ff0600720c */ /* 0x000fe20003fc6270 */
[----:B------:R-:W-:Y:S01]  /*167b0*/  @!P5 IMAD.IADD R8, R8, 0x1, -R0 ;  /* 0x000000010808d824 */ /* 0x000fe200078e0a00 */
[C---:B------:R-:W-:Y:S01]  /*167c0*/  ISETP.GT.U32.AND P5, PT, R0.reuse, R5, PT ;  /* 0x000000050000720c */ /* 0x040fe20003fa4070 */
[----:B------:R-:W-:Y:S01]  /*167d0*/  IMAD.HI.U32 R21, R15, R14, RZ ;  /* 0x0000000e0f157227 */ /* 0x000fe200078e00ff */
[----:B------:R0:W-:Y:S02]  /*167e0*/  STL [R1+0x17c], R11 ;  /* 0x00017c0b01007387 */ /* 0x0001e40000100800 */
[----:B------:R-:W-:Y:S01]  /*167f0*/  ISETP.GT.U32.AND P1, PT, R0, R8, PT ;  /* 0x000000080000720c */ /* 0x000fe20003f24070 */
[----:B------:R-:W-:Y:S01]  /*16800*/  VIADD R2, R28, 0x4e ;  /* 0x0000004e1c027836 */ /* 0x000fe20000000000 */
[----:B------:R-:W-:Y:S01]  /*16810*/  STL [R1+0x174], R22 ;  /* 0x0001741601007387 */ /* 0x000fe20000100800 */
[----:B------:R-:W-:-:S02]  /*16820*/  IMAD.MOV R17, RZ, RZ, -R21 ;  /* 0x000000ffff117224 */ /* 0x000fc400078e0a15 */
[C---:B------:R-:W-:Y:S01]  /*16830*/  VIADD R6, R28.reuse, 0x4f ;  /* 0x0000004f1c067836 */ /* 0x040fe20000000000 */
[----:B------:R-:W-:Y:S01]  /*16840*/  IABS R16, R2 ;  /* 0x0000000200107213 */ /* 0x000fe20000000000 */
[----:B------:R-:W-:Y:S02]  /*16850*/  @!P4 IMAD.IADD R9, R9, 0x1, -R0 ;  /* 0x000000010909c824 */ /* 0x000fe400078e0a00 */
[----:B0-----:R-:W-:Y:S01]  /*16860*/  IMAD.MOV.U32 R11, RZ, RZ, R20 ;  /* 0x000000ffff0b7224 */ /* 0x001fe200078e0014 */
[----:B------:R-:W-:Y:S01]  /*16870*/  IABS R19, R6 ;  /* 0x0000000600137213 */ /* 0x000fe20000000000 */
[----:B------:R-:W-:Y:S01]  /*16880*/  VIADD R4, R28, 0x4d ;  /* 0x0000004d1c047836 */ /* 0x000fe20000000000 */
[C---:B------:R-:W-:Y:S01]  /*16890*/  ISETP.GT.U32.AND P4, PT, R0.reuse, R9, PT ;  /* 0x000000090000720c */ /* 0x040fe20003f84070 */
[----:B------:R-:W-:Y:S01]  /*168a0*/  @!P2 IMAD.MOV R11, RZ, RZ, -R11 ;  /* 0x000000ffff0ba224 */ /* 0x000fe200078e0a0b */
[----:B------:R-:W-:Y:S01]  /*168b0*/  ISETP.GE.AND P2, PT, R7, RZ, PT ;  /* 0x000000ff0700720c */ /* 0x000fe20003f46270 */
[C---:B------:R-:W-:Y:S01]  /*168c0*/  IMAD R7, R0.reuse, R17, R14 ;  /* 0x0000001100077224 */ /* 0x040fe200078e020e */
[----:B------:R-:W-:Y:S01]  /*168d0*/  IABS R13, R4 ;  /* 0x00000004000d7213 */ /* 0x000fe20000000000 */
[----:B------:R-:W-:Y:S01]  /*168e0*/  IMAD.MOV.U32 R20, RZ, RZ, R16 ;  /* 0x000000ffff147224 */ /* 0x000fe200078e0010 */
[----:B------:R0:W-:Y:S01]  /*168f0*/  STL [R1+0x170], R11 ;  /* 0x0001700b01007387 */ /* 0x0001e20000100800 */
[----:B------:R-:W-:Y:S01]  /*16900*/  @!P5 IMAD.IADD R5, R5, 0x1, -R0 ;  /* 0x000000010505d824 */ /* 0x000fe200078e0a00 */
[----:B------:R-:W-:Y:S01]  /*16910*/  ISETP.GT.U32.AND P5, PT, R0, R7, PT ;  /* 0x000000070000720c */ /* 0x000fe20003fa4070 */
[----:B------:R-:W-:-:S04]  /*16920*/  IMAD.HI.U32 R18, R15, R19, RZ ;  /* 0x000000130f127227 */ /* 0x000fc800078e00ff */
[----:B------:R-:W-:-:S04]  /*16930*/  IMAD.HI.U32 R16, R15, R20, RZ ;  /* 0x000000140f107227 */ /* 0x000fc800078e00ff */
[----:B------:R-:W-:Y:S01]  /*16940*/  @!P1 IMAD.IADD R8, R8, 0x1, -R0 ;  /* 0x0000000108089824 */ /* 0x000fe200078e0a00 */
[----:B------:R-:W-:Y:S01]  /*16950*/  ISETP.GE.AND P1, PT, R12, RZ, PT ;  /* 0x000000ff0c00720c */ /* 0x000fe20003f26270 */
[----:B0-----:R-:W-:Y:S02]  /*16960*/  IMAD.MOV.U32 R11, RZ, RZ, R5 ;  /* 0x000000ffff0b7224 */ /* 0x001fe400078e0005 */
[----:B------:R-:W-:-:S04]  /*16970*/  IMAD.HI.U32 R14, R15, R13, RZ ;  /* 0x0000000d0f0e7227 */ /* 0x000fc800078e00ff */
[----:B------:R-:W-:Y:S02]  /*16980*/  IMAD.MOV R18, RZ, RZ, -R18 ;  /* 0x000000ffff127224 */ /* 0x000fe400078e0a12 */
[----:B------:R-:W-:Y:S02]  /*16990*/  IMAD.MOV R12, RZ, RZ, -R16 ;  /* 0x000000ffff0c7224 */ /* 0x000fe400078e0a10 */
[----:B------:R-:W-:Y:S02]  /*169a0*/  @!P0 IMAD.MOV R11, RZ, RZ, -R11 ;  /* 0x000000ffff0b8224 */ /* 0x000fe400078e0a0b */
[----:B------:R-:W-:Y:S02]  /*169b0*/  IMAD.MOV R14, RZ, RZ, -R14 ;  /* 0x000000ffff0e7224 */ /* 0x000fe400078e0a0e */
[C---:B------:R-:W-:Y:S01]  /*169c0*/  IMAD R18, R0.reuse, R18, R19 ;  /* 0x0000001200127224 */ /* 0x040fe200078e0213 */
[----:B------:R0:W-:Y:S01]  /*169d0*/  STL [R1+0x5c], R11 ;  /* 0x00005c0b01007387 */ /* 0x0001e20000100800 */
[----:B------:R-:W-:-:S02]  /*169e0*/  IMAD R12, R0, R12, R20 ;  /* 0x0000000c000c7224 */ /* 0x000fc400078e0214 */
[--C-:B------:R-:W-:Y:S01]  /*169f0*/  @!P4 IMAD.IADD R9, R9, 0x1, -R0.reuse ;  /* 0x000000010909c824 */ /* 0x100fe200078e0a00 */
[----:B------:R-:W-:Y:S01]  /*16a00*/  ISETP.GT.U32.AND P0, PT, R0, R18, PT ;  /* 0x000000120000720c */ /* 0x000fe20003f04070 */
[----:B------:R-:W-:Y:S01]  /*16a10*/  VIADD R16, R28, 0x4c ;  /* 0x0000004c1c107836 */ /* 0x000fe20000000000 */
[C---:B------:R-:W-:Y:S01]  /*16a20*/  ISETP.GT.U32.AND P4, PT, R0.reuse, R12, PT ;  /* 0x0000000c0000720c */ /* 0x040fe20003f84070 */
[----:B------:R-:W-:Y:S02]  /*16a30*/  @!P5 IMAD.IADD R7, R7, 0x1, -R0 ;  /* 0x000000010707d824 */ /* 0x000fe400078e0a00 */
[C---:B------:R-:W-:Y:S01]  /*16a40*/  IMAD R5, R0.reuse, R14, R13 ;  /* 0x0000000e00057224 */ /* 0x040fe200078e020d */
[----:B------:R-:W-:Y:S01]  /*16a50*/  IABS R17, R16 ;  /* 0x0000001000117213 */ /* 0x000fe20000000000 */
[----:B------:R-:W-:Y:S01]  /*16a60*/  IMAD.MOV.U32 R14, RZ, RZ, R8 ;  /* 0x000000ffff0e7224 */ /* 0x000fe200078e0008 */
[----:B------:R-:W-:Y:S01]  /*16a70*/  ISETP.GT.U32.AND P5, PT, R0, R7, PT ;  /* 0x000000070000720c */ /* 0x000fe20003fa4070 */
[----:B0-----:R-:W-:-:S02]  /*16a80*/  IMAD.MOV.U32 R11, RZ, RZ, R9 ;  /* 0x000000ffff0b7224 */ /* 0x001fc400078e0009 */
[----:B------:R-:W-:Y:S01]  /*16a90*/  @!P6 IMAD.MOV R14, RZ, RZ, -R14 ;  /* 0x000000ffff0ee224 */ /* 0x000fe200078e0a0e */
[----:B------:R-:W-:Y:S01]  /*16aa0*/  ISETP.GE.AND P6, PT, R6, RZ, PT ;  /* 0x000000ff0600720c */ /* 0x000fe20003fc6270 */
[----:B------:R-:W-:Y:S01]  /*16ab0*/  @!P2 IMAD.MOV R11, RZ, RZ, -R11 ;  /* 0x000000ffff0ba224 */ /* 0x000fe200078e0a0b */
[----:B------:R-:W-:Y:S01]  /*16ac0*/  ISETP.GT.U32.AND P2, PT, R0, R5, PT ;  /* 0x000000050000720c */ /* 0x000fe20003f44070 */
[----:B------:R-:W-:Y:S01]  /*16ad0*/  VIADD R6, R28, 0x4b ;  /* 0x0000004b1c067836 */ /* 0x000fe20000000000 */
[----:B------:R0:W-:Y:S01]  /*16ae0*/  STL [R1+0x128], R14 ;  /* 0x0001280e01007387 */ /* 0x0001e20000100800 */
[----:B------:R-:W-:Y:S02]  /*16af0*/  IMAD.MOV.U32 R13, RZ, RZ, R17 ;  /* 0x000000ffff0d7224 */ /* 0x000fe400078e0011 */
[--C-:B------:R-:W-:Y:S01]  /*16b00*/  @!P0 IMAD.IADD R18, R18, 0x1, -R0.reuse ;  /* 0x0000000112128824 */ /* 0x100fe200078e0a00 */
[----:B------:R-:W-:Y:S01]  /*16b10*/  IABS R9, R6 ;  /* 0x0000000600097213 */ /* 0x000fe20000000000 */
[----:B------:R-:W-:Y:S01]  /*16b20*/  IMAD.HI.U32 R8, R15, R13, RZ ;  /* 0x0000000d0f087227 */ /* 0x000fe200078e00ff */
[----:B------:R-:W-:Y:S01]  /*16b30*/  ISETP.GE.AND P0, PT, R4, RZ, PT ;  /* 0x000000ff0400720c */ /* 0x000fe20003f06270 */
[----:B------:R1:W-:Y:S02]  /*16b40*/  STL [R1+0x168], R11 ;  /* 0x0001680b01007387 */ /* 0x0003e40000100800 */
[----:B------:R-:W-:Y:S01]  /*16b50*/  @!P4 IMAD.IADD R12, R12, 0x1, -R0 ;  /* 0x000000010c0cc824 */ /* 0x000fe200078e0a00 */
[----:B------:R-:W-:Y:S01]  /*16b60*/  ISETP.GT.U32.AND P4, PT, R0, R18, PT ;  /* 0x000000120000720c */ /* 0x000fe20003f84070 */
[----:B------:R-:W-:-:S02]  /*16b70*/  IMAD.MOV R8, RZ, RZ, -R8 ;  /* 0x000000ffff087224 */ /* 0x000fc400078e0a08 */
[----:B------:R-:W-:Y:S02]  /*16b80*/  IMAD.MOV.U32 R4, RZ, RZ, R9 ;  /* 0x000000ffff047224 */ /* 0x000fe400078e0009 */
[--C-:B------:R-:W-:Y:S01]  /*16b90*/  @!P5 IMAD.IADD R7, R7, 0x1, -R0.reuse ;  /* 0x000000010707d824 */ /* 0x100fe200078e0a00 */
[----:B------:R-:W-:Y:S01]  /*16ba0*/  ISETP.GE.AND P5, PT, R2, RZ, PT ;  /* 0x000000ff0200720c */ /* 0x000fe20003fa6270 */
[----:B------:R-:W-:Y:S01]  /*16bb0*/  @!P2 IMAD.IADD R5, R5, 0x1, -R0 ;  /* 0x000000010505a824 */ /* 0x000fe200078e0a00 */
[C---:B------:R-:W-:Y:S01]  /*16bc0*/  ISETP.GT.U32.AND P2, PT, R0.reuse, R12, PT ;  /* 0x0000000c0000720c */ /* 0x040fe20003f44070 */
[----:B------:R-:W-:Y:S02]  /*16bd0*/  IMAD R2, R0, R8, R13 ;  /* 0x0000000800027224 */ /* 0x000fe400078e020d */
[----:B------:R-:W-:-:S04]  /*16be0*/  IMAD.HI.U32 R8, R15, R4, RZ ;  /* 0x000000040f087227 */ /* 0x000fc800078e00ff */
[----:B------:R-:W-:Y:S02]  /*16bf0*/  IMAD.MOV R8, RZ, RZ, -R8 ;  /* 0x000000ffff087224 */ /* 0x000fe400078e0a08 */
[----:B------:R-:W-:Y:S01]  /*16c00*/  @!P4 IMAD.IADD R18, R18, 0x1, -R0 ;  /* 0x000000011212c824 */ /* 0x000fe200078e0a00 */
[C---:B------:R-:W-:Y:S01]  /*16c10*/  ISETP.GT.U32.AND P4, PT, R0.reuse, R2, PT ;  /* 0x000000020000720c */ /* 0x040fe20003f84070 */
[----:B------:R-:W-:Y:S02]  /*16c20*/  IMAD R4, R0, R8, R4 ;  /* 0x0000000800047224 */ /* 0x000fe400078e0204 */
[----:B------:R-:W-:Y:S02]  /*16c30*/  @!P2 IMAD.IADD R12, R12, 0x1, -R0 ;  /* 0x000000010c0ca824 */ /* 0x000fe400078e0a00 */
[----:B0-----:R-:W-:Y:S01]  /*16c40*/  VIADD R14, R28, 0x4a ;  /* 0x0000004a1c0e7836 */ /* 0x001fe20000000000 */
[----:B------:R-:W-:Y:S01]  /*16c50*/  ISETP.GT.U32.AND P2, PT, R0, R4, PT ;  /* 0x000000040000720c */ /* 0x000fe20003f44070 */
[----:B-1----:R-:W-:-:S02]  /*16c60*/  IMAD.MOV.U32 R11, RZ, RZ, R7 ;  /* 0x000000ffff0b7224 */ /* 0x002fc400078e0007 */
[----:B------:R-:W-:Y:S01]  /*16c70*/  VIADD R9, R28, 0x48 ;  /* 0x000000481c097836 */ /* 0x000fe20000000000 */
[----:B------:R-:W-:Y:S01]  /*16c80*/  IABS R7, R14 ;  /* 0x0000000e00077213 */ /* 0x000fe20000000000 */
[----:B------:R-:W-:Y:S01]  /*16c90*/  @!P1 IMAD.MOV R11, RZ, RZ, -R11 ;  /* 0x000000ffff0b9224 */ /* 0x000fe200078e0a0b */
[----:B------:R-:W-:Y:S01]  /*16ca0*/  ISETP.GT.U32.AND P1, PT, R0, R5, PT ;  /* 0x000000050000720c */ /* 0x000fe20003f24070 */
[----:B------:R-:W-:Y:S01]  /*16cb0*/  @!P4 IMAD.IADD R2, R2, 0x1, -R0 ;  /* 0x000000010202c824 */ /* 0x000fe200078e0a00 */
[----:B------:R-:W-:Y:S01]  /*16cc0*/  IABS R8, R9 ;  /* 0x0000000900087213 */ /* 0x000fe20000000000 */
[----:B------:R-:W-:Y:S01]  /*16cd0*/  IMAD.MOV.U32 R20, RZ, RZ, R18 ;  /* 0x000000ffff147224 */ /* 0x000fe200078e0012 */
[----:B------:R-:W-:Y:S01]  /*16ce0*/  ISETP.GE.AND P4, PT, R6, RZ, PT ;  /* 0x000000ff0600720c */ /* 0x000fe20003f86270 */
[----:B------:R-:W-:Y:S01]  /*16cf0*/  IMAD.HI.U32 R19, R15, R7, RZ ;  /* 0x000000070f137227 */ /* 0x000fe200078e00ff */
[----:B------:R0:W-:Y:S03]  /*16d00*/  STL [R1+0x16c], R11 ;  /* 0x00016c0b01007387 */ /* 0x0001e60000100800 */
[----:B------:R-:W-:Y:S01]  /*16d10*/  @!P2 IMAD.IADD R4, R4, 0x1, -R0 ;  /* 0x000000010404a824 */ /* 0x000fe200078e0a00 */
[----:B------:R-:W-:Y:S01]  /*16d20*/  ISETP.GT.U32.AND P2, PT, R0, R2, PT ;  /* 0x000000020000720c */ /* 0x000fe20003f44070 */
[----:B------:R-:W-:-:S02]  /*16d30*/  @!P6 IMAD.MOV R20, RZ, RZ, -R20 ;  /* 0x000000ffff14e224 */ /* 0x000fc400078e0a14 */
[----:B------:R-:W-:Y:S01]  /*16d40*/  IMAD.MOV R19, RZ, RZ, -R19 ;  /* 0x000000ffff137224 */ /* 0x000fe200078e0a13 */
[C---:B------:R-:W-:Y:S01]  /*16d50*/  ISETP.GT.U32.AND P6, PT, R0.reuse, R4, PT ;  /* 0x000000040000720c */ /* 0x040fe20003fc4070 */
[----:B------:R-:W-:Y:S01]  /*16d60*/  IMAD.HI.U32 R6, R15, R8, RZ ;  /* 0x000000080f067227 */ /* 0x000fe200078e00ff */
[----:B------:R-:W-:Y:S03]  /*16d70*/  STL [R1+0x154], R20 ;  /* 0x0001541401007387 */ /* 0x000fe60000100800 */
[----:B------:R-:W-:Y:S02]  /*16d80*/  IMAD R7, R0, R19, R7 ;  /* 0x0000001300077224 */ /* 0x000fe400078e0207 */
[----:B0-----:R-:W-:Y:S02]  /*16d90*/  IMAD.MOV.U32 R11, RZ, RZ, R12 ;  /* 0x000000ffff0b7224 */ /* 0x001fe400078e000c */
[----:B------:R-:W-:-:S02]  /*16da0*/  IMAD.MOV R6, RZ, RZ, -R6 ;  /* 0x000000ffff067224 */ /* 0x000fc400078e0a06 */
[----:B------:R-:W-:Y:S02]  /*16db0*/  VIADD R13, R28, 0x49 ;  /* 0x000000491c0d7836 */ /* 0x000fe40000000000 */
[----:B------:R-:W-:Y:S01]  /*16dc0*/  @!P1 IMAD.IADD R5, R5, 0x1, -R0 ;  /* 0x0000000105059824 */ /* 0x000fe200078e0a00 */
[----:B------:R-:W-:Y:S01]  /*16dd0*/  ISETP.GE.AND P1, PT, R16, RZ, PT ;  /* 0x000000ff1000720c */ /* 0x000fe20003f26270 */
[----:B------:R-:W-:Y:S01]  /*16de0*/  @!P5 IMAD.MOV R11, RZ, RZ, -R11 ;  /* 0x000000ffff0bd224 */ /* 0x000fe200078e0a0b */
[C---:B------:R-:W-:Y:S01]  /*16df0*/  ISETP.GT.U32.AND P5, PT, R0.reuse, R7, PT ;  /* 0x000000070000720c */ /* 0x040fe20003fa4070 */
[----:B------:R-:W-:Y:S01]  /*16e00*/  IMAD R8, R0, R6, R8 ;  /* 0x0000000600087224 */ /* 0x000fe200078e0208 */
[----:B------:R-:W-:Y:S01]  /*16e10*/  IABS R17, R13 ;  /* 0x0000000d00117213 */ /* 0x000fe20000000000 */
[--C-:B------:R-:W-:Y:S01]  /*16e20*/  @!P2 IMAD.IADD R2, R2, 0x1, -R0.reuse ;  /* 0x000000010202a824 */ /* 0x100fe200078e0a00 */
[----:B------:R0:W-:Y:S01]  /*16e30*/  STL [R1+0x158], R11 ;  /* 0x0001580b01007387 */ /* 0x0001e20000100800 */
[----:B------:R-:W-:Y:S01]  /*16e40*/  @!P6 IMAD.IADD R4, R4, 0x1, -R0 ;  /* 0x000000010404e824 */ /* 0x000fe200078e0a00 */
[----:B------:R-:W-:Y:S01]  /*16e50*/  ISETP.GT.U32.AND P6, PT, R0, R8, PT ;  /* 0x000000080000720c */ /* 0x000fe20003fc4070 */
[----:B------:R-:W-:Y:S01]  /*16e60*/  IMAD.HI.U32 R16, R15, R17, RZ ;  /* 0x000000110f107227 */ /* 0x000fe200078e00ff */
[----:B------:R-:W-:-:S03]  /*16e70*/  ISETP.GE.AND P2, PT, R14, RZ, PT ;  /* 0x000000ff0e00720c */ /* 0x000fc60003f46270 */
[----:B------:R-:W-:Y:S02]  /*16e80*/  @!P0 IMAD.MOV R5, RZ, RZ, -R5 ;  /* 0x000000ffff058224 */ /* 0x000fe400078e0a05 */
[C---:B------:R-:W-:Y:S02]  /*16e90*/  VIADD R6, R28.reuse, 0x47 ;  /* 0x000000471c067836 */ /* 0x040fe40000000000 */
[----:B0-----:R-:W-:Y:S01]  /*16ea0*/  IMAD.MOV.U32 R11, RZ, RZ, R2 ;  /* 0x000000ffff0b7224 */ /* 0x001fe200078e0002 */
[----:B------:R0:W-:Y:S01]  /*16eb0*/  STL [R1+0x15c], R5 ;  /* 0x00015c0501007387 */ /* 0x0001e20000100800 */
[----:B------:R-:W-:Y:S02]  /*16ec0*/  IMAD.MOV R16, RZ, RZ, -R16 ;  /* 0x000000ffff107224 */ /* 0x000fe400078e0a10 */
[----:B------:R-:W-:Y:S02]  /*16ed0*/  @!P1 IMAD.MOV R11, RZ, RZ, -R11 ;  /* 0x000000ffff0b9224 */ /* 0x000fe400078e0a0b */
[----:B------:R-:W-:-:S02]  /*16ee0*/  VIADD R12, R28, 0x46 ;  /* 0x000000461c0c7836 */ /* 0x000fc40000000000 */
[--C-:B------:R-:W-:Y:S01]  /*16ef0*/  @!P5 IMAD.IADD R7, R7, 0x1, -R0.reuse ;  /* 0x000000010707d824 */ /* 0x100fe200078e0a00 */
[----:B------:R1:W-:Y:S01]  /*16f00*/  STL [R1+0x164], R11 ;  /* 0x0001640b01007387 */ /* 0x0003e20000100800 */
[----:B------:R-:W-:Y:S01]  /*16f10*/  IMAD R17, R0, R16, R17 ;  /* 0x0000001000117224 */ /* 0x000fe200078e0211 */
[----:B0-----:R-:W-:Y:S01]  /*16f20*/  IABS R5, R6 ;  /* 0x0000000600057213 */ /* 0x001fe20000000000 */
[----:B------:R-:W-:Y:S01]  /*16f30*/  @!P6 IMAD.IADD R8, R8, 0x1, -R0 ;  /* 0x000000010808e824 */ /* 0x000fe200078e0a00 */
[----:B------:R-:W-:Y:S01]  /*16f40*/  ISETP.GE.AND P5, PT, R13, RZ, PT ;  /* 0x000000ff0d00720c */ /* 0x000fe20003fa6270 */
[----:B------:R-:W-:Y:S01]  /*16f50*/  VIADD R2, R28, 0x45 ;  /* 0x000000451c027836 */ /* 0x000fe20000000000 */
[----:B------:R-:W-:Y:S01]  /*16f60*/  IABS R14, R12 ;  /* 0x0000000c000e7213 */ /* 0x000fe20000000000 */
[----:B------:R-:W-:Y:S01]  /*16f70*/  IMAD.HI.U32 R13, R15, R5, RZ ;  /* 0x000000050f0d7227 */ /* 0x000fe200078e00ff */
[C---:B------:R-:W-:Y:S02]  /*16f80*/  ISETP.GT.U32.AND P1, PT, R0.reuse, R7, PT ;  /* 0x000000070000720c */ /* 0x040fe40003f24070 */
[C---:B------:R-:W-:Y:S01]  /*16f90*/  ISETP.GT.U32.AND P0, PT, R0.reuse, R17, PT ;  /* 0x000000110000720c */ /* 0x040fe20003f04070 */
[----:B-1----:R-:W-:Y:S01]  /*16fa0*/  IMAD.MOV.U32 R11, RZ, RZ, R4 ;  /* 0x000000ffff0b7224 */ /* 0x002fe200078e0004 */
[----:B------:R-:W-:Y:S01]  /*16fb0*/  ISETP.GE.AND P6, PT, R9, RZ, PT ;  /* 0x000000ff0900720c */ /* 0x000fe20003fc6270 */
[----:B------:R-:W-:Y:S01]  /*16fc0*/  IMAD.MOV R13, RZ, RZ, -R13 ;  /* 0x000000ffff0d7224 */ /* 0x000fe200078e0a0d */
[----:B------:R-:W-:Y:S01]  /*16fd0*/  IABS R9, R2 ;  /* 0x0000000200097213 */ /* 0x000fe20000000000 */
[----:B------:R-:W-:Y:S01]  /*16fe0*/  @!P4 IMAD.MOV R11, RZ, RZ, -R11 ;  /* 0x000000ffff0bc224 */ /* 0x000fe200078e0a0b */
[----:B------:R-:W-:Y:S01]  /*16ff0*/  ISETP.GT.U32.AND P4, PT, R0, R8, PT ;  /* 0x000000080000720c */ /* 0x000fe20003f84070 */
[----:B------:R-:W-:-:S03]  /*17000*/  IMAD.HI.U32 R4, R15, R14, RZ ;  /* 0x0000000e0f047227 */ /* 0x000fc600078e00ff */
[----:B------:R0:W-:Y:S01]  /*17010*/  STL [R1+0x160], R11 ;  /* 0x0001600b01007387 */ /* 0x0001e20000100800 */
[C---:B------:R-:W-:Y:S02]  /*17020*/  IMAD R5, R0.reuse, R13, R5 ;  /* 0x0000000d00057224 */ /* 0x040fe400078e0205 */
[----:B------:R-:W-:Y:S02]  /*17030*/  IMAD.MOV R13, RZ, RZ, -R4 ;  /* 0x000000ffff0d7224 */ /* 0x000fe400078e0a04 */
[----:B------:R-:W-:Y:S01]  /*17040*/  @!P1 IMAD.IADD R7, R7, 0x1, -R0 ;  /* 0x0000000107079824 */ /* 0x000fe200078e0a00 */
[C---:B------:R-:W-:Y:S01]  /*17050*/  ISETP.GT.U32.AND P1, PT, R0.reuse, R5, PT ;  /* 0x000000050000720c */ /* 0x040fe20003f24070 */
[----:B------:R-:W-:Y:S02]  /*17060*/  IMAD R14, R0, R13, R14 ;  /* 0x0000000d000e7224 */ /* 0x000fe400078e020e */
[--C-:B------:R-:W-:Y:S02]  /*17070*/  @!P0 IMAD.IADD R17, R17, 0x1, -R0.reuse ;  /* 0x0000000111118824 */ /* 0x100fe400078e0a00 */
[----:B------:R-:W-:Y:S01]  /*17080*/  @!P4 IMAD.IADD R8, R8, 0x1, -R0 ;  /* 0x000000010808c824 */ /* 0x000fe200078e0a00 */
[----:B------:R-:W-:Y:S01]  /*17090*/  ISETP.GT.U32.AND P4, PT, R0, R14, PT ;  /* 0x0000000e0000720c */ /* 0x000fe20003f84070 */
[----:B------:R-:W-:Y:S01]  /*170a0*/  VIADD R16, R28, 0x44 ;  /* 0x000000441c107836 */ /* 0x000fe20000000000 */
[----:B------:R-:W-:Y:S01]  /*170b0*/  ISETP.GT.U32.AND P0, PT, R0, R17, PT ;  /* 0x000000110000720c */ /* 0x000fe20003f04070 */
[----:B------:R-:W-:-:S02]  /*170c0*/  IMAD.MOV.U32 R4, RZ, RZ, R9 ;  /* 0x000000ffff047224 */ /* 0x000fc400078e0009 */
[----:B0-----:R-:W-:Y:S01]  /*170d0*/  IMAD.MOV.U32 R11, RZ, RZ, R7 ;  /* 0x000000ffff0b7224 */ /* 0x001fe200078e0007 */
[----:B------:R-:W-:Y:S01]  /*170e0*/  IABS R18, R16 ;  /* 0x0000001000127213 */ /* 0x000fe20000000000 */
[----:B------:R-:W-:Y:S01]  /*170f0*/  @!P1 IMAD.IADD R5, R5, 0x1, -R0 ;  /* 0x0000000105059824 */ /* 0x000fe200078e0a00 */
[----:B------:R-:W-:Y:S01]  /*17100*/  ISETP.GE.AND P1, PT, R12, RZ, PT ;  /* 0x000000ff0c00720c */ /* 0x000fe20003f26270 */
[----:B------:R-:W-:-:S04]  /*17110*/  IMAD.HI.U32 R19, R15, R4, RZ ;  /* 0x000000040f137227 */ /* 0x000fc800078e00ff */
[--C-:B------:R-:W-:Y:S01]  /*17120*/  @!P4 IMAD.IADD R14, R14, 0x1, -R0.reuse ;  /* 0x000000010e0ec824 */ /* 0x100fe200078e0a00 */
[C---:B------:R-:W-:Y:S01]  /*17130*/  ISETP.GT.U32.AND P4, PT, R0.reuse, R5, PT ;  /* 0x000000050000720c */ /* 0x040fe20003f84070 */
[----:B------:R-:W-:Y:S02]  /*17140*/  @!P2 IMAD.MOV R11, RZ, RZ, -R11 ;  /* 0x000000ffff0ba224 */ /* 0x000fe400078e0a0b */
[----:B------:R-:W-:Y:S01]  /*17150*/  @!P0 IMAD.IADD R17, R17, 0x1, -R0 ;  /* 0x0000000111118824 */ /* 0x000fe200078e0a00 */
[----:B------:R-:W-:Y:S01]  /*17160*/  ISETP.GT.U32.AND P2, PT, R0, R14, PT ;  /* 0x0000000e0000720c */ /* 0x000fe20003f44070 */
[----:B------:R-:W-:Y:S01]  /*17170*/  IMAD.MOV R19, RZ, RZ, -R19 ;  /* 0x000000ffff137224 */ /* 0x000fe200078e0a13 */
[----:B------:R0:W-:Y:S01]  /*17180*/  STL [R1+0x140], R11 ;  /* 0x0001400b01007387 */ /* 0x0001e20000100800 */
[----:B------:R-:W-:Y:S01]  /*17190*/  IMAD.HI.U32 R7, R15, R18, RZ ;  /* 0x000000120f077227 */ /* 0x000fe200078e00ff */
[----:B------:R-:W-:-:S03]  /*171a0*/  ISETP.GE.AND P0, PT, R6, RZ, PT ;  /* 0x000000ff0600720c */ /* 0x000fc60003f06270 */
[C---:B------:R-:W-:Y:S02]  /*171b0*/  IMAD R4, R0.reuse, R19, R4 ;  /* 0x0000001300047224 */ /* 0x040fe400078e0204 */
[----:B------:R-:W-:Y:S02]  /*171c0*/  IMAD.MOV R7, RZ, RZ, -R7 ;  /* 0x000000ffff077224 */ /* 0x000fe400078e0a07 */
[----:B------:R-:W-:Y:S02]  /*171d0*/  @!P4 IMAD.IADD R5, R5, 0x1, -R0 ;  /* 0x000000010505c824 */ /* 0x000fe400078e0a00 */
[----:B0-----:R-:W-:Y:S02]  /*171e0*/  IMAD.MOV.U32 R11, RZ, RZ, R17 ;  /* 0x000000ffff0b7224 */ /* 0x001fe400078e0011 */
[C---:B------:R-:W-:Y:S02]  /*171f0*/  IMAD R18, R0.reuse, R7, R18 ;  /* 0x0000000700127224 */ /* 0x040fe400078e0212 */
[----:B------:R-:W-:Y:S01]  /*17200*/  @!P5 IMAD.MOV R11, RZ, RZ, -R11 ;  /* 0x000000ffff0bd224 */ /* 0x000fe200078e0a0b */
[----:B------:R-:W-:Y:S01]  /*17210*/  ISETP.GT.U32.AND P5, PT, R0, R4, PT ;  /* 0x000000040000720c */ /* 0x000fe20003fa4070 */
[----:B------:R-:W-:Y:S01]  /*17220*/  VIADD R6, R28, 0x42 ;  /* 0x000000421c067836 */ /* 0x000fe20000000000 */
[----:B------:R-:W-:Y:S01]  /*17230*/  ISETP.GT.U32.AND P4, PT, R0, R18, PT ;  /* 0x000000120000720c */ /* 0x000fe20003f84070 */
[----:B------:R-:W-:Y:S01]  /*17240*/  VIADD R9, R28, 0x43 ;  /* 0x000000431c097836 */ /* 0x000fe20000000000 */
[----:B------:R0:W-:Y:S01]  /*17250*/  STL [R1+0x144], R11 ;  /* 0x0001440b01007387 */ /* 0x0001e20000100800 */
[----:B------:R-:W-:Y:S01]  /*17260*/  @!P6 IMAD.MOV R8, RZ, RZ, -R8 ;  /* 0x000000ffff08e224 */ /* 0x000fe200078e0a08 */
[----:B------:R-:W-:Y:S01]  /*17270*/  ISETP.GE.AND P6, PT, R2, RZ, PT ;  /* 0x000000ff0200720c */ /* 0x000fe20003fc6270 */
[----:B------:R-:W-:Y:S01]  /*17280*/  VIADD R2, R28, 0x41 ;  /* 0x000000411c027836 */ /* 0x000fe20000000000 */
[----:B------:R-:W-:Y:S01]  /*17290*/  IABS R12, R6 ;  /* 0x00000006000c7213 */ /* 0x000fe20000000000 */
[--C-:B------:R-:W-:Y:S01]  /*172a0*/  @!P2 IMAD.IADD R14, R14, 0x1, -R0.reuse ;  /* 0x000000010e0ea824 */ /* 0x100fe200078e0a00 */
[----:B------:R-:W-:Y:S01]  /*172b0*/  IABS R13, R9 ;  /* 0x00000009000d7213 */ /* 0x000fe20000000000 */
[----:B------:R1:W-:Y:S01]  /*172c0*/  STL [R1+0x150], R8 ;  /* 0x0001500801007387 */ /* 0x0003e20000100800 */
[----:B------:R-:W-:Y:S01]  /*172d0*/  ISETP.GE.AND P2, PT, R16, RZ, PT ;  /* 0x000000ff1000720c */ /* 0x000fe20003f46270 */
[----:B------:R-:W-:Y:S01]  /*172e0*/  @!P5 IMAD.IADD R4, R4, 0x1, -R0 ;  /* 0x000000010404d824 */ /* 0x000fe200078e0a00 */
[----:B------:R-:W-:Y:S01]  /*172f0*/  IABS R16, R2 ;  /* 0x0000000200107213 */ /* 0x000fe20000000000 */
[----:B------:R-:W-:Y:S01]  /*17300*/  IMAD.HI.U32 R7, R15, R12, RZ ;  /* 0x0000000c0f077227 */ /* 0x000fe200078e00ff */
[----:B------:R-:W-:-:S03]  /*17310*/  ISETP.GE.AND P5, PT, R9, RZ, PT ;  /* 0x000000ff0900720c */ /* 0x000fc60003fa6270 */
[----:B0-----:R-:W-:Y:S02]  /*17320*/  IMAD.MOV.U32 R11, RZ, RZ, R5 ;  /* 0x000000ffff0b7224 */ /* 0x001fe400078e0005 */
[----:B-1----:R-:W-:-:S04]  /*17330*/  IMAD.HI.U32 R8, R15, R13, RZ ;  /* 0x0000000d0f087227 */ /* 0x002fc800078e00ff */
[----:B------:R-:W-:Y:S01]  /*17340*/  @!P4 IMAD.IADD R18, R18, 0x1, -R0 ;  /* 0x000000011212c824 */ /* 0x000fe200078e0a00 */
[C---:B------:R-:W-:Y:S01]  /*17350*/  ISETP.GT.U32.AND P4, PT, R0.reuse, R4, PT ;  /* 0x000000040000720c */ /* 0x040fe20003f84070 */
[----:B------:R-:W-:Y:S02]  /*17360*/  IMAD.MOV R7, RZ, RZ, -R7 ;  /* 0x000000ffff077224 */ /* 0x000fe400078e0a07 */
[----:B------:R-:W-:Y:S02]  /*17370*/  IMAD.MOV.U32 R9, RZ, RZ, R16 ;  /* 0x000000ffff097224 */ /* 0x000fe400078e0010 */
[----:B------:R-:W-:Y:S01]  /*17380*/  @!P0 IMAD.MOV R11, RZ, RZ, -R11 ;  /* 0x000000ffff0b8224 */ /* 0x000fe200078e0a0b */
[C---:B------:R-:W-:Y:S01]  /*17390*/  ISETP.GT.U32.AND P0, PT, R0.reuse, R18, PT ;  /* 0x000000120000720c */ /* 0x040fe20003f04070 */
[----:B------:R-:W-:Y:S02]  /*173a0*/  IMAD.MOV R8, RZ, RZ, -R8 ;  /* 0x000000ffff087224 */ /* 0x000fe400078e0a08 */
[----:B------:R-:W-:Y:S01]  /*173b0*/  IMAD R12, R0, R7, R12 ;  /* 0x00000007000c7224 */ /* 0x000fe200078e020c */
[----:B------:R0:W-:Y:S01]  /*173c0*/  STL [R1+0x148], R11 ;  /* 0x0001480b01007387 */ /* 0x0001e20000100800 */
[----:B------:R-:W-:-:S04]  /*173d0*/  IMAD.HI.U32 R7, R15, R9, RZ ;  /* 0x000000090f077227 */ /* 0x000fc800078e00ff */
[----:B------:R-:W-:Y:S02]  /*173e0*/  IMAD R13, R0, R8, R13 ;  /* 0x00000008000d7224 */ /* 0x000fe400078e020d */
        /* <DEDUP_REMOVED lines=8> */
[--C-:B------:R-:W-:Y:S01]  /*17470*/  @!P0 IMAD.IADD R18, R18, 0x1, -R0.reuse ;  /* 0x0000000112128824 */ /* 0x100fe200078e0a00 */
[----:B------:R-:W-:Y:S01]  /*17480*/  ISETP.GT.U32.AND P0, PT, R0, R9, PT ;  /* 0x000000090000720c */ /* 0x000fe20003f04070 */
[----:B------:R0:W-:Y:S01]  /*17490*/  STL [R1+0x14c], R11 ;  /* 0x00014c0b01007387 */ /* 0x0001e20000100800 */
[----:B------:R-:W-:Y:S01]  /*174a0*/  IABS R8, R5 ;  /* 0x0000000500087213 */ /* 0x000fe20000000000 */
[----:B------:R-:W-:Y:S02]  /*174b0*/  VIADD R14, R28, 0x3f ;  /* 0x0000003f1c0e7836 */ /* 0x000fe40000000000 */
[----:B------:R-:W-:Y:S02]  /*174c0*/  @!P4 IMAD.IADD R12, R12, 0x1, -R0 ;  /* 0x000000010c0cc824 */ /* 0x000fe400078e0a00 */
[----:B------:R-:W-:Y:S01]  /*174d0*/  IMAD.HI.U32 R19, R15, R8, RZ ;  /* 0x000000080f137227 */ /* 0x000fe200078e00ff */
[----:B------:R-:W-:-:S03]  /*174e0*/  IABS R7, R14 ;  /* 0x0000000e00077213 */ /* 0x000fc60000000000 */
[----:B0-----:R-:W-:Y:S02]  /*174f0*/  IMAD.MOV.U32 R11, RZ, RZ, R4 ;  /* 0x000000ffff0b7224 */ /* 0x001fe400078e0004 */
[----:B------:R-:W-:Y:S01]  /*17500*/  @!P1 IMAD.IADD R13, R13, 0x1, -R0 ;  /* 0x000000010d0d9824 */ /* 0x000fe200078e0a00 */
[----:B------:R-:W-:Y:S01]  /*17510*/  ISETP.GE.AND P1, PT, R6, RZ, PT ;  /* 0x000000ff0600720c */ /* 0x000fe20003f26270 */
[----:B------:R-:W-:Y:S02]  /*17520*/  @!P6 IMAD.MOV R11, RZ, RZ, -R11 ;  /* 0x000000ffff0be224 */ /* 0x000fe400078e0a0b */
[----:B------:R-:W-:Y:S01]  /*17530*/  VIADD R17, R28, 0x3d ;  /* 0x0000003d1c117836 */ /* 0x000fe20000000000 */
[----:B------:R-:W-:Y:S01]  /*17540*/  ISETP.GT.U32.AND P4, PT, R0, R13, PT ;  /* 0x0000000d0000720c */ /* 0x000fe20003f84070 */
[----:B------:R-:W-:Y:S01]  /*17550*/  IMAD.MOV R19, RZ, RZ, -R19 ;  /* 0x000000ffff137224 */ /* 0x000fe200078e0a13 */
[----:B------:R0:W-:Y:S01]  /*17560*/  STL [R1+0x13c], R11 ;  /* 0x00013c0b01007387 */ /* 0x0001e20000100800 */
[----:B------:R-:W-:-:S02]  /*17570*/  VIADD R16, R28, 0x3e ;  /* 0x0000003e1c107836 */ /* 0x000fc40000000000 */
[----:B------:R-:W-:Y:S01]  /*17580*/  @!P0 IMAD.IADD R9, R9, 0x1, -R0 ;  /* 0x0000000109098824 */ /* 0x000fe200078e0a00 */
[C---:B------:R-:W-:Y:S01]  /*17590*/  ISETP.GT.U32.AND P0, PT, R0.reuse, R12, PT ;  /* 0x0000000c0000720c */ /* 0x040fe20003f04070 */
[C---:B------:R-:W-:Y:S01]  /*175a0*/  IMAD R8, R0.reuse, R19, R8 ;  /* 0x0000001300087224 */ /* 0x040fe200078e0208 */
[----:B------:R-:W-:Y:S01]  /*175b0*/  IABS R19, R17 ;  /* 0x0000001100137213 */ /* 0x000fe20000000000 */
[----:B------:R-:W-:Y:S01]  /*175c0*/  IMAD.HI.U32 R20, R15, R7, RZ ;  /* 0x000000070f147227 */ /* 0x000fe200078e00ff */
[----:B------:R-:W-:Y:S02]  /*175d0*/  IABS R6, R16 ;  /* 0x0000001000067213 */ /* 0x000fe40000000000 */
[----:B------:R-:W-:Y:S01]  /*175e0*/  ISETP.GT.U32.AND P6, PT, R0, R9, PT ;  /* 0x000000090000720c */ /* 0x000fe20003fc4070 */
[----:B0-----:R-:W-:Y:S02]  /*175f0*/  IMAD.MOV.U32 R11, RZ, RZ, R18 ;  /* 0x000000ffff0b7224 */ /* 0x001fe400078e0012 */
[----:B------:R-:W-:-:S02]  /*17600*/  IMAD.MOV R20, RZ, RZ, -R20 ;  /* 0x000000ffff147224 */ /* 0x000fc400078e0a14 */
[----:B------:R-:W-:Y:S01]  /*17610*/  @!P2 IMAD.MOV R11, RZ, RZ, -R11 ;  /* 0x000000ffff0ba224 */ /* 0x000fe200078e0a0b */
[C---:B------:R-:W-:Y:S01]  /*17620*/  ISETP.GT.U32.AND P2, PT, R0.reuse, R8, PT ;  /* 0x000000080000720c */ /* 0x040fe20003f44070 */
[----:B------:R-:W-:Y:S02]  /*17630*/  IMAD.MOV.U32 R4, RZ, RZ, R19 ;  /* 0x000000ffff047224 */ /* 0x000fe400078e0013 */
[----:B------:R-:W-:Y:S01]  /*17640*/  IMAD.HI.U32 R19, R15, R6, RZ ;  /* 0x000000060f137227 */ /* 0x000fe200078e00ff */
[----:B------:R0:W-:Y:S03]  /*17650*/  STL [R1+0x138], R11 ;  /* 0x0001380b01007387 */ /* 0x0001e60000100800 */
[----:B------:R-:W-:Y:S02]  /*17660*/  IMAD R7, R0, R20, R7 ;  /* 0x0000001400077224 */ /* 0x000fe400078e0207 */
[----:B------:R-:W-:Y:S01]  /*17670*/  @!P4 IMAD.IADD R13, R13, 0x1, -R0 ;  /* 0x000000010d0dc824 */ /* 0x000fe200078e0a00 */
[----:B------:R-:W-:Y:S01]  /*17680*/  ISETP.GE.AND P4, PT, R2, RZ, PT ;  /* 0x000000ff0200720c */ /* 0x000fe20003f86270 */
[----:B------:R-:W-:-:S02]  /*17690*/  IMAD.MOV R19, RZ, RZ, -R19 ;  /* 0x000000ffff137224 */ /* 0x000fc400078e0a13 */
[----:B------:R-:W-:Y:S01]  /*176a0*/  @!P0 IMAD.IADD R12, R12, 0x1, -R0 ;  /* 0x000000010c0c8824 */ /* 0x000fe200078e0a00 */
[C---:B------:R-:W-:Y:S01]  /*176b0*/  ISETP.GT.U32.AND P0, PT, R0.reuse, R7, PT ;  /* 0x000000070000720c */ /* 0x040fe20003f04070 */
[----:B------:R-:W-:Y:S02]  /*176c0*/  IMAD R6, R0, R19, R6 ;  /* 0x0000001300067224 */ /* 0x000fe400078e0206 */
[----:B0-----:R-:W-:Y:S02]  /*176d0*/  IMAD.MOV.U32 R11, RZ, RZ, R13 ;  /* 0x000000ffff0b7224 */ /* 0x001fe400078e000d */
[----:B------:R-:W-:-:S04]  /*176e0*/  IMAD.HI.U32 R18, R15, R4, RZ ;  /* 0x000000040f127227 */ /* 0x000fc800078e00ff */
[----:B------:R-:W-:Y:S01]  /*176f0*/  @!P2 IMAD.IADD R8, R8, 0x1, -R0 ;  /* 0x000000010808a824 */ /* 0x000fe200078e0a00 */
[----:B------:R-:W-:Y:S01]  /*17700*/  ISETP.GT.U32.AND P2, PT, R0, R6, PT ;  /* 0x000000060000720c */ /* 0x000fe20003f44070 */
[----:B------:R-:W-:Y:S02]  /*17710*/  @!P5 IMAD.MOV R11, RZ, RZ, -R11 ;  /* 0x000000ffff0bd224 */ /* 0x000fe400078e0a0b */
[----:B------:R-:W-:Y:S02]  /*17720*/  IMAD.MOV R18, RZ, RZ, -R18 ;  /* 0x000000ffff127224 */ /* 0x000fe400078e0a12 */
[----:B------:R-:W-:Y:S01]  /*17730*/  VIADD R2, R28, 0x3c ;  /* 0x0000003c1c027836 */ /* 0x000fe20000000000 */
[----:B------:R0:W-:Y:S01]  /*17740*/  STL [R1+0x134], R11 ;  /* 0x0001340b01007387 */ /* 0x0001e20000100800 */
[----:B------:R-:W-:Y:S02]  /*17750*/  IMAD R4, R0, R18, R4 ;  /* 0x0000001200047224 */ /* 0x000fe400078e0204 */
[--C-:B------:R-:W-:Y:S01]  /*17760*/  @!P6 IMAD.IADD R9, R9, 0x1, -R0.reuse ;  /* 0x000000010909e824 */ /* 0x100fe200078e0a00 */
[----:B------:R-:W-:Y:S01]  /*17770*/  ISETP.GE.AND P6, PT, R5, RZ, PT ;  /* 0x000000ff0500720c */ /* 0x000fe20003fc6270 */
[--C-:B------:R-:W-:Y:S01]  /*17780*/  @!P0 IMAD.IADD R7, R7, 0x1, -R0.reuse ;  /* 0x0000000107078824 */ /* 0x100fe200078e0a00 */
[----:B------:R-:W-:Y:S01]  /*17790*/  IABS R19, R2 ;  /* 0x0000000200137213 */ /* 0x000fe20000000000 */
[----:B------:R-:W-:Y:S01]  /*177a0*/  VIADD R5, R28, 0x3b ;  /* 0x0000003b1c057836 */ /* 0x000fe20000000000 */
[----:B------:R-:W-:Y:S01]  /*177b0*/  ISETP.GT.U32.AND P0, PT, R0, R8, PT ;  /* 0x000000080000720c */ /* 0x000fe20003f04070 */
[----:B------:R-:W-:Y:S01]  /*177c0*/  @!P2 IMAD.IADD R6, R6, 0x1, -R0 ;  /* 0x000000010606a824 */ /* 0x000fe200078e0a00 */
[C---:B------:R-:W-:Y:S01]  /*177d0*/  ISETP.GT.U32.AND P5, PT, R0.reuse, R7, PT ;  /* 0x000000070000720c */ /* 0x040fe20003fa4070 */
[----:B0-----:R-:W-:Y:S01]  /*177e0*/  IMAD.MOV.U32 R11, RZ, RZ, R12 ;  /* 0x000000ffff0b7224 */ /* 0x001fe200078e000c */
[----:B------:R-:W-:Y:S01]  /*177f0*/  IABS R18, R5 ;  /* 0x0000000500127213 */ /* 0x000fe20000000000 */
[----:B------:R-:W-:Y:S01]  /*17800*/  IMAD.MOV.U32 R13, RZ, RZ, R19 ;  /* 0x000000ffff0d7224 */ /* 0x000fe200078e0013 */
[C---:B------:R-:W-:Y:S01]  /*17810*/  ISETP.GT.U32.AND P2, PT, R0.reuse, R6, PT ;  /* 0x000000060000720c */ /* 0x040fe20003f44070 */
[----:B------:R-:W-:Y:S01]  /*17820*/  @!P1 IMAD.MOV R11, RZ, RZ, -R11 ;  /* 0x000000ffff0b9224 */ /* 0x000fe200078e0a0b */
[----:B------:R-:W-:Y:S01]  /*17830*/  ISETP.GT.U32.AND P1, PT, R0, R4, PT ;  /* 0x000000040000720c */ /* 0x000fe20003f24070 */
[----:B------:R-:W-:-:S02]  /*17840*/  IMAD.MOV.U32 R12, RZ, RZ, R18 ;  /* 0x000000ffff0c7224 */ /* 0x000fc400078e0012 */
[C---:B------:R-:W-:Y:S01]  /*17850*/  IMAD.HI.U32 R18, R15.reuse, R13, RZ ;  /* 0x0000000d0f127227 */ /* 0x040fe200078e00ff */
[----:B------:R-:W-:Y:S03]  /*17860*/  STL [R1+0x130], R11 ;  /* 0x0001300b01007387 */ /* 0x000fe60000100800 */
[----:B------:R-:W-:Y:S01]  /*17870*/  @!P4 IMAD.MOV R9, RZ, RZ, -R9 ;  /* 0x000000ffff09c224 */ /* 0x000fe200078e0a09 */
[----:B------:R-:W-:Y:S01]  /*17880*/  ISETP.GE.AND P4, PT, R14, RZ, PT ;  /* 0x000000ff0e00720c */ /* 0x000fe20003f86270 */
[----:B------:R-:W-:-:S03]  /*17890*/  IMAD.HI.U32 R14, R15, R12, RZ ;  /* 0x0000000c0f0e7227 */ /* 0x000fc600078e00ff */
[----:B------:R0:W-:Y:S01]  /*178a0*/  STL [R1+0x12c], R9 ;  /* 0x00012c0901007387 */ /* 0x0001e20000100800 */
[----:B------:R-:W-:Y:S02]  /*178b0*/  IMAD.MOV R18, RZ, RZ, -R18 ;  /* 0x000000ffff127224 */ /* 0x000fe400078e0a12 */
[--C-:B------:R-:W-:Y:S02]  /*178c0*/  @!P1 IMAD.IADD R4, R4, 0x1, -R0.reuse ;  /* 0x0000000104049824 */ /* 0x100fe400078e0a00 */
[--C-:B------:R-:W-:Y:S01]  /*178d0*/  @!P0 IMAD.IADD R8, R8, 0x1, -R0.reuse ;  /* 0x0000000108088824 */ /* 0x100fe200078e0a00 */
[----:B------:R-:W-:Y:S01]  /*178e0*/  ISETP.GE.AND P0, PT, R16, RZ, PT ;  /* 0x000000ff1000720c */ /* 0x000fe20003f06270 */
[----:B------:R-:W-:Y:S01]  /*178f0*/  @!P5 IMAD.IADD R7, R7, 0x1, -R0 ;  /* 0x000000010707d824 */ /* 0x000fe200078e0a00 */
[----:B------:R-:W-:Y:S01]  /*17900*/  ISETP.GE.AND P5, PT, R17, RZ, PT ;  /* 0x000000ff1100720c */ /* 0x000fe20003fa6270 */
[----:B------:R-:W-:Y:S01]  /*17910*/  IMAD.MOV R16, RZ, RZ, -R14 ;  /* 0x000000ffff107224 */ /* 0x000fe200078e0a0e */
[----:B------:R-:W-:Y:S01]  /*17920*/  ISETP.GT.U32.AND P1, PT, R0, R4, PT ;  /* 0x000000040000720c */ /* 0x000fe20003f24070 */
[----:B0-----:R-:W-:-:S02]  /*17930*/  VIADD R9, R28, 0x3a ;  /* 0x0000003a1c097836 */ /* 0x001fc40000000000 */
[C---:B------:R-:W-:Y:S02]  /*17940*/  IMAD R17, R0.reuse, R18, R13 ;  /* 0x0000001200117224 */ /* 0x040fe400078e020d */
[----:B------:R-:W-:Y:S01]  /*17950*/  IMAD R16, R0, R16, R12 ;  /* 0x0000001000107224 */ /* 0x000fe200078e020c */
[----:B------:R-:W-:Y:S01]  /*17960*/  IABS R14, R9 ;  /* 0x00000009000e7213 */ /* 0x000fe20000000000 */
[----:B------:R-:W-:Y:S01]  /*17970*/  @!P2 IMAD.IADD R6, R6, 0x1, -R0 ;  /* 0x000000010606a824 */ /* 0x000fe200078e0a00 */
[----:B------:R-:W-:Y:S01]  /*17980*/  ISETP.GT.U32.AND P2, PT, R0, R17, PT ;  /* 0x000000110000720c */ /* 0x000fe20003f44070 */
[----:B------:R-:W-:Y:S02]  /*17990*/  IMAD.MOV.U32 R20, RZ, RZ, R8 ;  /* 0x000000ffff147224 */ /* 0x000fe400078e0008 */
[----:B------:R-:W-:Y:S02]  /*179a0*/  IMAD.MOV.U32 R19, RZ, RZ, R7 ;  /* 0x000000ffff137224 */ /* 0x000fe400078e0007 */
[----:B------:R-:W-:-:S02]  /*179b0*/  IMAD.MOV.U32 R11, RZ, RZ, R6 ;  /* 0x000000ffff0b7224 */ /* 0x000fc400078e0006 */
[----:B------:R-:W-:Y:S01]  /*179c0*/  @!P6 IMAD.MOV R20, RZ, RZ, -R20 ;  /* 0x000000ffff14e224 */ /* 0x000fe200078e0a14 */
[----:B------:R-:W-:Y:S01]  /*179d0*/  ISETP.GT.U32.AND P6, PT, R0, R16, PT ;  /* 0x000000100000720c */ /* 0x000fe20003fc4070 */
[----:B------:R-:W-:-:S03]  /*179e0*/  IMAD.HI.U32 R8, R15, R14, RZ ;  /* 0x0000000e0f087227 */ /* 0x000fc600078e00ff */
[----:B------:R-:W-:Y:S01]  /*179f0*/  STL [R1+0x108], R20 ;  /* 0x0001081401007387 */ /* 0x000fe20000100800 */
[----:B------:R-:W-:Y:S01]  /*17a00*/  @!P4 IMAD.MOV R19, RZ, RZ, -R19 ;  /* 0x000000ffff13c224 */ /* 0x000fe200078e0a13 */
[----:B------:R-:W-:Y:S01]  /*17a10*/  ISETP.GE.AND P4, PT, R2, RZ, PT ;  /* 0x000000ff0200720c */ /* 0x000fe20003f86270 */
[----:B------:R-:W-:Y:S01]  /*17a20*/  @!P0 IMAD.MOV R11, RZ, RZ, -R11 ;  /* 0x000000ffff0b8224 */ /* 0x000fe200078e0a0b */
[----:B------:R-:W-:Y:S01]  /*17a30*/  ISETP.GE.AND P0, PT, R5, RZ, PT ;  /* 0x000000ff0500720c */ /* 0x000fe20003f06270 */
[----:B------:R-:W-:Y:S01]  /*17a40*/  IMAD.MOV R8, RZ, RZ, -R8 ;  /* 0x000000ffff087224 */ /* 0x000fe200078e0a08 */
[----:B------:R-:W-:Y:S01]  /*17a50*/  STL [R1+0x10c], R19 ;  /* 0x00010c1301007387 */ /* 0x000fe20000100800 */
[--C-:B------:R-:W-:Y:S01]  /*17a60*/  @!P1 IMAD.IADD R4, R4, 0x1, -R0.reuse ;  /* 0x0000000104049824 */ /* 0x100fe200078e0a00 */
[----:B------:R-:W-:Y:S01]  /*17a70*/  ISETP.GE.AND P1, PT, R9, RZ, PT ;  /* 0x000000ff0900720c */ /* 0x000fe20003f26270 */
[----:B------:R-:W-:Y:S01]  /*17a80*/  @!P2 IMAD.IADD R17, R17, 0x1, -R0 ;  /* 0x000000011111a824 */ /* 0x000fe200078e0a00 */
[----:B------:R0:W-:Y:S01]  /*17a90*/  STL [R1+0x110], R11 ;  /* 0x0001100b01007387 */ /* 0x0001e20000100800 */
[----:B------:R-:W-:-:S02]  /*17aa0*/  IMAD R14, R0, R8, R14 ;  /* 0x00000008000e7224 */ /* 0x000fc400078e020e */
[----:B------:R-:W-:Y:S01]  /*17ab0*/  VIADD R2, R28, 0x39 ;  /* 0x000000391c027836 */ /* 0x000fe20000000000 */
[----:B------:R-:W-:Y:S01]  /*17ac0*/  ISETP.GT.U32.AND P2, PT, R0, R17, PT ;  /* 0x000000110000720c */ /* 0x000fe20003f44070 */
[----:B------:R-:W-:Y:S02]  /*17ad0*/  @!P6 IMAD.IADD R16, R16, 0x1, -R0 ;  /* 0x000000011010e824 */ /* 0x000fe400078e0a00 */
[C---:B------:R-:W-:Y:S01]  /*17ae0*/  VIADD R9, R28.reuse, 0x38 ;  /* 0x000000381c097836 */ /* 0x040fe20000000000 */
[----:B------:R-:W-:Y:S01]  /*17af0*/  IABS R6, R2 ;  /* 0x0000000200067213 */ /* 0x000fe20000000000 */
[----:B------:R-:W-:Y:S01]  /*17b00*/  VIADD R5, R28, 0x37 ;  /* 0x000000371c057836 */ /* 0x000fe20000000000 */
[----:B------:R-:W-:Y:S01]  /*17b10*/  ISETP.GT.U32.AND P6, PT, R0, R16, PT ;  /* 0x000000100000720c */ /* 0x000fe20003fc4070 */
[----:B0-----:R-:W-:Y:S01]  /*17b20*/  IMAD.MOV.U32 R11, RZ, RZ, R4 ;  /* 0x000000ffff0b7224 */ /* 0x001fe200078e0004 */
[----:B------:R-:W-:Y:S01]  /*17b30*/  IABS R12, R9 ;  /* 0x00000009000c7213 */ /* 0x000fe20000000000 */
[----:B------:R-:W-:Y:S01]  /*17b40*/  IMAD.HI.U32 R8, R15, R6, RZ ;  /* 0x000000060f087227 */ /* 0x000fe200078e00ff */
[----:B------:R-:W-:-:S03]  /*17b50*/  IABS R4, R5 ;  /* 0x0000000500047213 */ /* 0x000fc60000000000 */
[----:B------:R-:W-:Y:S01]  /*17b60*/  @!P5 IMAD.MOV R11, RZ, RZ, -R11 ;  /* 0x000000ffff0bd224 */ /* 0x000fe200078e0a0b */
[----:B------:R-:W-:Y:S01]  /*17b70*/  ISETP.GT.U32.AND P5, PT, R0, R14, PT ;  /* 0x0000000e0000720c */ /* 0x000fe20003fa4070 */
[----:B------:R-:W-:Y:S01]  /*17b80*/  @!P2 IMAD.IADD R17, R17, 0x1, -R0 ;  /* 0x000000011111a824 */ /* 0x000fe200078e0a00 */
[----:B------:R-:W-:Y:S01]  /*17b90*/  ISETP.GE.AND P2, PT, R2, RZ, PT ;  /* 0x000000ff0200720c */ /* 0x000fe20003f46270 */
[----:B------:R-:W-:Y:S01]  /*17ba0*/  IMAD.MOV R8, RZ, RZ, -R8 ;  /* 0x000000ffff087224 */ /* 0x000fe200078e0a08 */
[----:B------:R0:W-:Y:S01]  /*17bb0*/  STL [R1+0x124], R11 ;  /* 0x0001240b01007387 */ /* 0x0001e20000100800 */
[----:B------:R-:W-:Y:S01]  /*17bc0*/  @!P6 IMAD.IADD R16, R16, 0x1, -R0 ;  /* 0x000000011010e824 */ /* 0x000fe200078e0a00 */
[----:B------:R-:W-:Y:S01]  /*17bd0*/  ISETP.GE.AND P6, PT, R9, RZ, PT ;  /* 0x000000ff0900720c */ /* 0x000fe20003fc6270 */
[----:B------:R-:W-:Y:S02]  /*17be0*/  IMAD R6, R0, R8, R6 ;  /* 0x0000000800067224 */ /* 0x000fe400078e0206 */
[----:B------:R-:W-:-:S02]  /*17bf0*/  IMAD.MOV.U32 R18, RZ, RZ, R17 ;  /* 0x000000ffff127224 */ /* 0x000fc400078e0011 */
[----:B------:R-:W-:-:S04]  /*17c00*/  IMAD.HI.U32 R13, R15, R12, RZ ;  /* 0x0000000c0f0d7227 */ /* 0x000fc800078e00ff */
[----:B------:R-:W-:Y:S02]  /*17c10*/  @!P5 IMAD.IADD R14, R14, 0x1, -R0 ;  /* 0x000000010e0ed824 */ /* 0x000fe400078e0a00 */
[----:B0-----:R-:W-:Y:S02]  /*17c20*/  IMAD.MOV.U32 R11, RZ, RZ, R16 ;  /* 0x000000ffff0b7224 */ /* 0x001fe400078e0010 */
[----:B------:R-:W-:Y:S01]  /*17c30*/  @!P4 IMAD.MOV R18, RZ, RZ, -R18 ;  /* 0x000000ffff12c224 */ /* 0x000fe200078e0a12 */
[----:B------:R-:W-:Y:S01]  /*17c40*/  ISETP.GT.U32.AND P5, PT, R0, R14, PT ;  /* 0x0000000e0000720c */ /* 0x000fe20003fa4070 */
[----:B------:R-:W-:Y:S01]  /*17c50*/  VIADD R7, R28, 0x36 ;  /* 0x000000361c077836 */ /* 0x000fe20000000000 */
[C---:B------:R-:W-:Y:S01]  /*17c60*/  ISETP.GT.U32.AND P4, PT, R0.reuse, R6, PT ;  /* 0x000000060000720c */ /* 0x040fe20003f84070 */
[----:B------:R-:W-:Y:S01]  /*17c70*/  IMAD.MOV R13, RZ, RZ, -R13 ;  /* 0x000000ffff0d7224 */ /* 0x000fe200078e0a0d */
[----:B------:R-:W-:Y:S01]  /*17c80*/  STL [R1+0x118], R18 ;  /* 0x0001181201007387 */ /* 0x000fe20000100800 */
[----:B------:R-:W-:Y:S01]  /*17c90*/  @!P0 IMAD.MOV R11, RZ, RZ, -R11 ;  /* 0x000000ffff0b8224 */ /* 0x000fe200078e0a0b */
[----:B------:R-:W-:Y:S01]  /*17ca0*/  ISETP.GE.AND P0, PT, R5, RZ, PT ;  /* 0x000000ff0500720c */ /* 0x000fe20003f06270 */
[----:B------:R-:W-:Y:S01]  /*17cb0*/  IMAD R5, R0, R13, R12 ;  /* 0x0000000d00057224 */ /* 0x000fe200078e020c */
[----:B------:R-:W-:Y:S01]  /*17cc0*/  IABS R2, R7 ;  /* 0x0000000700027213 */ /* 0x000fe20000000000 */
[C---:B------:R-:W-:Y:S01]  /*17cd0*/  IMAD.HI.U32 R9, R15.reuse, R4, RZ ;  /* 0x000000040f097227 */ /* 0x040fe200078e00ff */
[----:B------:R0:W-:Y:S03]  /*17ce0*/  STL [R1+0x11c], R11 ;  /* 0x00011c0b01007387 */ /* 0x0001e60000100800 */
        /* <DEDUP_REMOVED lines=10> */
[----:B0-----:R-:W-:Y:S01]  /*17d90*/  IMAD.MOV.U32 R11, RZ, RZ, R14 ;  /* 0x000000ffff0b7224 */ /* 0x001fe200078e000e */
[----:B------:R-:W-:Y:S01]  /*17da0*/  IABS R13, R8 ;  /* 0x00000008000d7213 */ /* 0x000fe20000000000 */
[--C-:B------:R-:W-:Y:S02]  /*17db0*/  @!P5 IMAD.IADD R5, R5, 0x1, -R0.reuse ;  /* 0x000000010505d824 */ /* 0x100fe400078e0a00 */
[----:B------:R-:W-:Y:S01]  /*17dc0*/  @!P1 IMAD.MOV R11, RZ, RZ, -R11 ;  /* 0x000000ffff0b9224 */ /* 0x000fe200078e0a0b */
[----:B------:R-:W-:Y:S01]  /*17dd0*/  ISETP.GT.U32.AND P1, PT, R0, R4, PT ;  /* 0x000000040000720c */ /* 0x000fe20003f24070 */
[----:B------:R-:W-:Y:S01]  /*17de0*/  VIADD R9, R28, 0x34 ;  /* 0x000000341c097836 */ /* 0x000fe20000000000 */
[----:B------:R-:W-:Y:S01]  /*17df0*/  ISETP.GT.U32.AND P5, PT, R0, R5, PT ;  /* 0x000000050000720c */ /* 0x000fe20003fa4070 */
[----:B------:R-:W-:Y:S01]  /*17e00*/  IMAD.HI.U32 R18, R15, R13, RZ ;  /* 0x0000000d0f127227 */ /* 0x000fe200078e00ff */
[----:B------:R0:W-:Y:S02]  /*17e10*/  STL [R1+0x120], R11 ;  /* 0x0001200b01007387 */ /* 0x0001e40000100800 */
[----:B------:R-:W-:Y:S01]  /*17e20*/  IABS R16, R9 ;  /* 0x0000000900107213 */ /* 0x000fe20000000000 */
[----:B------:R-:W-:Y:S01]  /*17e30*/  @!P4 IMAD.IADD R6, R6, 0x1, -R0 ;  /* 0x000000010606c824 */ /* 0x000fe200078e0a00 */
[----:B------:R-:W-:Y:S01]  /*17e40*/  ISETP.GT.U32.AND P4, PT, R0, R2, PT ;  /* 0x000000020000720c */ /* 0x000fe20003f84070 */
[----:B------:R-:W-:-:S02]  /*17e50*/  IMAD.MOV R18, RZ, RZ, -R18 ;  /* 0x000000ffff127224 */ /* 0x000fc400078e0a12 */
[----:B------:R-:W-:-:S04]  /*17e60*/  IMAD.HI.U32 R19, R15, R16, RZ ;  /* 0x000000100f137227 */ /* 0x000fc800078e00ff */
[----:B------:R-:W-:Y:S02]  /*17e70*/  IMAD R13, R0, R18, R13 ;  /* 0x00000012000d7224 */ /* 0x000fe400078e020d */
[--C-:B------:R-:W-:Y:S02]  /*17e80*/  @!P1 IMAD.IADD R4, R4, 0x1, -R0.reuse ;  /* 0x0000000104049824 */ /* 0x100fe400078e0a00 */
[----:B------:R-:W-:Y:S02]  /*17e90*/  VIADD R12, R28, 0x33 ;  /* 0x000000331c0c7836 */ /* 0x000fe40000000000 */
[----:B------:R-:W-:Y:S01]  /*17ea0*/  @!P5 IMAD.IADD R5, R5, 0x1, -R0 ;  /* 0x000000010505d824 */ /* 0x000fe200078e0a00 */
[C---:B------:R-:W-:Y:S01]  /*17eb0*/  ISETP.GT.U32.AND P5, PT, R0.reuse, R13, PT ;  /* 0x0000000d0000720c */ /* 0x040fe20003fa4070 */
[----:B------:R-:W-:Y:S01]  /*17ec0*/  IMAD.MOV R19, RZ, RZ, -R19 ;  /* 0x000000ffff137224 */ /* 0x000fe200078e0a13 */
[----:B------:R-:W-:Y:S01]  /*17ed0*/  ISETP.GT.U32.AND P1, PT, R0, R4, PT ;  /* 0x000000040000720c */ /* 0x000fe20003f24070 */
[----:B------:R-:W-:Y:S01]  /*17ee0*/  IMAD.MOV.U32 R22, RZ, RZ, R6 ;  /* 0x000000ffff167224 */ /* 0x000fe200078e0006 */
[----:B------:R-:W-:Y:S01]  /*17ef0*/  IABS R17, R12 ;  /* 0x0000000c00117213 */ /* 0x000fe20000000000 */
[----:B------:R-:W-:-:S02]  /*17f00*/  @!P4 IMAD.IADD R2, R2, 0x1, -R0 ;  /* 0x000000010202c824 */ /* 0x000fc400078e0a00 */
[C---:B------:R-:W-:Y:S02]  /*17f10*/  IMAD R16, R0.reuse, R19, R16 ;  /* 0x0000001300107224 */ /* 0x040fe400078e0210 */
[----:B------:R-:W-:Y:S01]  /*17f20*/  @!P2 IMAD.MOV R22, RZ, RZ, -R22 ;  /* 0x000000ffff16a224 */ /* 0x000fe200078e0a16 */
[----:B------:R-:W-:Y:S01]  /*17f30*/  ISETP.GT.U32.AND P2, PT, R0, R2, PT ;  /* 0x000000020000720c */ /* 0x000fe20003f44070 */
[----:B------:R-:W-:Y:S01]  /*17f40*/  VIADD R14, R28, 0x32 ;  /* 0x000000321c0e7836 */ /* 0x000fe20000000000 */
[----:B------:R-:W-:Y:S01]  /*17f50*/  ISETP.GT.U32.AND P4, PT, R0, R16, PT ;  /* 0x000000100000720c */ /* 0x000fe20003f84070 */
[----:B------:R-:W-:Y:S01]  /*17f60*/  IMAD.HI.U32 R21, R15, R17, RZ ;  /* 0x000000110f157227 */ /* 0x000fe200078e00ff */
[----:B------:R-:W-:Y:S02]  /*17f70*/  STL [R1+0x104], R22 ;  /* 0x0001041601007387 */ /* 0x000fe40000100800 */
[----:B------:R-:W-:Y:S01]  /*17f80*/  IABS R20, R14 ;  /* 0x0000000e00147213 */ /* 0x000fe20000000000 */
[----:B------:R-:W-:-:S02]  /*17f90*/  IMAD.MOV R21, RZ, RZ, -R21 ;  /* 0x000000ffff157224 */ /* 0x000fc400078e0a15 */
[--C-:B------:R-:W-:Y:S02]  /*17fa0*/  @!P5 IMAD.IADD R13, R13, 0x1, -R0.reuse ;  /* 0x000000010d0dd824 */ /* 0x100fe400078e0a00 */
[----:B------:R-:W-:Y:S01]  /*17fb0*/  @!P1 IMAD.IADD R4, R4, 0x1, -R0 ;  /* 0x0000000104049824 */ /* 0x000fe200078e0a00 */
[----:B------:R-:W-:Y:S01]  /*17fc0*/  ISETP.GE.AND P1, PT, R7, RZ, PT ;  /* 0x000000ff0700720c */ /* 0x000fe20003f26270 */
[----:B0-----:R-:W-:Y:S01]  /*17fd0*/  IMAD.MOV.U32 R11, RZ, RZ, R5 ;  /* 0x000000ffff0b7224 */ /* 0x001fe200078e0005 */
[C---:B------:R-:W-:Y:S01]  /*17fe0*/  ISETP.GT.U32.AND P5, PT, R0.reuse, R13, PT ;  /* 0x0000000d0000720c */ /* 0x040fe20003fa4070 */
[----:B------:R-:W-:Y:S02]  /*17ff0*/  IMAD R17, R0, R21, R17 ;  /* 0x0000001500117224 */ /* 0x000fe400078e0211 */
[----:B------:R-:W-:-:S04]  /*18000*/  IMAD.HI.U32 R18, R15, R20, RZ ;  /* 0x000000140f127227 */ /* 0x000fc800078e00ff */
[----:B------:R-:W-:Y:S01]  /*18010*/  @!P6 IMAD.MOV R11, RZ, RZ, -R11 ;  /* 0x000000ffff0be224 */ /* 0x000fe200078e0a0b */
[----:B------:R-:W-:Y:S01]  /*18020*/  ISETP.GE.AND P6, PT, R8, RZ, PT ;  /* 0x000000ff0800720c */ /* 0x000fe20003fc6270 */
[----:B------:R-:W-:Y:S01]  /*18030*/  @!P0 IMAD.MOV R4, RZ, RZ, -R4 ;  /* 0x000000ffff048224 */ /* 0x000fe200078e0a04 */
[----:B------:R-:W-:Y:S01]  /*18040*/  ISETP.GE.AND P0, PT, R9, RZ, PT ;  /* 0x000000ff0900720c */ /* 0x000fe20003f06270 */
[----:B------:R-:W-:Y:S01]  /*18050*/  @!P2 IMAD.IADD R2, R2, 0x1, -R0 ;  /* 0x000000010202a824 */ /* 0x000fe200078e0a00 */
[----:B------:R-:W-:Y:S01]  /*18060*/  ISETP.GT.U32.AND P2, PT, R0, R17, PT ;  /* 0x000000110000720c */ /* 0x000fe20003f44070 */
[----:B------:R-:W-:Y:S01]  /*18070*/  IMAD.MOV R18, RZ, RZ, -R18 ;  /* 0x000000ffff127224 */ /* 0x000fe200078e0a12 */
[----:B------:R-:W-:Y:S01]  /*18080*/  STL [R1+0x100], R11 ;  /* 0x0001000b01007387 */ /* 0x000fe20000100800 */
[----:B------:R-:W-:Y:S02]  /*18090*/  @!P4 IMAD.IADD R16, R16, 0x1, -R0 ;  /* 0x000000011010c824 */ /* 0x000fe400078e0a00 */
[----:B------:R-:W-:Y:S01]  /*180a0*/  IMAD.MOV.U32 R6, RZ, RZ, R2 ;  /* 0x000000ffff067224 */ /* 0x000fe200078e0002 */
[----:B------:R0:W-:Y:S01]  /*180b0*/  STL [R1+0xfc], R4 ;  /* 0x0000fc0401007387 */ /* 0x0001e20000100800 */
[C---:B------:R-:W-:Y:S01]  /*180c0*/  IMAD R20, R0.reuse, R18, R20 ;  /* 0x0000001200147224 */ /* 0x040fe200078e0214 */
[----:B------:R-:W-:Y:S01]  /*180d0*/  ISETP.GT.U32.AND P4, PT, R0, R16, PT ;  /* 0x000000100000720c */ /* 0x000fe20003f84070 */
[----:B------:R-:W-:Y:S01]  /*180e0*/  @!P1 IMAD.MOV R6, RZ, RZ, -R6 ;  /* 0x000000ffff069224 */ /* 0x000fe200078e0a06 */
[----:B------:R-:W-:Y:S01]  /*180f0*/  ISETP.GE.AND P1, PT, R12, RZ, PT ;  /* 0x000000ff0c00720c */ /* 0x000fe20003f26270 */
[--C-:B------:R-:W-:Y:S01]  /*18100*/  @!P5 IMAD.IADD R13, R13, 0x1, -R0.reuse ;  /* 0x000000010d0dd824 */ /* 0x100fe200078e0a00 */
[----:B------:R-:W-:Y:S01]  /*18110*/  ISETP.GT.U32.AND P5, PT, R0, R20, PT ;  /* 0x000000140000720c */ /* 0x000fe20003fa4070 */
[----:B------:R-:W-:Y:S01]  /*18120*/  @!P2 IMAD.IADD R17, R17, 0x1, -R0 ;  /* 0x000000011111a824 */ /* 0x000fe200078e0a00 */
[----:B------:R1:W-:Y:S01]  /*18130*/  STL [R1+0xf8], R6 ;  /* 0x0000f80601007387 */ /* 0x0003e20000100800 */
[----:B------:R-:W-:-:S02]  /*18140*/  VIADD R2, R28, 0x30 ;  /* 0x000000301c027836 */ /* 0x000fc40000000000 */
[----:B0-----:R-:W-:Y:S01]  /*18150*/  VIADD R4, R28, 0x31 ;  /* 0x000000311c047836 */ /* 0x001fe20000000000 */
[----:B------:R-:W-:Y:S01]  /*18160*/  ISETP.GT.U32.AND P2, PT, R0, R17, PT ;  /* 0x000000110000720c */ /* 0x000fe20003f44070 */
[----:B------:R-:W-:Y:S01]  /*18170*/  VIADD R8, R28, 0x2e ;  /* 0x0000002e1c087836 */ /* 0x000fe20000000000 */
[----:B------:R-:W-:Y:S01]  /*18180*/  IABS R7, R2 ;  /* 0x0000000200077213 */ /* 0x000fe20000000000 */
[--C-:B------:R-:W-:Y:S01]  /*18190*/  @!P4 IMAD.IADD R16, R16, 0x1, -R0.reuse ;  /* 0x000000011010c824 */ /* 0x100fe200078e0a00 */
[----:B------:R-:W-:Y:S01]  /*181a0*/  IABS R5, R4 ;  /* 0x0000000400057213 */ /* 0x000fe20000000000 */
[----:B-1----:R-:W-:Y:S01]  /*181b0*/  IMAD.MOV.U32 R6, RZ, RZ, R13 ;  /* 0x000000ffff067224 */ /* 0x002fe200078e000d */
[----:B------:R-:W-:Y:S01]  /*181c0*/  ISETP.GE.AND P4, PT, R14, RZ, PT ;  /* 0x000000ff0e00720c */ /* 0x000fe20003f86270 */
[----:B------:R-:W-:Y:S01]  /*181d0*/  @!P5 IMAD.IADD R20, R20, 0x1, -R0 ;  /* 0x000000011414d824 */ /* 0x000fe200078e0a00 */
[----:B------:R-:W-:Y:S01]  /*181e0*/  ISETP.GE.AND P5, PT, R2, RZ, PT ;  /* 0x000000ff0200720c */ /* 0x000fe20003fa6270 */
[----:B------:R-:W-:Y:S01]  /*181f0*/  IMAD.MOV.U32 R12, RZ, RZ, R5 ;  /* 0x000000ffff0c7224 */ /* 0x000fe200078e0005 */
[----:B------:R-:W-:Y:S01]  /*18200*/  IABS R14, R8 ;  /* 0x00000008000e7213 */ /* 0x000fe20000000000 */
[----:B------:R-:W-:Y:S01]  /*18210*/  @!P6 IMAD.MOV R6, RZ, RZ, -R6 ;  /* 0x000000ffff06e224 */ /* 0x000fe200078e0a06 */
[----:B------:R-:W-:Y:S01]  /*18220*/  ISETP.GE.AND P6, PT, R4, RZ, PT ;  /* 0x000000ff0400720c */ /* 0x000fe20003fc6270 */
[----:B------:R-:W-:-:S03]  /*18230*/  IMAD.HI.U32 R5, R15, R12, RZ ;  /* 0x0000000c0f057227 */ /* 0x000fc600078e00ff */
[----:B------:R0:W-:Y:S01]  /*18240*/  STL [R1+0xf4], R6 ;  /* 0x0000f40601007387 */ /* 0x0001e20000100800 */
[----:B------:R-:W-:Y:S02]  /*18250*/  IMAD.MOV R5, RZ, RZ, -R5 ;  /* 0x000000ffff057224 */ /* 0x000fe400078e0a05 */
[----:B------:R-:W-:-:S04]  /*18260*/  IMAD.HI.U32 R4, R15, R7, RZ ;  /* 0x000000070f047227 */ /* 0x000fc800078e00ff */
[C---:B------:R-:W-:Y:S02]  /*18270*/  IMAD R12, R0.reuse, R5, R12 ;  /* 0x00000005000c7224 */ /* 0x040fe400078e020c */
[----:B------:R-:W-:Y:S02]  /*18280*/  @!P2 IMAD.IADD R17, R17, 0x1, -R0 ;  /* 0x000000011111a824 */ /* 0x000fe400078e0a00 */
[----:B0-----:R-:W-:Y:S01]  /*18290*/  IMAD.MOV.U32 R6, RZ, RZ, R16 ;  /* 0x000000ffff067224 */ /* 0x001fe200078e0010 */
[C---:B------:R-:W-:Y:S01]  /*182a0*/  ISETP.GT.U32.AND P2, PT, R0.reuse, R12, PT ;  /* 0x0000000c0000720c */ /* 0x040fe20003f44070 */
[----:B------:R-:W-:Y:S02]  /*182b0*/  IMAD.MOV R4, RZ, RZ, -R4 ;  /* 0x000000ffff047224 */ /* 0x000fe400078e0a04 */
[----:B------:R-:W-:Y:S01]  /*182c0*/  @!P0 IMAD.MOV R6, RZ, RZ, -R6 ;  /* 0x000000ffff068224 */ /* 0x000fe200078e0a06 */
[C---:B------:R-:W-:Y:S01]  /*182d0*/  ISETP.GT.U32.AND P0, PT, R0.reuse, R20, PT ;  /* 0x000000140000720c */ /* 0x040fe20003f04070 */
[----:B------:R-:W-:-:S02]  /*182e0*/  IMAD R7, R0, R4, R7 ;  /* 0x0000000400077224 */ /* 0x000fc400078e0207 */
[C---:B------:R-:W-:Y:S01]  /*182f0*/  VIADD R2, R28.reuse, 0x2f ;  /* 0x0000002f1c027836 */ /* 0x040fe20000000000 */
[----:B------:R0:W-:Y:S01]  /*18300*/  STL [R1+0x58], R6 ;  /* 0x0000580601007387 */ /* 0x0001e20000100800 */
[----:B------:R-:W-:Y:S02]  /*18310*/  IMAD.MOV.U32 R9, RZ, RZ, R17 ;  /* 0x000000ffff097224 */ /* 0x000fe400078e0011 */
[----:B------:R-:W-:Y:S02]  /*18320*/  VIADD R5, R28, 0x2c ;  /* 0x0000002c1c057836 */ /* 0x000fe40000000000 */
[--C-:B------:R-:W-:Y:S02]  /*18330*/  @!P2 IMAD.IADD R12, R12, 0x1, -R0.reuse ;  /* 0x000000010c0ca824 */ /* 0x100fe400078e0a00 */
[----:B------:R-:W-:Y:S01]  /*18340*/  @!P1 IMAD.MOV R9, RZ, RZ, -R9 ;  /* 0x000000ffff099224 */ /* 0x000fe200078e0a09 */
[----:B------:R-:W-:Y:S01]  /*18350*/  ISETP.GE.AND P1, PT, R2, RZ, PT ;  /* 0x000000ff0200720c */ /* 0x000fe20003f26270 */
[----:B------:R-:W-:Y:S01]  /*18360*/  @!P0 IMAD.IADD R20, R20, 0x1, -R0 ;  /* 0x0000000114148824 */ /* 0x000fe200078e0a00 */
[C---:B------:R-:W-:Y:S01]  /*18370*/  ISETP.GT.U32.AND P0, PT, R0.reuse, R7, PT ;  /* 0x000000070000720c */ /* 0x040fe20003f04070 */
[C---:B------:R-:W-:Y:S01]  /*18380*/  IMAD.HI.U32 R4, R15.reuse, R14, RZ ;  /* 0x0000000e0f047227 */ /* 0x040fe200078e00ff */
[----:B0-----:R-:W-:Y:S01]  /*18390*/  IABS R6, R2 ;  /* 0x0000000200067213 */ /* 0x001fe20000000000 */
[----:B------:R0:W-:Y:S01]  /*183a0*/  STL [R1+0xe0], R9 ;  /* 0x0000e00901007387 */ /* 0x0001e20000100800 */
[----:B------:R-:W-:Y:S01]  /*183b0*/  ISETP.GT.U32.AND P2, PT, R0, R12, PT ;  /* 0x0000000c0000720c */ /* 0x000fe20003f44070 */
[----:B------:R-:W-:Y:S01]  /*183c0*/  VIADD R2, R28, 0x2d ;  /* 0x0000002d1c027836 */ /* 0x000fe20000000000 */
[----:B------:R-:W-:Y:S01]  /*183d0*/  IABS R18, R5 ;  /* 0x0000000500127213 */ /* 0x000fe20000000000 */
[----:B------:R-:W-:-:S04]  /*183e0*/  IMAD.HI.U32 R13, R15, R6, RZ ;  /* 0x000000060f0d7227 */ /* 0x000fc800078e00ff */
[----:B------:R-:W-:Y:S02]  /*183f0*/  IMAD.MOV R13, RZ, RZ, -R13 ;  /* 0x000000ffff0d7224 */ /* 0x000fe400078e0a0d */
[----:B------:R-:W-:Y:S01]  /*18400*/  @!P0 IMAD.IADD R7, R7, 0x1, -R0 ;  /* 0x0000000107078824 */ /* 0x000fe200078e0a00 */
[----:B0-----:R-:W-:Y:S01]  /*18410*/  IABS R9, R2 ;  /* 0x0000000200097213 */ /* 0x001fe20000000000 */
[----:B------:R-:W-:Y:S02]  /*18420*/  IMAD R6, R0, R13, R6 ;  /* 0x0000000d00067224 */ /* 0x000fe400078e0206 */
[----:B------:R-:W-:Y:S01]  /*18430*/  @!P2 IMAD.IADD R12, R12, 0x1, -R0 ;  /* 0x000000010c0ca824 */ /* 0x000fe200078e0a00 */
[C---:B------:R-:W-:Y:S01]  /*18440*/  ISETP.GT.U32.AND P0, PT, R0.reuse, R7, PT ;  /* 0x000000070000720c */ /* 0x040fe20003f04070 */
[----:B------:R-:W-:Y:S01]  /*18450*/  IMAD.MOV.U32 R16, RZ, RZ, R20 ;  /* 0x000000ffff107224 */ /* 0x000fe200078e0014 */
[----:B------:R-:W-:Y:S01]  /*18460*/  ISETP.GT.U32.AND P2, PT, R0, R6, PT ;  /* 0x000000060000720c */ /* 0x000fe20003f44070 */
[----:B------:R-:W-:-:S02]  /*18470*/  IMAD.MOV.U32 R11, RZ, RZ, R12 ;  /* 0x000000ffff0b7224 */ /* 0x000fc400078e000c */
[----:B------:R-:W-:Y:S02]  /*18480*/  IMAD.MOV R4, RZ, RZ, -R4 ;  /* 0x000000ffff047224 */ /* 0x000fe400078e0a04 */
[----:B------:R-:W-:Y:S02]  /*18490*/  @!P4 IMAD.MOV R16, RZ, RZ, -R16 ;  /* 0x000000ffff10c224 */ /* 0x000fe400078e0a10 */
[----:B------:R-:W-:-:S03]  /*184a0*/  IMAD.HI.U32 R13, R15, R9, RZ ;  /* 0x000000090f0d7227 */ /* 0x000fc600078e00ff */
[----:B------:R-:W-:Y:S01]  /*184b0*/  STL [R1+0xe4], R16 ;  /* 0x0000e41001007387 */ /* 0x000fe20000100800 */
[----:B------:R-:W-:Y:S01]  /*184c0*/  @!P6 IMAD.MOV R11, RZ, RZ, -R11 ;  /* 0x000000ffff0be224 */ /* 0x000fe200078e0a0b */
[----:B------:R-:W-:Y:S01]  /*184d0*/  ISETP.GE.AND P6, PT, R8, RZ, PT ;  /* 0x000000ff0800720c */ /* 0x000fe20003fc6270 */
[C---:B------:R-:W-:Y:S02]  /*184e0*/  IMAD R14, R0.reuse, R4, R14 ;  /* 0x00000004000e7224 */ /* 0x040fe400078e020e */
[----:B------:R-:W-:Y:S01]  /*184f0*/  @!P0 IMAD.IADD R7, R7, 0x1, -R0 ;  /* 0x0000000107078824 */ /* 0x000fe200078e0a00 */
[----:B------:R0:W-:Y:S01]  /*18500*/  STL [R1+0xec], R11 ;  /* 0x0000ec0b01007387 */ /* 0x0001e20000100800 */
[----:B------:R-:W-:Y:S01]  /*18510*/  IMAD.HI.U32 R4, R15, R18, RZ ;  /* 0x000000120f047227 */ /* 0x000fe200078e00ff */
[----:B------:R-:W-:Y:S02]  /*18520*/  ISETP.GT.U32.AND P4, PT, R0, R14, PT ;  /* 0x0000000e0000720c */ /* 0x000fe40003f84070 */
[----:B------:R-:W-:Y:S01]  /*18530*/  ISETP.GE.AND P0, PT, R2, RZ, PT ;  /* 0x000000ff0200720c */ /* 0x000fe20003f06270 */
[----:B------:R-:W-:-:S02]  /*18540*/  IMAD.MOV R13, RZ, RZ, -R13 ;  /* 0x000000ffff0d7224 */ /* 0x000fc400078e0a0d */
[----:B------:R-:W-:Y:S02]  /*18550*/  @!P2 IMAD.IADD R6, R6, 0x1, -R0 ;  /* 0x000000010606a824 */ /* 0x000fe400078e0a00 */
[----:B------:R-:W-:Y:S02]  /*18560*/  IMAD.MOV R12, RZ, RZ, -R4 ;  /* 0x000000ffff0c7224 */ /* 0x000fe400078e0a04 */
[----:B0-----:R-:W-:Y:S02]  /*18570*/  IMAD.MOV.U32 R11, RZ, RZ, R7 ;  /* 0x000000ffff0b7224 */ /* 0x001fe400078e0007 */
[C---:B------:R-:W-:Y:S02]  /*18580*/  IMAD R4, R0.reuse, R13, R9 ;  /* 0x0000000d00047224 */ /* 0x040fe400078e0209 */
[----:B------:R-:W-:Y:S01]  /*18590*/  @!P5 IMAD.MOV R11, RZ, RZ, -R11 ;  /* 0x000000ffff0bd224 */ /* 0x000fe200078e0a0b */
[C---:B------:R-:W-:Y:S01]  /*185a0*/  ISETP.GT.U32.AND P5, PT, R0.reuse, R6, PT ;  /* 0x000000060000720c */ /* 0x040fe20003fa4070 */
[C---:B------:R-:W-:Y:S01]  /*185b0*/  IMAD R18, R0.reuse, R12, R18 ;  /* 0x0000000c00127224 */ /* 0x040fe200078e0212 */
[----:B------:R-:W-:Y:S01]  /*185c0*/  ISETP.GT.U32.AND P2, PT, R0, R4, PT ;  /* 0x000000040000720c */ /* 0x000fe20003f44070 */
[----:B------:R-:W-:Y:S01]  /*185d0*/  VIADD R2, R28, 0x2b ;  /* 0x0000002b1c027836 */ /* 0x000fe20000000000 */
[----:B------:R0:W-:Y:S01]  /*185e0*/  STL [R1+0xf0], R11 ;  /* 0x0000f00b01007387 */ /* 0x0001e20000100800 */
[----:B------:R-:W-:-:S02]  /*185f0*/  @!P4 IMAD.IADD R14, R14, 0x1, -R0 ;  /* 0x000000010e0ec824 */ /* 0x000fc400078e0a00 */
[C---:B------:R-:W-:Y:S01]  /*18600*/  VIADD R13, R28.reuse, 0x29 ;  /* 0x000000291c0d7836 */ /* 0x040fe20000000000 */
[----:B------:R-:W-:Y:S01]  /*18610*/  IABS R8, R2 ;  /* 0x0000000200087213 */ /* 0x000fe20000000000 */
[----:B------:R-:W-:Y:S01]  /*18620*/  VIADD R20, R28, 0x2a ;  /* 0x0000002a1c147836 */ /* 0x000fe20000000000 */
[----:B------:R-:W-:Y:S01]  /*18630*/  ISETP.GT.U32.AND P4, PT, R0, R14, PT ;  /* 0x0000000e0000720c */ /* 0x000fe20003f84070 */
[----:B------:R-:W-:Y:S01]  /*18640*/  VIADD R9, R28, 0x28 ;  /* 0x000000281c097836 */ /* 0x000fe20000000000 */
[----:B------:R-:W-:Y:S01]  /*18650*/  IABS R17, R13 ;  /* 0x0000000d00117213 */ /* 0x000fe20000000000 */
[--C-:B------:R-:W-:Y:S01]  /*18660*/  @!P5 IMAD.IADD R6, R6, 0x1, -R0.reuse ;  /* 0x000000010606d824 */ /* 0x100fe200078e0a00 */
[----:B------:R-:W-:Y:S01]  /*18670*/  ISETP.GT.U32.AND P5, PT, R0, R18, PT ;  /* 0x000000120000720c */ /* 0x000fe20003fa4070 */
[----:B------:R-:W-:Y:S01]  /*18680*/  @!P2 IMAD.IADD R4, R4, 0x1, -R0 ;  /* 0x000000010404a824 */ /* 0x000fe200078e0a00 */
[----:B------:R-:W-:Y:S01]  /*18690*/  IABS R12, R20 ;  /* 0x00000014000c7213 */ /* 0x000fe20000000000 */
[----:B------:R-:W-:Y:S01]  /*186a0*/  IMAD.HI.U32 R7, R15, R8, RZ ;  /* 0x000000080f077227 */ /* 0x000fe200078e00ff */
[----:B------:R-:W-:-:S02]  /*186b0*/  IABS R16, R9 ;  /* 0x0000000900107213 */ /* 0x000fc40000000000 */
[C---:B------:R-:W-:Y:S01]  /*186c0*/  ISETP.GT.U32.AND P2, PT, R0.reuse, R4, PT ;  /* 0x000000040000720c */ /* 0x040fe20003f44070 */
[----:B------:R-:W-:Y:S02]  /*186d0*/  IMAD.MOV R7, RZ, RZ, -R7 ;  /* 0x000000ffff077224 */ /* 0x000fe400078e0a07 */
[----:B0-----:R-:W-:Y:S01]  /*186e0*/  IMAD.MOV.U32 R11, RZ, RZ, R6 ;  /* 0x000000ffff0b7224 */ /* 0x001fe200078e0006 */
[----:B------:R-:W-:Y:S01]  /*186f0*/  IABS R6, R10 ;  /* 0x0000000a00067213 */ /* 0x000fe20000000000 */
[----:B------:R-:W-:Y:S02]  /*18700*/  IMAD R8, R0, R7, R8 ;  /* 0x0000000700087224 */ /* 0x000fe400078e0208 */
[----:B------:R-:W-:Y:S01]  /*18710*/  @!P5 IMAD.IADD R18, R18, 0x1, -R0 ;  /* 0x000000011212d824 */ /* 0x000fe200078e0a00 */
[----:B------:R-:W-:Y:S01]  /*18720*/  ISETP.GE.AND P5, PT, R2, RZ, PT ;  /* 0x000000ff0200720c */ /* 0x000fe20003fa6270 */
[----:B------:R-:W-:-:S04]  /*18730*/  IMAD.HI.U32 R7, R15, R17, RZ ;  /* 0x000000110f077227 */ /* 0x000fc800078e00ff */
[----:B------:R-:W-:Y:S01]  /*18740*/  @!P4 IMAD.IADD R14, R14, 0x1, -R0 ;  /* 0x000000010e0ec824 */ /* 0x000fe200078e0a00 */
[----:B------:R-:W-:Y:S01]  /*18750*/  ISETP.GE.AND P4, PT, R5, RZ, PT ;  /* 0x000000ff0500720c */ /* 0x000fe20003f86270 */
[----:B------:R-:W-:Y:S01]  /*18760*/  @!P1 IMAD.MOV R11, RZ, RZ, -R11 ;  /* 0x000000ffff0b9224 */ /* 0x000fe200078e0a0b */
[----:B------:R-:W-:Y:S01]  /*18770*/  ISETP.GT.U32.AND P1, PT, R0, R18, PT ;  /* 0x000000120000720c */ /* 0x000fe20003f24070 */
[----:B------:R-:W-:-:S03]  /*18780*/  IMAD.HI.U32 R19, R15, R12, RZ ;  /* 0x0000000c0f137227 */ /* 0x000fc600078e00ff */
[----:B------:R0:W-:Y:S01]  /*18790*/  STL [R1+0xd4], R11 ;  /* 0x0000d40b01007387 */ /* 0x0001e20000100800 */
[----:B------:R-:W-:-:S04]  /*187a0*/  IMAD.HI.U32 R5, R15, R16, RZ ;  /* 0x000000100f057227 */ /* 0x000fc800078e00ff */
[----:B------:R-:W-:Y:S01]  /*187b0*/  @!P2 IMAD.IADD R4, R4, 0x1, -R0 ;  /* 0x000000010404a824 */ /* 0x000fe200078e0a00 */
[C---:B------:R-:W-:Y:S01]  /*187c0*/  ISETP.GT.U32.AND P2, PT, R0.reuse, R8, PT ;  /* 0x000000080000720c */ /* 0x040fe20003f44070 */
[----:B------:R-:W-:Y:S02]  /*187d0*/  IMAD.MOV R7, RZ, RZ, -R7 ;  /* 0x000000ffff077224 */ /* 0x000fe400078e0a07 */
[----:B------:R-:W-:Y:S02]  /*187e0*/  IMAD.MOV R19, RZ, RZ, -R19 ;  /* 0x000000ffff137224 */ /* 0x000fe400078e0a13 */
[----:B------:R-:W-:Y:S02]  /*187f0*/  IMAD.MOV R5, RZ, RZ, -R5 ;  /* 0x000000ffff057224 */ /* 0x000fe400078e0a05 */
[----:B------:R-:W-:Y:S02]  /*18800*/  IMAD R17, R0, R7, R17 ;  /* 0x0000000700117224 */ /* 0x000fe400078e0211 */
[----:B0-----:R-:W-:-:S02]  /*18810*/  IMAD.MOV.U32 R11, RZ, RZ, R4 ;  /* 0x000000ffff0b7224 */ /* 0x001fc400078e0004 */
[C---:B------:R-:W-:Y:S02]  /*18820*/  IMAD R2, R0.reuse, R19, R12 ;  /* 0x0000001300027224 */ /* 0x040fe400078e020c */
[C---:B------:R-:W-:Y:S02]  /*18830*/  IMAD R16, R0.reuse, R5, R16 ;  /* 0x0000000500107224 */ /* 0x040fe400078e0210 */
[----:B------:R-:W-:Y:S01]  /*18840*/  @!P0 IMAD.MOV R11, RZ, RZ, -R11 ;  /* 0x000000ffff0b8224 */ /* 0x000fe200078e0a0b */
[C---:B------:R-:W-:Y:S01]  /*18850*/  ISETP.GT.U32.AND P0, PT, R0.reuse, R17, PT ;  /* 0x000000110000720c */ /* 0x040fe20003f04070 */
[----:B------:R-:W-:Y:S01]  /*18860*/  @!P6 IMAD.MOV R14, RZ, RZ, -R14 ;  /* 0x000000ffff0ee224 */ /* 0x000fe200078e0a0e */
[----:B------:R-:W-:Y:S01]  /*18870*/  ISETP.GT.U32.AND P6, PT, R0, R2, PT ;  /* 0x000000020000720c */ /* 0x000fe20003fc4070 */
[--C-:B------:R-:W-:Y:S01]  /*18880*/  @!P1 IMAD.IADD R18, R18, 0x1, -R0.reuse ;  /* 0x0000000112129824 */ /* 0x100fe200078e0a00 */
        /* <DEDUP_REMOVED lines=8> */
[--C-:B------:R-:W-:Y:S01]  /*18910*/  @!P0 IMAD.IADD R17, R17, 0x1, -R0.reuse ;  /* 0x0000000111118824 */ /* 0x100fe200078e0a00 */
[----:B------:R-:W-:Y:S01]  /*18920*/  IABS R7, R12 ;  /* 0x0000000c00077213 */ /* 0x000fe20000000000 */
[--C-:B------:R-:W-:Y:S01]  /*18930*/  @!P6 IMAD.IADD R2, R2, 0x1, -R0.reuse ;  /* 0x000000010202e824 */ /* 0x100fe200078e0a00 */
[----:B0-----:R-:W0:Y:S01]  /*18940*/  I2F.RP R14, R6 ;  /* 0x00000006000e7306 */ /* 0x001e220000209400 */
[----:B------:R-:W-:Y:S01]  /*18950*/  @!P1 IMAD.IADD R16, R16, 0x1, -R0 ;  /* 0x0000000110109824 */ /* 0x000fe200078e0a00 */
[----:B------:R-:W-:Y:S01]  /*18960*/  ISETP.GE.AND P6, PT, R13, RZ, PT ;  /* 0x000000ff0d00720c */ /* 0x000fe20003fc6270 */
[----:B------:R-:W-:Y:S01]  /*18970*/  IMAD.HI.U32 R13, R15, R4, RZ ;  /* 0x000000040f0d7227 */ /* 0x000fe200078e00ff */
[----:B------:R-:W-:-:S02]  /*18980*/  ISETP.GT.U32.AND P1, PT, R0, R17, PT ;  /* 0x000000110000720c */ /* 0x000fc40003f24070 */
[----:B------:R-:W-:Y:S01]  /*18990*/  ISETP.GT.U32.AND P0, PT, R0, R2, PT ;  /* 0x000000020000720c */ /* 0x000fe20003f04070 */
[----:B-1----:R-:W-:Y:S02]  /*189a0*/  IMAD.MOV.U32 R11, RZ, RZ, R18 ;  /* 0x000000ffff0b7224 */ /* 0x002fe400078e0012 */
[----:B------:R-:W-:-:S04]  /*189b0*/  IMAD.HI.U32 R19, R15, R7, RZ ;  /* 0x000000070f137227 */ /* 0x000fc800078e00ff */
[----:B------:R-:W-:Y:S02]  /*189c0*/  IMAD.MOV R13, RZ, RZ, -R13 ;  /* 0x000000ffff0d7224 */ /* 0x000fe400078e0a0d */
[----:B------:R-:W-:Y:S01]  /*189d0*/  @!P4 IMAD.MOV R11, RZ, RZ, -R11 ;  /* 0x000000ffff0bc224 */ /* 0x000fe200078e0a0b */
[----:B0-----:R-:W0:Y:S01]  /*189e0*/  MUFU.RCP R14, R14 ;  /* 0x0000000e000e7308 */ /* 0x001e220000001000 */
[----:B------:R-:W-:Y:S01]  /*189f0*/  IMAD.MOV R19, RZ, RZ, -R19 ;  /* 0x000000ffff137224 */ /* 0x000fe200078e0a13 */
[----:B------:R-:W-:Y:S01]  /*18a00*/  ISETP.GT.U32.AND P4, PT, R0, R16, PT ;  /* 0x000000100000720c */ /* 0x000fe20003f84070 */
[----:B------:R-:W-:Y:S01]  /*18a10*/  @!P2 IMAD.IADD R8, R8, 0x1, -R0 ;  /* 0x000000010808a824 */ /* 0x000fe200078e0a00 */
[----:B------:R1:W-:Y:S01]  /*18a20*/  STL [R1+0xa8], R11 ;  /* 0x0000a80b01007387 */ /* 0x0003e20000100800 */
[----:B------:R-:W-:Y:S01]  /*18a30*/  IMAD R4, R0, R13, R4 ;  /* 0x0000000d00047224 */ /* 0x000fe200078e0204 */
[----:B------:R-:W-:Y:S01]  /*18a40*/  ISETP.GE.AND P2, PT, R20, RZ, PT ;  /* 0x000000ff1400720c */ /* 0x000fe20003f46270 */
[----:B------:R-:W-:-:S02]  /*18a50*/  IMAD R7, R0, R19, R7 ;  /* 0x0000001300077224 */ /* 0x000fc400078e0207 */
[--C-:B------:R-:W-:Y:S01]  /*18a60*/  @!P1 IMAD.IADD R17, R17, 0x1, -R0.reuse ;  /* 0x0000000111119824 */ /* 0x100fe200078e0a00 */
[----:B------:R-:W-:Y:S01]  /*18a70*/  ISETP.GT.U32.AND P1, PT, R0, R4, PT ;  /* 0x000000040000720c */ /* 0x000fe20003f24070 */
[----:B------:R-:W-:Y:S02]  /*18a80*/  VIADD R13, R28, 0x24 ;  /* 0x000000241c0d7836 */ /* 0x000fe40000000000 */
[----:B------:R-:W-:Y:S01]  /*18a90*/  @!P0 IMAD.IADD R2, R2, 0x1, -R0 ;  /* 0x0000000102028824 */ /* 0x000fe200078e0a00 */
[----:B------:R-:W-:Y:S01]  /*18aa0*/  ISETP.GE.AND P0, PT, R9, RZ, PT ;  /* 0x000000ff0900720c */ /* 0x000fe20003f06270 */
[----:B-1----:R-:W-:Y:S01]  /*18ab0*/  IMAD.MOV.U32 R11, RZ, RZ, R8 ;  /* 0x000000ffff0b7224 */ /* 0x002fe200078e0008 */
[----:B------:R-:W-:Y:S01]  /*18ac0*/  IABS R18, R13 ;  /* 0x0000000d00127213 */ /* 0x000fe20000000000 */
[----:B------:R-:W-:Y:S02]  /*18ad0*/  VIADD R8, R28, 0x25 ;  /* 0x000000251c087836 */ /* 0x000fe40000000000 */
[----:B------:R-:W-:Y:S01]  /*18ae0*/  @!P5 IMAD.MOV R11, RZ, RZ, -R11 ;  /* 0x000000ffff0bd224 */ /* 0x000fe200078e0a0b */
[----:B------:R-:W-:Y:S01]  /*18af0*/  ISETP.GT.U32.AND P5, PT, R0, R7, PT ;  /* 0x000000070000720c */ /* 0x000fe20003fa4070 */
[--C-:B------:R-:W-:Y:S01]  /*18b00*/  @!P4 IMAD.IADD R16, R16, 0x1, -R0.reuse ;  /* 0x000000011010c824 */ /* 0x100fe200078e0a00 */
[----:B------:R-:W-:Y:S01]  /*18b10*/  IABS R9, R8 ;  /* 0x0000000800097213 */ /* 0x000fe20000000000 */
[----:B------:R-:W-:Y:S01]  /*18b20*/  @!P1 IMAD.IADD R4, R4, 0x1, -R0 ;  /* 0x0000000104049824 */ /* 0x000fe200078e0a00 */
[----:B------:R1:W-:Y:S01]  /*18b30*/  STL [R1+0xb0], R11 ;  /* 0x0000b00b01007387 */ /* 0x0003e20000100800 */
[----:B------:R-:W-:Y:S01]  /*18b40*/  ISETP.GE.AND P4, PT, R12, RZ, PT ;  /* 0x000000ff0c00720c */ /* 0x000fe20003f86270 */
[----:B------:R-:W-:-:S02]  /*18b50*/  IMAD.MOV.U32 R12, RZ, RZ, R18 ;  /* 0x000000ffff0c7224 */ /* 0x000fc400078e0012 */
[----:B0-----:R-:W-:Y:S02]  /*18b60*/  VIADD R18, R14, 0xffffffe ;  /* 0x0ffffffe0e127836 */ /* 0x001fe40000000000 */
[----:B------:R-:W-:-:S04]  /*18b70*/  IMAD.HI.U32 R14, R15, R9, RZ ;  /* 0x000000090f0e7227 */ /* 0x000fc800078e00ff */
[----:B-1----:R-:W-:Y:S02]  /*18b80*/  IMAD.MOV.U32 R11, RZ, RZ, R2 ;  /* 0x000000ffff0b7224 */ /* 0x002fe400078e0002 */
        /* <DEDUP_REMOVED lines=9> */
[----:B------:R0:W1:Y:S01]  /*18c20*/  F2I.FTZ.U32.TRUNC.NTZ R5, R18 ;  /* 0x0000001200057305 */ /* 0x000062000021f000 */
[----:B------:R-:W-:Y:S01]  /*18c30*/  IMAD.HI.U32 R2, R15, R12, RZ ;  /* 0x0000000c0f027227 */ /* 0x000fe200078e00ff */
[----:B------:R2:W-:Y:S03]  /*18c40*/  STL [R1+0xcc], R11 ;  /* 0x0000cc0b01007387 */ /* 0x0005e60000100800 */
[----:B------:R-:W-:Y:S01]  /*18c50*/  IMAD.MOV R2, RZ, RZ, -R2 ;  /* 0x000000ffff027224 */ /* 0x000fe200078e0a02 */
[----:B------:R1:W-:Y:S01]  /*18c60*/  STL [R1+0xb4], R17 ;  /* 0x0000b41101007387 */ /* 0x0003e20000100800 */
[--C-:B------:R-:W-:Y:S01]  /*18c70*/  @!P2 IMAD.IADD R4, R4, 0x1, -R0.reuse ;  /* 0x000000010404a824 */ /* 0x100fe200078e0a00 */
[----:B------:R-:W-:Y:S01]  /*18c80*/  ISETP.GT.U32.AND P2, PT, R0, R8, PT ;  /* 0x000000080000720c */ /* 0x000fe20003f44070 */
[----:B------:R-:W-:-:S02]  /*18c90*/  @!P1 IMAD.IADD R7, R7, 0x1, -R0 ;  /* 0x0000000107079824 */ /* 0x000fc400078e0a00 */
[----:B------:R-:W-:Y:S02]  /*18ca0*/  IMAD R12, R0, R2, R12 ;  /* 0x00000002000c7224 */ /* 0x000fe400078e020c */
[----:B--2---:R-:W-:Y:S02]  /*18cb0*/  IMAD.MOV.U32 R11, RZ, RZ, R16 ;  /* 0x000000ffff0b7224 */ /* 0x004fe400078e0010 */
[----:B0-----:R-:W-:Y:S02]  /*18cc0*/  IMAD.MOV.U32 R18, RZ, RZ, R7 ;  /* 0x000000ffff127224 */ /* 0x001fe400078e0007 */
[----:B-1----:R-:W-:Y:S02]  /*18cd0*/  VIADD R17, R28, 0x23 ;  /* 0x000000231c117836 */ /* 0x002fe40000000000 */
[----:B------:R-:W-:Y:S01]  /*18ce0*/  @!P0 IMAD.MOV R11, RZ, RZ, -R11 ;  /* 0x000000ffff0b8224 */ /* 0x000fe200078e0a0b */
[----:B------:R-:W-:Y:S01]  /*18cf0*/  ISETP.GE.AND P0, PT, R13, RZ, PT ;  /* 0x000000ff0d00720c */ /* 0x000fe20003f06270 */
[----:B------:R-:W-:Y:S01]  /*18d00*/  @!P4 IMAD.MOV R18, RZ, RZ, -R18 ;  /* 0x000000ffff12c224 */ /* 0x000fe200078e0a12 */
[----:B------:R-:W-:Y:S01]  /*18d10*/  ISETP.GT.U32.AND P4, PT, R0, R12, PT ;  /* 0x0000000c0000720c */ /* 0x000fe20003f84070 */
[----:B------:R-:W-:Y:S01]  /*18d20*/  @!P2 IMAD.IADD R8, R8, 0x1, -R0 ;  /* 0x000000010808a824 */ /* 0x000fe200078e0a00 */
[----:B------:R-:W-:Y:S01]  /*18d30*/  ISETP.GE.AND P1, PT, R17, RZ, PT ;  /* 0x000000ff1100720c */ /* 0x000fe20003f26270 */
[----:B------:R-:W-:Y:S01]  /*18d40*/  IMAD.MOV R13, RZ, RZ, -R5 ;  /* 0x000000ffff0d7224 */ /* 0x000fe200078e0a05 */
[----:B------:R-:W-:Y:S01]  /*18d50*/  IABS R17, R17 ;  /* 0x0000001100117213 */ /* 0x000fe20000000000 */
[----:B------:R0:W-:Y:S01]  /*18d60*/  STL [R1+0xb8], R11 ;  /* 0x0000b80b01007387 */ /* 0x0001e20000100800 */
[----:B------:R-:W-:Y:S01]  /*18d70*/  ISETP.GT.U32.AND P2, PT, R0, R8, PT ;  /* 0x000000080000720c */ /* 0x000fe20003f44070 */
[----:B------:R-:W-:-:S02]  /*18d80*/  IMAD R13, R13, R6, RZ ;  /* 0x000000060d0d7224 */ /* 0x000fc400078e02ff */
[----:B------:R-:W-:Y:S01]  /*18d90*/  IMAD.HI.U32 R7, R15, R17, RZ ;  /* 0x000000110f077227 */ /* 0x000fe200078e00ff */
[----:B------:R-:W-:Y:S03]  /*18da0*/  STL [R1+0xbc], R18 ;  /* 0x0000bc1201007387 */ /* 0x000fe60000100800 */
[C---:B------:R-:W-:Y:S02]  /*18db0*/  VIADD R16, R28.reuse, 0x22 ;  /* 0x000000221c107836 */ /* 0x040fe40000000000 */
[----:B0-----:R-:W-:Y:S02]  /*18dc0*/  IMAD.MOV.U32 R11, RZ, RZ, R4 ;  /* 0x000000ffff0b7224 */ /* 0x001fe400078e0004 */
[----:B------:R-:W-:Y:S02]  /*18dd0*/  IMAD.MOV.U32 R4, RZ, RZ, RZ ;  /* 0x000000ffff047224 */ /* 0x000fe400078e00ff */
[----:B------:R-:W-:-:S02]  /*18de0*/  VIADD R2, R28, 0x21 ;  /* 0x000000211c027836 */ /* 0x000fc40000000000 */
[----:B------:R-:W-:-:S03]  /*18df0*/  IMAD.HI.U32 R13, R5, R13, R4 ;  /* 0x0000000d050d7227 */ /* 0x000fc600078e0004 */
[----:B------:R-:W-:Y:S01]  /*18e00*/  IABS R5, R2 ;  /* 0x0000000200057213 */ /* 0x000fe20000000000 */
[----:B------:R-:W-:Y:S02]  /*18e10*/  IMAD.MOV R4, RZ, RZ, -R7 ;  /* 0x000000ffff047224 */ /* 0x000fe400078e0a07 */
[----:B------:R-:W-:Y:S01]  /*18e20*/  @!P5 IMAD.MOV R11, RZ, RZ, -R11 ;  /* 0x000000ffff0bd224 */ /* 0x000fe200078e0a0b */
[----:B------:R-:W-:Y:S01]  /*18e30*/  ISETP.GE.AND P5, PT, R16, RZ, PT ;  /* 0x000000ff1000720c */ /* 0x000fe20003fa6270 */
[--C-:B------:R-:W-:Y:S01]  /*18e40*/  @!P4 IMAD.IADD R12, R12, 0x1, -R0.reuse ;  /* 0x000000010c0cc824 */ /* 0x100fe200078e0a00 */
[----:B------:R-:W-:Y:S01]  /*18e50*/  IABS R16, R16 ;  /* 0x0000001000107213 */ /* 0x000fe20000000000 */
[----:B------:R-:W-:Y:S01]  /*18e60*/  IMAD R17, R0, R4, R17 ;  /* 0x0000000400117224 */ /* 0x000fe200078e0211 */
[----:B------:R0:W-:Y:S01]  /*18e70*/  STL [R1+0xc0], R11 ;  /* 0x0000c00b01007387 */ /* 0x0001e20000100800 */
[----:B------:R-:W-:Y:S01]  /*18e80*/  @!P2 IMAD.IADD R8, R8, 0x1, -R0 ;  /* 0x000000010808a824 */ /* 0x000fe200078e0a00 */
[C---:B------:R-:W-:Y:S01]  /*18e90*/  ISETP.GT.U32.AND P4, PT, R0.reuse, R12, PT ;  /* 0x0000000c0000720c */ /* 0x040fe20003f84070 */
[----:B------:R-:W-:Y:S01]  /*18ea0*/  IMAD.HI.U32 R7, R15, R16, RZ ;  /* 0x000000100f077227 */ /* 0x000fe200078e00ff */
[----:B------:R-:W-:-:S03]  /*18eb0*/  ISETP.GT.U32.AND P2, PT, R0, R17, PT ;  /* 0x000000110000720c */ /* 0x000fc60003f44070 */
[----:B------:R-:W-:-:S04]  /*18ec0*/  IMAD.HI.U32 R19, R15, R5, RZ ;  /* 0x000000050f137227 */ /* 0x000fc800078e00ff */
[----:B------:R-:W-:Y:S02]  /*18ed0*/  IMAD.MOV R7, RZ, RZ, -R7 ;  /* 0x000000ffff077224 */ /* 0x000fe400078e0a07 */
[----:B------:R-:W-:Y:S02]  /*18ee0*/  IMAD.MOV R19, RZ, RZ, -R19 ;  /* 0x000000ffff137224 */ /* 0x000fe400078e0a13 */
[----:B------:R-:W-:Y:S01]  /*18ef0*/  IMAD R16, R0, R7, R16 ;  /* 0x0000000700107224 */ /* 0x000fe200078e0210 */
[----:B------:R-:W-:Y:S01]  /*18f00*/  IABS R7, R28 ;  /* 0x0000001c00077213 */ /* 0x000fe20000000000 */
[----:B------:R-:W-:Y:S02]  /*18f10*/  VIADD R9, R28, 0x20 ;  /* 0x000000201c097836 */ /* 0x000fe40000000000 */
[----:B------:R-:W-:Y:S02]  /*18f20*/  IMAD R5, R0, R19, R5 ;  /* 0x0000001300057224 */ /* 0x000fe400078e0205 */
[--C-:B------:R-:W-:Y:S01]  /*18f30*/  @!P4 IMAD.IADD R12, R12, 0x1, -R0.reuse ;  /* 0x000000010c0cc824 */ /* 0x100fe200078e0a00 */
[C---:B------:R-:W-:Y:S01]  /*18f40*/  ISETP.GT.U32.AND P4, PT, R0.reuse, R16, PT ;  /* 0x000000100000720c */ /* 0x040fe20003f84070 */
[----:B------:R-:W-:Y:S01]  /*18f50*/  @!P2 IMAD.IADD R17, R17, 0x1, -R0 ;  /* 0x000000011111a824 */ /* 0x000fe200078e0a00 */
[----:B------:R-:W-:Y:S01]  /*18f60*/  IABS R4, R9 ;  /* 0x0000000900047213 */ /* 0x000fe20000000000 */
[----:B0-----:R-:W-:Y:S01]  /*18f70*/  IMAD.MOV.U32 R11, RZ, RZ, R8 ;  /* 0x000000ffff0b7224 */ /* 0x001fe200078e0008 */
[----:B------:R-:W-:Y:S01]  /*18f80*/  ISETP.GT.U32.AND P2, PT, R0, R5, PT ;  /* 0x000000050000720c */ /* 0x000fe20003f44070 */
[----:B------:R-:W-:-:S02]  /*18f90*/  VIADD R14, R28, 0x1f ;  /* 0x0000001f1c0e7836 */ /* 0x000fc40000000000 */
[----:B------:R-:W-:-:S03]  /*18fa0*/  IMAD.HI.U32 R18, R15, R4, RZ ;  /* 0x000000040f127227 */ /* 0x000fc600078e00ff */
[----:B------:R-:W-:Y:S01]  /*18fb0*/  IABS R19, R14 ;  /* 0x0000000e00137213 */ /* 0x000fe20000000000 */
[----:B------:R-:W-:Y:S02]  /*18fc0*/  IMAD.MOV R18, RZ, RZ, -R18 ;  /* 0x000000ffff127224 */ /* 0x000fe400078e0a12 */
[----:B------:R-:W-:Y:S01]  /*18fd0*/  @!P4 IMAD.IADD R16, R16, 0x1, -R0 ;  /* 0x000000011010c824 */ /* 0x000fe200078e0a00 */
[C---:B------:R-:W-:Y:S01]  /*18fe0*/  ISETP.GT.U32.AND P4, PT, R0.reuse, R17, PT ;  /* 0x000000110000720c */ /* 0x040fe20003f84070 */
[----:B------:R-:W-:Y:S02]  /*18ff0*/  @!P6 IMAD.MOV R11, RZ, RZ, -R11 ;  /* 0x000000ffff0be224 */ /* 0x000fe400078e0a0b */
[C---:B------:R-:W-:Y:S01]  /*19000*/  IMAD R4, R0.reuse, R18, R4 ;  /* 0x0000001200047224 */ /* 0x040fe200078e0204 */
[----:B------:R-:W-:Y:S01]  /*19010*/  IABS R18, R29 ;  /* 0x0000001d00127213 */ /* 0x000fe20000000000 */
[----:B------:R-:W-:Y:S01]  /*19020*/  @!P2 IMAD.IADD R5, R5, 0x1, -R0 ;  /* 0x000000010505a824 */ /* 0x000fe200078e0a00 */
[----:B------:R-:W-:Y:S01]  /*19030*/  ISETP.GT.U32.AND P6, PT, R0, R16, PT ;  /* 0x000000100000720c */ /* 0x000fe20003fc4070 */
[----:B------:R0:W-:Y:S01]  /*19040*/  STL [R1+0xac], R11 ;  /* 0x0000ac0b01007387 */ /* 0x0001e20000100800 */
[----:B------:R-:W-:-:S02]  /*19050*/  IMAD.HI.U32 R20, R15, R7, RZ ;  /* 0x000000070f147227 */ /* 0x000fc400078e00ff */
[----:B------:R-:W-:Y:S02]  /*19060*/  ISETP.GT.U32.AND P2, PT, R0, R5, PT ;  /* 0x000000050000720c */ /* 0x000fe40003f44070 */
[----:B------:R-:W-:-:S04]  /*19070*/  IMAD.HI.U32 R13, R13, R18, RZ ;  /* 0x000000120d0d7227 */ /* 0x000fc800078e00ff */
[----:B------:R-:W-:Y:S02]  /*19080*/  IMAD.MOV R20, RZ, RZ, -R20 ;  /* 0x000000ffff147224 */ /* 0x000fe400078e0a14 */
[----:B0-----:R-:W-:Y:S02]  /*19090*/  IMAD.MOV.U32 R11, RZ, RZ, R12 ;  /* 0x000000ffff0b7224 */ /* 0x001fe400078e000c */
[----:B------:R-:W-:Y:S02]  /*190a0*/  IMAD.MOV R13, RZ, RZ, -R13 ;  /* 0x000000ffff0d7224 */ /* 0x000fe400078e0a0d */
[----:B------:R-:W-:Y:S01]  /*190b0*/  @!P0 IMAD.MOV R11, RZ, RZ, -R11 ;  /* 0x000000ffff0b8224 */ /* 0x000fe200078e0a0b */
[C---:B------:R-:W-:Y:S01]  /*190c0*/  ISETP.GT.U32.AND P0, PT, R0.reuse, R4, PT ;  /* 0x000000040000720c */ /* 0x040fe20003f04070 */
[----:B------:R-:W-:Y:S02]  /*190d0*/  IMAD R7, R0, R20, R7 ;  /* 0x0000001400077224 */ /* 0x000fe400078e0207 */
[----:B------:R-:W-:Y:S01]  /*190e0*/  IMAD.MOV.U32 R8, RZ, RZ, R19 ;  /* 0x000000ffff087224 */ /* 0x000fe200078e0013 */
[----:B------:R0:W-:Y:S01]  /*190f0*/  STL [R1+0x50], R11 ;  /* 0x0000500b01007387 */ /* 0x0001e20000100800 */
[----:B------:R-:W-:-:S02]  /*19100*/  IMAD R18, R6, R13, R18 ;  /* 0x0000000d06127224 */ /* 0x000fc400078e0212 */
[--C-:B------:R-:W-:Y:S01]  /*19110*/  @!P4 IMAD.IADD R17, R17, 0x1, -R0.reuse ;  /* 0x000000011111c824 */ /* 0x100fe200078e0a00 */
[----:B------:R-:W-:Y:S01]  /*19120*/  ISETP.GE.AND P4, PT, R2, RZ, PT ;  /* 0x000000ff0200720c */ /* 0x000fe20003f86270 */
[----:B------:R-:W-:Y:S01]  /*19130*/  @!P6 IMAD.IADD R16, R16, 0x1, -R0 ;  /* 0x000000011010e824 */ /* 0x000fe200078e0a00 */
[----:B------:R-:W-:Y:S01]  /*19140*/  ISETP.GT.U32.AND P6, PT, R0, R7, PT ;  /* 0x000000070000720c */ /* 0x000fe20003fc4070 */
[----:B------:R-:W-:-:S04]  /*19150*/  IMAD.HI.U32 R19, R15, R8, RZ ;  /* 0x000000080f137227 */ /* 0x000fc800078e00ff */
[--C-:B------:R-:W-:Y:S01]  /*19160*/  @!P2 IMAD.IADD R5, R5, 0x1, -R0.reuse ;  /* 0x000000010505a824 */ /* 0x100fe200078e0a00 */
[----:B------:R-:W-:Y:S01]  /*19170*/  ISETP.GT.U32.AND P2, PT, R6, R18, PT ;  /* 0x000000120600720c */ /* 0x000fe20003f44070 */
[----:B0-----:R-:W-:Y:S02]  /*19180*/  IMAD.MOV.U32 R11, RZ, RZ, R17 ;  /* 0x000000ffff0b7224 */ /* 0x001fe400078e0011 */
[----:B------:R-:W-:Y:S02]  /*19190*/  IMAD.MOV R19, RZ, RZ, -R19 ;  /* 0x000000ffff137224 */ /* 0x000fe400078e0a13 */
[----:B------:R-:W-:Y:S02]  /*191a0*/  @!P0 IMAD.IADD R4, R4, 0x1, -R0 ;  /* 0x0000000104048824 */ /* 0x000fe400078e0a00 */
[----:B------:R-:W-:Y:S02]  /*191b0*/  @!P1 IMAD.MOV R11, RZ, RZ, -R11 ;  /* 0x000000ffff0b9224 */ /* 0x000fe400078e0a0b */
[C---:B------:R-:W-:Y:S01]  /*191c0*/  IMAD R2, R0.reuse, R19, R8 ;  /* 0x0000001300027224 */ /* 0x040fe200078e0208 */
[----:B------:R-:W-:Y:S01]  /*191d0*/  ISETP.GT.U32.AND P0, PT, R0, R4, PT ;  /* 0x000000040000720c */ /* 0x000fe20003f04070 */
[----:B------:R-:W-:Y:S01]  /*191e0*/  VIADD R13, R28, 0x1e ;  /* 0x0000001e1c0d7836 */ /* 0x000fe20000000000 */
[----:B------:R0:W-:Y:S01]  /*191f0*/  STL [R1+0x4c], R11 ;  /* 0x00004c0b01007387 */ /* 0x0001e20000100800 */
[----:B------:R-:W-:Y:S01]  /*19200*/  @!P6 IMAD.IADD R7, R7, 0x1, -R0 ;  /* 0x000000010707e824 */ /* 0x000fe200078e0a00 */
[----:B------:R-:W-:Y:S01]  /*19210*/  ISETP.GT.U32.AND P6, PT, R0, R2, PT ;  /* 0x000000020000720c */ /* 0x000fe20003fc4070 */
[----:B------:R-:W-:Y:S01]  /*19220*/  @!P2 IMAD.IADD R18, R18, 0x1, -R6 ;  /* 0x000000011212a824 */ /* 0x000fe200078e0a06 */
[----:B------:R-:W-:Y:S01]  /*19230*/  IABS R12, R13 ;  /* 0x0000000d000c7213 */ /* 0x000fe20000000000 */
[----:B------:R-:W-:Y:S01]  /*19240*/  VIADD R8, R28, 0x1d ;  /* 0x0000001d1c087836 */ /* 0x000fe20000000000 */
[----:B------:R-:W-:Y:S01]  /*19250*/  ISETP.GT.U32.AND P1, PT, R0, R7, PT ;  /* 0x000000070000720c */ /* 0x000fe20003f24070 */
[----:B------:R-:W-:Y:S01]  /*19260*/  VIADD R20, R28, 0x1c ;  /* 0x0000001c1c147836 */ /* 0x000fe20000000000 */
[----:B------:R-:W-:Y:S01]  /*19270*/  ISETP.GT.U32.AND P2, PT, R6, R18, PT ;  /* 0x000000120600720c */ /* 0x000fe20003f44070 */
[----:B------:R-:W-:Y:S01]  /*19280*/  @!P4 IMAD.MOV R5, RZ, RZ, -R5 ;  /* 0x000000ffff05c224 */ /* 0x000fe200078e0a05 */
[----:B------:R-:W-:Y:S01]  /*19290*/  IABS R21, R8 ;  /* 0x0000000800157213 */ /* 0x000fe20000000000 */
[----:B0-----:R-:W-:Y:S01]  /*192a0*/  IMAD.MOV.U32 R11, RZ, RZ, R16 ;  /* 0x000000ffff0b7224 */ /* 0x001fe200078e0010 */
[----:B------:R-:W-:Y:S01]  /*192b0*/  ISETP.NE.AND P4, PT, R10, RZ, PT ;  /* 0x000000ff0a00720c */ /* 0x000fe20003f85270 */
[----:B------:R-:W-:-:S04]  /*192c0*/  IMAD.HI.U32 R16, R15, R12, RZ ;  /* 0x0000000c0f107227 */ /* 0x000fc800078e00ff */
[----:B------:R-:W-:Y:S01]  /*192d0*/  @!P5 IMAD.MOV R11, RZ, RZ, -R11 ;  /* 0x000000ffff0bd224 */ /* 0x000fe200078e0a0b */
[----:B------:R-:W-:Y:S01]  /*192e0*/  ISETP.GE.AND P5, PT, R9, RZ, PT ;  /* 0x000000ff0900720c */ /* 0x000fe20003fa6270 */
[----:B------:R-:W-:Y:S01]  /*192f0*/  @!P0 IMAD.IADD R4, R4, 0x1, -R0 ;  /* 0x0000000104048824 */ /* 0x000fe200078e0a00 */
[----:B------:R-:W-:Y:S01]  /*19300*/  ISETP.GE.AND P0, PT, R14, RZ, PT ;  /* 0x000000ff0e00720c */ /* 0x000fe20003f06270 */
[----:B------:R-:W-:Y:S01]  /*19310*/  IMAD.MOV R16, RZ, RZ, -R16 ;  /* 0x000000ffff107224 */ /* 0x000fe200078e0a10 */
[----:B------:R0:W-:Y:S01]  /*19320*/  STL [R1+0xa4], R11 ;  /* 0x0000a40b01007387 */ /* 0x0001e20000100800 */
[----:B------:R-:W-:Y:S01]  /*19330*/  @!P6 IMAD.IADD R2, R2, 0x1, -R0 ;  /* 0x000000010202e824 */ /* 0x000fe200078e0a00 */
[----:B------:R-:W-:Y:S01]  /*19340*/  ISETP.GE.AND P6, PT, R13, RZ, PT ;  /* 0x000000ff0d00720c */ /* 0x000fe20003fc6270 */
[----:B------:R-:W-:Y:S02]  /*19350*/  IMAD R12, R0, R16, R12 ;  /* 0x00000010000c7224 */ /* 0x000fe400078e020c */
[----:B------:R-:W-:Y:S01]  /*19360*/  @!P2 IMAD.IADD R18, R18, 0x1, -R6 ;  /* 0x000000011212a824 */ /* 0x000fe200078e0a06 */
[----:B------:R1:W-:Y:S01]  /*19370*/  STL [R1+0x1a7c], R2 ;  /* 0x001a7c0201007387 */ /* 0x0003e20000100800 */
[----:B------:R-:W-:Y:S01]  /*19380*/  ISETP.GE.AND P2, PT, R29, RZ, PT ;  /* 0x000000ff1d00720c */ /* 0x000fe20003f46270 */
[----:B------:R-:W-:-:S02]  /*19390*/  IMAD.HI.U32 R9, R15, R21, RZ ;  /* 0x000000150f097227 */ /* 0x000fc400078e00ff */
[----:B------:R2:W-:Y:S02]  /*193a0*/  STL [R1+0x94], R5 ;  /* 0x0000940501007387 */ /* 0x0005e40000100800 */
[----:B0-----:R-:W-:Y:S02]  /*193b0*/  IMAD.MOV.U32 R11, RZ, RZ, R4 ;  /* 0x000000ffff0b7224 */ /* 0x001fe400078e0004 */
[----:B------:R-:W-:Y:S02]  /*193c0*/  IMAD.MOV R9, RZ, RZ, -R9 ;  /* 0x000000ffff097224 */ /* 0x000fe400078e0a09 */
[----:B------:R-:W-:Y:S01]  /*193d0*/  @!P5 IMAD.MOV R11, RZ, RZ, -R11 ;  /* 0x000000ffff0bd224 */ /* 0x000fe200078e0a0b */
[----:B------:R-:W-:Y:S01]  /*193e0*/  ISETP.GT.U32.AND P5, PT, R0, R12, PT ;  /* 0x0000000c0000720c */ /* 0x000fe20003fa4070 */
[----:B-1----:R-:W-:Y:S02]  /*193f0*/  IMAD.MOV.U32 R2, RZ, RZ, R3 ;  /* 0x000000ffff027224 */ /* 0x002fe400078e0003 */
[----:B--2---:R-:W-:Y:S01]  /*19400*/  VIADD R5, R28, 0x1b ;  /* 0x0000001b1c057836 */ /* 0x004fe20000000000 */
[----:B------:R-:W-:Y:S01]  /*19410*/  STL [R1+0x98], R11 ;  /* 0x0000980b01007387 */ /* 0x000fe20000100800 */
[----:B------:R-:W-:Y:S01]  /*19420*/  @!P3 IMAD.MOV R2, RZ, RZ, -R2 ;  /* 0x000000ffff02b224 */ /* 0x000fe200078e0a02 */
[----:B------:R-:W-:Y:S01]  /*19430*/  ISETP.GE.AND P3, PT, R20, RZ, PT ;  /* 0x000000ff1400720c */ /* 0x000fe20003f66270 */
[----:B------:R-:W-:Y:S01]  /*19440*/  IMAD R21, R0, R9, R21 ;  /* 0x0000000900157224 */ /* 0x000fe200078e0215 */
[----:B------:R-:W-:Y:S01]  /*19450*/  IABS R20, R20 ;  /* 0x0000001400147213 */ /* 0x000fe20000000000 */
[C---:B------:R-:W-:Y:S01]  /*19460*/  VIADD R6, R28.reuse, 0x19 ;  /* 0x000000191c067836 */ /* 0x040fe20000000000 */
[----:B------:R0:W-:Y:S01]  /*19470*/  STL [R1+0x9c], R2 ;  /* 0x00009c0201007387 */ /* 0x0001e20000100800 */
[----:B------:R-:W-:Y:S01]  /*19480*/  IABS R4, R5 ;  /* 0x0000000500047213 */ /* 0x000fe20000000000 */
[----:B------:R-:W-:-:S02]  /*19490*/  VIADD R3, R28, 0x1a ;  /* 0x0000001a1c037836 */ /* 0x000fc40000000000 */
[C---:B------:R-:W-:Y:S01]  /*194a0*/  IMAD.HI.U32 R19, R15.reuse, R20, RZ ;  /* 0x000000140f137227 */ /* 0x040fe200078e00ff */
[----:B------:R-:W-:Y:S02]  /*194b0*/  IABS R16, R6 ;  /* 0x0000000600107213 */ /* 0x000fe40000000000 */
[----:B------:R-:W-:Y:S01]  /*194c0*/  IABS R14, R3 ;  /* 0x00000003000e7213 */ /* 0x000fe20000000000 */
[----:B------:R-:W-:Y:S02]  /*194d0*/  @!P5 IMAD.IADD R12, R12, 0x1, -R0 ;  /* 0x000000010c0cd824 */ /* 0x000fe400078e0a00 */
[----:B0-----:R-:W-:Y:S02]  /*194e0*/  IMAD.MOV.U32 R2, RZ, RZ, R18 ;  /* 0x000000ffff027224 */ /* 0x001fe400078e0012 */
[----:B------:R-:W-:Y:S01]  /*194f0*/  IMAD.MOV R18, RZ, RZ, -R19 ;  /* 0x000000ffff127224 */ /* 0x000fe200078e0a13 */
[C---:B------:R-:W-:Y:S01]  /*19500*/  ISETP.GT.U32.AND P5, PT, R0.reuse, R12, PT ;  /* 0x0000000c0000720c */ /* 0x040fe20003fa4070 */
[----:B------:R-:W-:Y:S01]  /*19510*/  @!P2 IMAD.MOV R2, RZ, RZ, -R2 ;  /* 0x000000ffff02a224 */ /* 0x000fe200078e0a02 */
[----:B------:R-:W-:Y:S01]  /*19520*/  ISETP.GT.U32.AND P2, PT, R0, R21, PT ;  /* 0x000000150000720c */ /* 0x000fe20003f44070 */
[----:B------:R-:W-:Y:S01]  /*19530*/  IMAD.HI.U32 R17, R15, R4, RZ ;  /* 0x000000040f117227 */ /* 0x000fe200078e00ff */
[----:B------:R-:W-:-:S03]  /*19540*/  @!P4 LOP3.LUT R2, RZ, R10, RZ, 0x33, !PT ;  /* 0x0000000aff02c212 */ /* 0x000fc600078e33ff */
[C---:B------:R-:W-:Y:S02]  /*19550*/  IMAD R20, R0.reuse, R18, R20 ;  /* 0x0000001200147224 */ /* 0x040fe400078e0214 */
[----:B------:R-:W-:Y:S01]  /*19560*/  IMAD.MOV R17, RZ, RZ, -R17 ;  /* 0x000000ffff117224 */ /* 0x000fe200078e0a11 */
[----:B------:R0:W-:Y:S01]  /*19570*/  STL [R1+0xc4], R2 ;  /* 0x0000c40201007387 */ /* 0x0001e20000100800 */
[----:B------:R-:W-:Y:S01]  /*19580*/  @!P1 IMAD.IADD R7, R7, 0x1, -R0 ;  /* 0x0000000107079824 */ /* 0x000fe200078e0a00 */
[C---:B------:R-:W-:Y:S01]  /*19590*/  ISETP.GT.U32.AND P4, PT, R0.reuse, R20, PT ;  /* 0x000000140000720c */ /* 0x040fe20003f84070 */
[----:B------:R-:W-:Y:S01]  /*195a0*/  IMAD R4, R0, R17, R4 ;  /* 0x0000001100047224 */ /* 0x000fe200078e0204 */
[----:B------:R-:W-:Y:S01]  /*195b0*/  ISETP.GE.AND P1, PT, R8, RZ, PT ;  /* 0x000000ff0800720c */ /* 0x000fe20003f26270 */
[--C-:B------:R-:W-:Y:S01]  /*195c0*/  @!P2 IMAD.IADD R21, R21, 0x1, -R0.reuse ;  /* 0x000000011515a824 */ /* 0x100fe200078e0a00 */
[----:B------:R-:W-:Y:S01]  /*195d0*/  ISETP.GE.AND P2, PT, R28, RZ, PT ;  /* 0x000000ff1c00720c */ /* 0x000fe20003f46270 */
[----:B------:R-:W-:Y:S01]  /*195e0*/  @!P5 IMAD.IADD R12, R12, 0x1, -R0 ;  /* 0x000000010c0cd824 */ /* 0x000fe200078e0a00 */
[----:B------:R-:W-:Y:S01]  /*195f0*/  ISETP.GT.U32.AND P5, PT, R0, R4, PT ;  /* 0x000000040000720c */ /* 0x000fe20003fa4070 */
[----:B------:R-:W-:-:S04]  /*19600*/  IMAD.HI.U32 R17, R15, R16, RZ ;  /* 0x000000100f117227 */ /* 0x000fc800078e00ff */
[----:B------:R-:W-:Y:S02]  /*19610*/  VIADD R13, R28, 0x18 ;  /* 0x000000181c0d7836 */ /* 0x000fe40000000000 */
[----:B------:R-:W-:Y:S02]  /*19620*/  IMAD.MOV R17, RZ, RZ, -R17 ;  /* 0x000000ffff117224 */ /* 0x000fe400078e0a11 */
[----:B------:R-:W-:Y:S01]  /*19630*/  IMAD.HI.U32 R8, R15, R14, RZ ;  /* 0x0000000e0f087227 */ /* 0x000fe200078e00ff */
[----:B------:R-:W-:-:S03]  /*19640*/  IABS R9, R13 ;  /* 0x0000000d00097213 */ /* 0x000fc60000000000 */
[----:B------:R-:W-:Y:S01]  /*19650*/  @!P4 IMAD.IADD R20, R20, 0x1, -R0 ;  /* 0x000000011414c824 */ /* 0x000fe200078e0a00 */
[C---:B------:R-:W-:Y:S01]  /*19660*/  ISETP.GT.U32.AND P4, PT, R0.reuse, R21, PT ;  /* 0x000000150000720c */ /* 0x040fe20003f84070 */
[----:B------:R-:W-:Y:S02]  /*19670*/  IMAD R16, R0, R17, R16 ;  /* 0x0000001100107224 */ /* 0x000fe400078e0210 */
[----:B------:R-:W-:Y:S02]  /*19680*/  IMAD.MOV R8, RZ, RZ, -R8 ;  /* 0x000000ffff087224 */ /* 0x000fe400078e0a08 */
[----:B------:R-:W-:Y:S02]  /*19690*/  VIADD R17, R28, 0x17 ;  /* 0x000000171c117836 */ /* 0x000fe40000000000 */
[----:B------:R-:W-:Y:S01]  /*196a0*/  @!P2 IMAD.MOV R7, RZ, RZ, -R7 ;  /* 0x000000ffff07a224 */ /* 0x000fe200078e0a07 */
[----:B------:R-:W-:Y:S01]  /*196b0*/  ISETP.GT.U32.AND P2, PT, R0, R20, PT ;  /* 0x000000140000720c */ /* 0x000fe20003f44070 */
[----:B------:R-:W-:-:S03]  /*196c0*/  IMAD.HI.U32 R18, R15, R9, RZ ;  /* 0x000000090f127227 */ /* 0x000fc600078e00ff */
[----:B------:R1:W-:Y:S01]  /*196d0*/  STL [R1+0x19e0], R7 ;  /* 0x0019e00701007387 */ /* 0x0003e20000100800 */
[----:B------:R-:W-:Y:S01]  /*196e0*/  IMAD R14, R0, R8, R14 ;  /* 0x00000008000e7224 */ /* 0x000fe200078e020e */
[----:B------:R-:W-:Y:S01]  /*196f0*/  IABS R8, R17 ;  /* 0x0000001100087213 */ /* 0x000fe20000000000 */
[----:B------:R-:W-:Y:S02]  /*19700*/  @!P5 IMAD.IADD R4, R4, 0x1, -R0 ;  /* 0x000000010404d824 */ /* 0x000fe400078e0a00 */
[----:B------:R-:W-:Y:S02]  /*19710*/  IMAD.MOV R18, RZ, RZ, -R18 ;  /* 0x000000ffff127224 */ /* 0x000fe400078e0a12 */
[----:B0-----:R-:W-:Y:S01]  /*19720*/  IMAD.MOV.U32 R2, RZ, RZ, R12 ;  /* 0x000000ffff027224 */ /* 0x001fe200078e000c */
[----:B------:R-:W-:Y:S01]  /*19730*/  ISETP.GT.U32.AND P5, PT, R0, R4, PT ;  /* 0x000000040000720c */ /* 0x000fe20003fa4070 */
[----:B------:R-:W-:-:S04]  /*19740*/  IMAD.HI.U32 R23, R15, R8, RZ ;  /* 0x000000080f177227 */ /* 0x000fc800078e00ff */
[C---:B------:R-:W-:Y:S02]  /*19750*/  IMAD R9, R0.reuse, R18, R9 ;  /* 0x0000001200097224 */ /* 0x040fe400078e0209 */
[----:B------:R-:W-:Y:S01]  /*19760*/  @!P6 IMAD.MOV R2, RZ, RZ, -R2 ;  /* 0x000000ffff02e224 */ /* 0x000fe200078e0a02 */
[C---:B------:R-:W-:Y:S01]  /*19770*/  ISETP.GT.U32.AND P6, PT, R0.reuse, R14, PT ;  /* 0x0000000e0000720c */ /* 0x040fe20003fc4070 */
[----:B------:R-:W-:Y:S02]  /*19780*/  IMAD.MOV R23, RZ, RZ, -R23 ;  /* 0x000000ffff177224 */ /* 0x000fe400078e0a17 */
[--C-:B------:R-:W-:Y:S01]  /*19790*/  @!P4 IMAD.IADD R21, R21, 0x1, -R0.reuse ;  /* 0x000000011515c824 */ /* 0x100fe200078e0a00 */
[----:B------:R-:W-:Y:S01]  /*197a0*/  ISETP.GT.U32.AND P4, PT, R0, R16, PT ;  /* 0x000000100000720c */ /* 0x000fe20003f84070 */
[----:B------:R-:W-:Y:S01]  /*197b0*/  @!P2 IMAD.IADD R20, R20, 0x1, -R0 ;  /* 0x000000011414a824 */ /* 0x000fe200078e0a00 */
[C---:B------:R-:W-:Y:S01]  /*197c0*/  ISETP.GT.U32.AND P2, PT, R0.reuse, R9, PT ;  /* 0x000000090000720c */ /* 0x040fe20003f44070 */
[----:B------:R-:W-:Y:S01]  /*197d0*/  IMAD R8, R0, R23, R8 ;  /* 0x0000001700087224 */ /* 0x000fe200078e0208 */
[----:B------:R0:W-:Y:S01]  /*197e0*/  STL [R1+0x48], R2 ;  /* 0x0000480201007387 */ /* 0x0001e20000100800 */
[----:B------:R-:W-:-:S02]  /*197f0*/  VIADD R18, R28, 0x16 ;  /* 0x000000161c127836 */ /* 0x000fc40000000000 */
[--C-:B------:R-:W-:Y:S01]  /*19800*/  @!P5 IMAD.IADD R4, R4, 0x1, -R0.reuse ;  /* 0x000000010404d824 */ /* 0x100fe200078e0a00 */
[----:B------:R-:W-:Y:S01]  /*19810*/  ISETP.GT.U32.AND P5, PT, R0, R8, PT ;  /* 0x000000080000720c */ /* 0x000fe20003fa4070 */
[----:B------:R-:W-:Y:S01]  /*19820*/  VIADD R10, R28, 0x15 ;  /* 0x000000151c0a7836 */ /* 0x000fe20000000000 */
[----:B------:R-:W-:Y:S01]  /*19830*/  IABS R22, R18 ;  /* 0x0000001200167213 */ /* 0x000fe20000000000 */
[--C-:B------:R-:W-:Y:S01]  /*19840*/  @!P6 IMAD.IADD R14, R14, 0x1, -R0.reuse ;  /* 0x000000010e0ee824 */ /* 0x100fe200078e0a00 */
[----:B------:R-:W-:Y:S01]  /*19850*/  ISETP.GE.AND P6, PT, R5, RZ, PT ;  /* 0x000000ff0500720c */ /* 0x000fe20003fc6270 */
[----:B------:R-:W-:Y:S01]  /*19860*/  @!P4 IMAD.IADD R16, R16, 0x1, -R0 ;  /* 0x000000011010c824 */ /* 0x000fe200078e0a00 */
[----:B------:R-:W-:Y:S01]  /*19870*/  IABS R12, R10 ;  /* 0x0000000a000c7213 */ /* 0x000fe20000000000 */
[----:B-1----:R-:W-:Y:S01]  /*19880*/  IMAD.MOV.U32 R7, RZ, RZ, R21 ;  /* 0x000000ffff077224 */ /* 0x002fe200078e0015 */
[----:B------:R-:W-:Y:S01]  /*19890*/  ISETP.GE.AND P4, PT, R3, RZ, PT ;  /* 0x000000ff0300720c */ /* 0x000fe20003f86270 */
[----:B------:R-:W-:-:S04]  /*198a0*/  IMAD.HI.U32 R19, R15, R22, RZ ;  /* 0x000000160f137227 */ /* 0x000fc800078e00ff */
[----:B------:R-:W-:Y:S01]  /*198b0*/  @!P2 IMAD.IADD R9, R9, 0x1, -R0 ;  /* 0x000000010909a824 */ /* 0x000fe200078e0a00 */
[C---:B------:R-:W-:Y:S01]  /*198c0*/  ISETP.GT.U32.AND P2, PT, R0.reuse, R14, PT ;  /* 0x0000000e0000720c */ /* 0x040fe20003f44070 */
[----:B0-----:R-:W-:Y:S02]  /*198d0*/  IMAD.MOV.U32 R2, RZ, RZ, R20 ;  /* 0x000000ffff027224 */ /* 0x001fe400078e0014 */
[----:B------:R-:W-:Y:S01]  /*198e0*/  @!P1 IMAD.MOV R7, RZ, RZ, -R7 ;  /* 0x000000ffff079224 */ /* 0x000fe200078e0a07 */
[----:B------:R-:W-:Y:S01]  /*198f0*/  ISETP.GT.U32.AND P1, PT, R0, R16, PT ;  /* 0x000000100000720c */ /* 0x000fe20003f24070 */
[----:B------:R-:W-:Y:S02]  /*19900*/  IMAD.MOV R23, RZ, RZ, -R19 ;  /* 0x000000ffff177224 */ /* 0x000fe400078e0a13 */
[----:B------:R-:W-:Y:S01]  /*19910*/  IMAD.HI.U32 R19, R15, R12, RZ ;  /* 0x0000000c0f137227 */ /* 0x000fe200078e00ff */
[----:B------:R0:W-:Y:S03]  /*19920*/  STL [R1+0x44], R7 ;  /* 0x0000440701007387 */ /* 0x0001e60000100800 */
[----:B------:R-:W-:-:S02]  /*19930*/  @!P3 IMAD.MOV R2, RZ, RZ, -R2 ;  /* 0x000000ffff02b224 */ /* 0x000fc400078e0a02 */
[--C-:B------:R-:W-:Y:S01]  /*19940*/  @!P5 IMAD.IADD R8, R8, 0x1, -R0.reuse ;  /* 0x000000010808d824 */ /* 0x100fe200078e0a00 */
[----:B------:R-:W-:Y:S01]  /*19950*/  ISETP.GT.U32.AND P5, PT, R0, R9, PT ;  /* 0x000000090000720c */ /* 0x000fe20003fa4070 */
[----:B------:R-:W-:Y:S01]  /*19960*/  IMAD.MOV R19, RZ, RZ, -R19 ;  /* 0x000000ffff137224 */ /* 0x000fe200078e0a13 */
[----:B------:R1:W-:Y:S01]  /*19970*/  STL [R1+0x40], R2 ;  /* 0x0000400201007387 */ /* 0x0003e20000100800 */
[--C-:B------:R-:W-:Y:S01]  /*19980*/  @!P2 IMAD.IADD R14, R14, 0x1, -R0.reuse ;  /* 0x000000010e0ea824 */ /* 0x100fe200078e0a00 */
[----:B------:R-:W-:Y:S01]  /*19990*/  ISETP.GT.U32.AND P3, PT, R0, R8, PT ;  /* 0x000000080000720c */ /* 0x000fe20003f64070 */
[----:B------:R-:W-:Y:S01]  /*199a0*/  VIADD R5, R28, 0x14 ;  /* 0x000000141c057836 */ /* 0x000fe20000000000 */
[----:B------:R-:W-:Y:S01]  /*199b0*/  ISETP.GE.AND P2, PT, R6, RZ, PT ;  /* 0x000000ff0600720c */ /* 0x000fe20003f46270 */
[----:B------:R-:W-:Y:S02]  /*199c0*/  @!P1 IMAD.IADD R16, R16, 0x1, -R0 ;  /* 0x0000000110109824 */ /* 0x000fe400078e0a00 */
[----:B------:R-:W-:-:S02]  /*199d0*/  IMAD R3, R0, R23, R22 ;  /* 0x0000001700037224 */ /* 0x000fc400078e0216 */
[----:B0-----:R-:W-:Y:S02]  /*199e0*/  IMAD.MOV.U32 R7, RZ, RZ, R14 ;  /* 0x000000ffff077224 */ /* 0x001fe400078e000e */
[----:B-1----:R-:W-:Y:S02]  /*199f0*/  IMAD.MOV.U32 R2, RZ, RZ, R4 ;  /* 0x000000ffff027224 */ /* 0x002fe400078e0004 */
[C---:B------:R-:W-:Y:S01]  /*19a00*/  IMAD R4, R0.reuse, R19, R12 ;  /* 0x0000001300047224 */ /* 0x040fe200078e020c */
[----:B------:R-:W-:Y:S01]  /*19a10*/  IABS R12, R5 ;  /* 0x00000005000c7213 */ /* 0x000fe20000000000 */
[----:B------:R-:W-:Y:S01]  /*19a20*/  @!P6 IMAD.MOV R2, RZ, RZ, -R2 ;  /* 0x000000ffff02e224 */ /* 0x000fe200078e0a02 */
[----:B------:R-:W-:Y:S01]  /*19a30*/  ISETP.GT.U32.AND P6, PT, R0, R3, PT ;  /* 0x000000030000720c */ /* 0x000fe20003fc4070 */
[----:B------:R-:W-:Y:S01]  /*19a40*/  @!P3 IMAD.IADD R8, R8, 0x1, -R0 ;  /* 0x000000010808b824 */ /* 0x000fe200078e0a00 */
[----:B------:R-:W-:Y:S01]  /*19a50*/  ISETP.GT.U32.AND P1, PT, R0, R4, PT ;  /* 0x000000040000720c */ /* 0x000fe20003f24070 */
[----:B------:R-:W-:Y:S01]  /*19a60*/  @!P4 IMAD.MOV R7, RZ, RZ, -R7 ;  /* 0x000000ffff07c224 */ /* 0x000fe200078e0a07 */
[----:B------:R0:W-:Y:S01]  /*19a70*/  STL [R1+0x3c], R2 ;  /* 0x00003c0201007387 */ /* 0x0001e20000100800 */
[----:B------:R-:W-:Y:S01]  /*19a80*/  ISETP.GE.AND P3, PT, R17, RZ, PT ;  /* 0x000000ff1100720c */ /* 0x000fe20003f66270 */
[----:B------:R-:W-:Y:S01]  /*19a90*/  IMAD.HI.U32 R17, R15, R12, RZ ;  /* 0x0000000c0f117227 */ /* 0x000fe200078e00ff */
[----:B------:R-:W-:Y:S01]  /*19aa0*/  ISETP.GE.AND P4, PT, R10, RZ, PT ;  /* 0x000000ff0a00720c */ /* 0x000fe20003f86270 */
[----:B------:R1:W-:Y:S02]  /*19ab0*/  STL [R1+0x38], R7 ;  /* 0x0000380701007387 */ /* 0x0003e40000100800 */
[----:B------:R-:W-:-:S02]  /*19ac0*/  IMAD.MOV R17, RZ, RZ, -R17 ;  /* 0x000000ffff117224 */ /* 0x000fc400078e0a11 */
[----:B------:R-:W-:Y:S01]  /*19ad0*/  @!P5 IMAD.IADD R9, R9, 0x1, -R0 ;  /* 0x000000010909d824 */ /* 0x000fe200078e0a00 */
[----:B------:R-:W-:Y:S01]  /*19ae0*/  ISETP.GE.AND P5, PT, R13, RZ, PT ;  /* 0x000000ff0d00720c */ /* 0x000fe20003fa6270 */
[----:B0-----:R-:W-:Y:S02]  /*19af0*/  IMAD.MOV.U32 R2, RZ, RZ, R16 ;  /* 0x000000ffff027224 */ /* 0x001fe400078e0010 */
[----:B------:R-:W-:Y:S02]  /*19b00*/  @!P1 IMAD.IADD R4, R4, 0x1, -R0 ;  /* 0x0000000104049824 */ /* 0x000fe400078e0a00 */
[----:B------:R-:W-:Y:S02]  /*19b10*/  @!P2 IMAD.MOV R2, RZ, RZ, -R2 ;  /* 0x000000ffff02a224 */ /* 0x000fe400078e0a02 */
[C---:B------:R-:W-:Y:S01]  /*19b20*/  IMAD R12, R0.reuse, R17, R12 ;  /* 0x00000011000c7224 */ /* 0x040fe200078e020c */
[----:B------:R-:W-:Y:S01]  /*19b30*/  ISETP.GT.U32.AND P2, PT, R0, R4, PT ;  /* 0x000000040000720c */ /* 0x000fe20003f44070 */
[----:B------:R-:W-:Y:S01]  /*19b40*/  @!P6 IMAD.IADD R3, R3, 0x1, -R0 ;  /* 0x000000010303e824 */ /* 0x000fe200078e0a00 */
[----:B------:R0:W-:Y:S01]  /*19b50*/  STL [R1+0x34], R2 ;  /* 0x0000340201007387 */ /* 0x0001e20000100800 */
[----:B-1----:R-:W-:Y:S01]  /*19b60*/  IMAD.MOV.U32 R7, RZ, RZ, R9 ;  /* 0x000000ffff077224 */ /* 0x002fe200078e0009 */
[----:B------:R-:W-:Y:S01]  /*19b70*/  ISETP.GE.AND P6, PT, R18, RZ, PT ;  /* 0x000000ff1200720c */ /* 0x000fe20003fc6270 */
[----:B------:R-:W-:Y:S01]  /*19b80*/  VIADD R6, R28, 0x13 ;  /* 0x000000131c067836 */ /* 0x000fe20000000000 */
[----:B------:R-:W-:Y:S01]  /*19b90*/  ISETP.GT.U32.AND P1, PT, R0, R3, PT ;  /* 0x000000030000720c */ /* 0x000fe20003f24070 */
[----:B------:R-:W-:Y:S01]  /*19ba0*/  @!P5 IMAD.MOV R7, RZ, RZ, -R7 ;  /* 0x000000ffff07d224 */ /* 0x000fe200078e0a07 */
[----:B------:R-:W-:Y:S01]  /*19bb0*/  ISETP.GE.AND P5, PT, R5, RZ, PT ;  /* 0x000000ff0500720c */ /* 0x000fe20003fa6270 */
[C---:B------:R-:W-:Y:S01]  /*19bc0*/  VIADD R5, R28.reuse, 0x12 ;  /* 0x000000121c057836 */ /* 0x040fe20000000000 */
[----:B------:R-:W-:Y:S01]  /*19bd0*/  IABS R13, R6 ;  /* 0x00000006000d7213 */ /* 0x000fe20000000000 */
[----:B------:R-:W-:Y:S01]  /*19be0*/  VIADD R20, R28, 0xf ;  /* 0x0000000f1c147836 */ /* 0x000fe20000000000 */
[----:B------:R1:W-:Y:S01]  /*19bf0*/  STL [R1+0x30], R7 ;  /* 0x0000300701007387 */ /* 0x0003e20000100800 */
[----:B0-----:R-:W-:Y:S01]  /*19c00*/  IMAD.MOV.U32 R2, RZ, RZ, R8 ;  /* 0x000000ffff027224 */ /* 0x001fe200078e0008 */
[----:B------:R-:W-:Y:S01]  /*19c10*/  IABS R14, R5 ;  /* 0x00000005000e7213 */ /* 0x000fe20000000000 */
[----:B------:R-:W-:Y:S01]  /*19c20*/  @!P2 IMAD.IADD R4, R4, 0x1, -R0 ;  /* 0x000000010404a824 */ /* 0x000fe200078e0a00 */
[----:B------:R-:W-:Y:S01]  /*19c30*/  ISETP.GE.AND P2, PT, R5, RZ, PT ;  /* 0x000000ff0500720c */ /* 0x000fe20003f46270 */
[----:B------:R-:W-:Y:S01]  /*19c40*/  @!P3 IMAD.MOV R2, RZ, RZ, -R2 ;  /* 0x000000ffff02b224 */ /* 0x000fe200078e0a02 */
[----:B------:R-:W-:Y:S01]  /*19c50*/  ISETP.GT.U32.AND P3, PT, R0, R12, PT ;  /* 0x0000000c0000720c */ /* 0x000fe20003f64070 */
[----:B------:R-:W-:Y:S01]  /*19c60*/  @!P1 IMAD.IADD R3, R3, 0x1, -R0 ;  /* 0x0000000103039824 */ /* 0x000fe200078e0a00 */
[----:B------:R-:W-:Y:S01]  /*19c70*/  ISETP.GE.AND P1, PT, R6, RZ, PT ;  /* 0x000000ff0600720c */ /* 0x000fe20003f26270 */
[----:B------:R-:W-:Y:S01]  /*19c80*/  IMAD.HI.U32 R9, R15, R13, RZ ;  /* 0x0000000d0f097227 */ /* 0x000fe200078e00ff */
[----:B------:R0:W-:Y:S03]  /*19c90*/  STL [R1+0x2c], R2 ;  /* 0x00002c0201007387 */ /* 0x0001e60000100800 */
[----:B-1----:R-:W-:-:S02]  /*19ca0*/  IMAD.MOV.U32 R7, RZ, RZ, R3 ;  /* 0x000000ffff077224 */ /* 0x002fc400078e0003 */
[----:B------:R-:W-:Y:S02]  /*19cb0*/  IMAD.MOV R9, RZ, RZ, -R9 ;  /* 0x000000ffff097224 */ /* 0x000fe400078e0a09 */
[----:B------:R-:W-:Y:S02]  /*19cc0*/  @!P6 IMAD.MOV R7, RZ, RZ, -R7 ;  /* 0x000000ffff07e224 */ /* 0x000fe400078e0a07 */
[----:B------:R-:W-:Y:S02]  /*19cd0*/  @!P3 IMAD.IADD R12, R12, 0x1, -R0 ;  /* 0x000000010c0cb824 */ /* 0x000fe400078e0a00 */
[----:B0-----:R-:W-:Y:S01]  /*19ce0*/  IMAD.MOV.U32 R2, RZ, RZ, R4 ;  /* 0x000000ffff027224 */ /* 0x001fe200078e0004 */
[----:B------:R0:W-:Y:S01]  /*19cf0*/  STL [R1+0x28], R7 ;  /* 0x0000280701007387 */ /* 0x0001e20000100800 */
[C---:B------:R-:W-:Y:S01]  /*19d00*/  IMAD R13, R0.reuse, R9, R13 ;  /* 0x00000009000d7224 */ /* 0x040fe200078e020d */
[----:B------:R-:W-:Y:S01]  /*19d10*/  IABS R9, R20 ;  /* 0x0000001400097213 */ /* 0x000fe20000000000 */
[----:B------:R-:W-:Y:S01]  /*19d20*/  @!P4 IMAD.MOV R2, RZ, RZ, -R2 ;  /* 0x000000ffff02c224 */ /* 0x000fe200078e0a02 */
[----:B------:R-:W-:Y:S01]  /*19d30*/  ISETP.GT.U32.AND P4, PT, R0, R12, PT ;  /* 0x0000000c0000720c */ /* 0x000fe20003f84070 */
[----:B------:R-:W-:Y:S01]  /*19d40*/  VIADD R8, R28, 0x11 ;  /* 0x000000111c087836 */ /* 0x000fe20000000000 */
[----:B------:R-:W-:Y:S01]  /*19d50*/  ISETP.GT.U32.AND P6, PT, R0, R13, PT ;  /* 0x0000000d0000720c */ /* 0x000fe20003fc4070 */
[----:B------:R-:W-:Y:S01]  /*19d60*/  IMAD.HI.U32 R4, R15, R14, RZ ;  /* 0x0000000e0f047227 */ /* 0x000fe200078e00ff */
[----:B------:R1:W-:Y:S02]  /*19d70*/  STL [R1+0x24], R2 ;  /* 0x0000240201007387 */ /* 0x0003e40000100800 */
[----:B------:R-:W-:Y:S01]  /*19d80*/  ISETP.GE.AND P3, PT, R8, RZ, PT ;  /* 0x000000ff0800720c */ /* 0x000fe20003f66270 */
[----:B0-----:R-:W-:Y:S01]  /*19d90*/  VIADD R7, R28, 0xb ;  /* 0x0000000b1c077836 */ /* 0x001fe20000000000 */
[----:B------:R-:W-:Y:S01]  /*19da0*/  IABS R8, R8 ;  /* 0x0000000800087213 */ /* 0x000fe20000000000 */
[----:B------:R-:W-:-:S02]  /*19db0*/  IMAD.MOV R4, RZ, RZ, -R4 ;  /* 0x000000ffff047224 */ /* 0x000fc400078e0a04 */
[----:B------:R-:W-:Y:S01]  /*19dc0*/  VIADD R3, R28, 0x10 ;  /* 0x000000101c037836 */ /* 0x000fe20000000000 */
[----:B------:R-:W-:Y:S01]  /*19dd0*/  IABS R16, R7 ;  /* 0x0000000700107213 */ /* 0x000fe20000000000 */
[--C-:B------:R-:W-:Y:S02]  /*19de0*/  @!P4 IMAD.IADD R12, R12, 0x1, -R0.reuse ;  /* 0x000000010c0cc824 */ /* 0x100fe400078e0a00 */
[----:B------:R-:W-:Y:S01]  /*19df0*/  @!P6 IMAD.IADD R13, R13, 0x1, -R0 ;  /* 0x000000010d0de824 */ /* 0x000fe200078e0a00 */
[----:B------:R-:W-:Y:S01]  /*19e00*/  IABS R6, R3 ;  /* 0x0000000300067213 */ /* 0x000fe20000000000 */
[----:B-1----:R-:W-:Y:S02]  /*19e10*/  IMAD.MOV.U32 R2, RZ, RZ, R12 ;  /* 0x000000ffff027224 */ /* 0x002fe400078e000c */
[----:B------:R-:W-:Y:S01]  /*19e20*/  IMAD.HI.U32 R10, R15, R8, RZ ;  /* 0x000000080f0a7227 */ /* 0x000fe200078e00ff */
[----:B------:R-:W-:-:S03]  /*19e30*/  ISETP.GT.U32.AND P6, PT, R0, R13, PT ;  /* 0x0000000d0000720c */ /* 0x000fc60003fc4070 */
[----:B------:R-:W-:Y:S01]  /*19e40*/  @!P5 IMAD.MOV R2, RZ, RZ, -R2 ;  /* 0x000000ffff02d224 */ /* 0x000fe200078e0a02 */
[----:B------:R-:W-:Y:S01]  /*19e50*/  ISETP.GE.AND P5, PT, R3, RZ, PT ;  /* 0x000000ff0300720c */ /* 0x000fe20003fa6270 */
[C---:B------:R-:W-:Y:S02]  /*19e60*/  IMAD R14, R0.reuse, R4, R14 ;  /* 0x00000004000e7224 */ /* 0x040fe400078e020e */
[----:B------:R-:W-:Y:S01]  /*19e70*/  IMAD.MOV R10, RZ, RZ, -R10 ;  /* 0x000000ffff0a7224 */ /* 0x000fe200078e0a0a */
[----:B------:R-:W-:Y:S01]  /*19e80*/  STL [R1+0x8], R2 ;  /* 0x0000080201007387 */ /* 0x000fe20000100800 */
[----:B------:R-:W-:Y:S01]  /*19e90*/  IMAD.HI.U32 R4, R15, R9, RZ ;  /* 0x000000090f047227 */ /* 0x000fe200078e00ff */
[C---:B------:R-:W-:Y:S02]  /*19ea0*/  ISETP.GT.U32.AND P4, PT, R0.reuse, R14, PT ;  /* 0x0000000e0000720c */ /* 0x040fe40003f84070 */
[----:B------:R0:W-:Y:S01]  /*19eb0*/  STL [R1+0x1a80], R7 ;  /* 0x001a800701007387 */ /* 0x0001e20000100800 */
[----:B------:R-:W-:-:S02]  /*19ec0*/  IMAD R8, R0, R10, R8 ;  /* 0x0000000a00087224 */ /* 0x000fc400078e0208 */
[----:B------:R-:W-:Y:S02]  /*19ed0*/  @!P6 IMAD.IADD R13, R13, 0x1, -R0 ;  /* 0x000000010d0de824 */ /* 0x000fe400078e0a00 */
[----:B------:R-:W-:Y:S01]  /*19ee0*/  IMAD.MOV R4, RZ, RZ, -R4 ;  /* 0x000000ffff047224 */ /* 0x000fe200078e0a04 */
[----:B------:R-:W-:Y:S01]  /*19ef0*/  ISETP.GT.U32.AND P6, PT, R0, R8, PT ;  /* 0x000000080000720c */ /* 0x000fe20003fc4070 */
[----:B------:R-:W-:Y:S02]  /*19f00*/  VIADD R3, R28, 0xd ;  /* 0x0000000d1c037836 */ /* 0x000fe40000000000 */
[----:B------:R-:W-:Y:S01]  /*19f10*/  IMAD R9, R0, R4, R9 ;  /* 0x0000000400097224 */ /* 0x000fe200078e0209 */
[----:B0-----:R-:W2:Y:S01]  /*19f20*/  LDL R7, [R1+0x344] ;  /* 0x0003440001077983 */ /* 0x001ea20000100800 */
[----:B------:R-:W-:Y:S01]  /*19f30*/  @!P4 IMAD.IADD R14, R14, 0x1, -R0 ;  /* 0x000000010e0ec824 */ /* 0x000fe200078e0a00 */
[----:B------:R-:W-:Y:S01]  /*19f40*/  IABS R12, R3 ;  /* 0x00000003000c7213 */ /* 0x000fe20000000000 */
[----:B------:R-:W-:-:S02]  /*19f50*/  IMAD.MOV.U32 R2, RZ, RZ, R13 ;  /* 0x000000ffff027224 */ /* 0x000fc400078e000d */
[----:B------:R-:W-:-:S04]  /*19f60*/  IMAD.HI.U32 R5, R15, R6, RZ ;  /* 0x000000060f057227 */ /* 0x000fc800078e00ff */
[----:B------:R-:W-:Y:S01]  /*19f70*/  @!P6 IMAD.IADD R8, R8, 0x1, -R0 ;  /* 0x000000010808e824 */ /* 0x000fe200078e0a00 */
[----:B------:R-:W-:Y:S01]  /*19f80*/  ISETP.GT.U32.AND P6, PT, R0, R14, PT ;  /* 0x0000000e0000720c */ /* 0x000fe20003fc4070 */
[----:B------:R-:W-:-:S04]  /*19f90*/  IMAD.HI.U32 R17, R15, R12, RZ ;  /* 0x0000000c0f117227 */ /* 0x000fc800078e00ff */
[----:B------:R-:W-:Y:S02]  /*19fa0*/  IMAD.MOV R17, RZ, RZ, -R17 ;  /* 0x000000ffff117224 */ /* 0x000fe400078e0a11 */
[----:B------:R-:W-:Y:S02]  /*19fb0*/  @!P1 IMAD.MOV R2, RZ, RZ, -R2 ;  /* 0x000000ffff029224 */ /* 0x000fe400078e0a02 */
[----:B------:R-:W-:Y:S02]  /*19fc0*/  IMAD.MOV R5, RZ, RZ, -R5 ;  /* 0x000000ffff057224 */ /* 0x000fe400078e0a05 */
[----:B------:R-:W-:-:S04]  /*19fd0*/  IMAD.HI.U32 R19, R15, R16, RZ ;  /* 0x000000100f137227 */ /* 0x000fc800078e00ff */
[----:B------:R-:W-:Y:S01]  /*19fe0*/  @!P6 IMAD.IADD R14, R14, 0x1, -R0 ;  /* 0x000000010e0ee824 */ /* 0x000fe200078e0a00 */
[C---:B------:R-:W-:Y:S01]  /*19ff0*/  ISETP.GT.U32.AND P6, PT, R0.reuse, R9, PT ;  /* 0x000000090000720c */ /* 0x040fe20003fc4070 */
[C---:B------:R-:W-:Y:S01]  /*1a000*/  IMAD R12, R0.reuse, R17, R12 ;  /* 0x00000011000c7224 */ /* 0x040fe200078e020c */
[C---:B------:R-:W-:Y:S01]  /*1a010*/  ISETP.GT.U32.AND P1, PT, R0.reuse, R8, PT ;  /* 0x000000080000720c */ /* 0x040fe20003f24070 */
[----:B------:R-:W-:Y:S02]  /*1a020*/  IMAD R6, R0, R5, R6 ;  /* 0x0000000500067224 */ /* 0x000fe400078e0206 */
[----:B------:R-:W-:Y:S01]  /*1a030*/  IMAD.MOV R19, RZ, RZ, -R19 ;  /* 0x000000ffff137224 */ /* 0x000fe200078e0a13 */
[----:B------:R0:W-:Y:S01]  /*1a040*/  STL [R1+0x4], R2 ;  /* 0x0000040201007387 */ /* 0x0001e20000100800 */
[----:B------:R-:W-:Y:S01]  /*1a050*/  VIADD R5, R28, 0xe ;  /* 0x0000000e1c057836 */ /* 0x000fe20000000000 */
[----:B------:R-:W-:Y:S01]  /*1a060*/  ISETP.GT.U32.AND P4, PT, R0, R6, PT ;  /* 0x000000060000720c */ /* 0x000fe20003f84070 */
[----:B------:R-:W-:-:S04]  /*1a070*/  VIADD R4, R28, 0xc ;  /* 0x0000000c1c047836 */ /* 0x000fc80000000000 */
[--C-:B------:R-:W-:Y:S01]  /*1a080*/  @!P6 IMAD.IADD R9, R9, 0x1, -R0.reuse ;  /* 0x000000010909e824 */ /* 0x100fe200078e0a00 */
[----:B------:R-:W-:Y:S01]  /*1a090*/  ISETP.GT.U32.AND P6, PT, R0, R12, PT ;  /* 0x0000000c0000720c */ /* 0x000fe20003fc4070 */
[----:B------:R-:W-:Y:S01]  /*1a0a0*/  @!P1 IMAD.IADD R8, R8, 0x1, -R0 ;  /* 0x0000000108089824 */ /* 0x000fe200078e0a00 */
[----:B------:R-:W-:Y:S01]  /*1a0b0*/  IABS R10, R5 ;  /* 0x00000005000a7213 */ /* 0x000fe20000000000 */
[----:B------:R-:W-:Y:S01]  /*1a0c0*/  IMAD R16, R0, R19, R16 ;  /* 0x0000001300107224 */ /* 0x000fe200078e0210 */
[----:B------:R-:W-:Y:S01]  /*1a0d0*/  IABS R13, R4 ;  /* 0x00000004000d7213 */ /* 0x000fe20000000000 */
[----:B------:R-:W-:-:S08]  /*1a0e0*/  @!P3 IMAD.MOV R8, RZ, RZ, -R8 ;  /* 0x000000ffff08b224 */ /* 0x000fd000078e0a08 */
[----:B------:R-:W-:-:S05]  /*1a0f0*/  @!P6 IMAD.IADD R12, R12, 0x1, -R0 ;  /* 0x000000010c0ce824 */ /* 0x000fca00078e0a00 */
[----:B------:R-:W-:Y:S01]  /*1a100*/  ISETP.GT.U32.AND P3, PT, R0, R12, PT ;  /* 0x0000000c0000720c */ /* 0x000fe20003f64070 */
[----:B0-----:R-:W-:Y:S01]  /*1a110*/  IMAD.MOV.U32 R2, RZ, RZ, R14 ;  /* 0x000000ffff027224 */ /* 0x001fe200078e000e */
[----:B------:R-:W-:Y:S01]  /*1a120*/  ISETP.GE.AND P1, PT, R20, RZ, PT ;  /* 0x000000ff1400720c */ /* 0x000fe20003f26270 */
[----:B------:R-:W-:Y:S02]  /*1a130*/  @!P4 IMAD.IADD R6, R6, 0x1, -R0 ;  /* 0x000000010606c824 */ /* 0x000fe400078e0a00 */
[----:B------:R-:W-:Y:S01]  /*1a140*/  @!P2 IMAD.MOV R2, RZ, RZ, -R2 ;  /* 0x000000ffff02a224 */ /* 0x000fe200078e0a02 */
[----:B------:R-:W-:Y:S07]  /*1a150*/  STL [R1+0x19b4], R8 ;  /* 0x0019b40801007387 */ /* 0x000fee0000100800 */
[----:B------:R-:W-:Y:S01]  /*1a160*/  @!P3 IMAD.IADD R12, R12, 0x1, -R0 ;  /* 0x000000010c0cb824 */ /* 0x000fe200078e0a00 */
[----:B------:R-:W-:Y:S01]  /*1a170*/  ISETP.GE.AND P3, PT, R5, RZ, PT ;  /* 0x000000ff0500720c */ /* 0x000fe20003f66270 */
[----:B------:R0:W-:Y:S01]  /*1a180*/  STL [R1], R2 ;  /* 0x0000000201007387 */ /* 0x0001e20000100800 */
[----:B------:R-:W-:Y:S01]  /*1a190*/  ISETP.GT.U32.AND P4, PT, R0, R6, PT ;  /* 0x000000060000720c */ /* 0x000fe20003f84070 */
[----:B------:R-:W-:-:S04]  /*1a1a0*/  IMAD.HI.U32 R21, R15, R10, RZ ;  /* 0x0000000a0f157227 */ /* 0x000fc800078e00ff */
[----:B------:R-:W-:-:S04]  /*1a1b0*/  IMAD.MOV R21, RZ, RZ, -R21 ;  /* 0x000000ffff157224 */ /* 0x000fc800078e0a15 */
[----:B------:R-:W-:Y:S02]  /*1a1c0*/  IMAD R10, R0, R21, R10 ;  /* 0x00000015000a7224 */ /* 0x000fe400078e020a */
[----:B------:R-:W-:-:S04]  /*1a1d0*/  IMAD.HI.U32 R18, R15, R13, RZ ;  /* 0x0000000d0f127227 */ /* 0x000fc800078e00ff */
[----:B------:R-:W-:Y:S01]  /*1a1e0*/  @!P4 IMAD.IADD R6, R6, 0x1, -R0 ;  /* 0x000000010606c824 */ /* 0x000fe200078e0a00 */
[----:B------:R-:W-:Y:S01]  /*1a1f0*/  ISETP.GT.U32.AND P4, PT, R0, R10, PT ;  /* 0x0000000a0000720c */ /* 0x000fe20003f84070 */
[----:B------:R-:W-:-:S04]  /*1a200*/  IMAD.MOV R18, RZ, RZ, -R18 ;  /* 0x000000ffff127224 */ /* 0x000fc800078e0a12 */
[----:B------:R-:W-:-:S08]  /*1a210*/  IMAD R13, R0, R18, R13 ;  /* 0x00000012000d7224 */ /* 0x000fd000078e020d */
[----:B------:R-:W-:Y:S01]  /*1a220*/  @!P4 IMAD.IADD R10, R10, 0x1, -R0 ;  /* 0x000000010a0ac824 */ /* 0x000fe200078e0a00 */
[----:B------:R-:W-:-:S04]  /*1a230*/  ISETP.GT.U32.AND P4, PT, R0, R13, PT ;  /* 0x0000000d0000720c */ /* 0x000fc80003f84070 */
[----:B------:R-:W-:-:S09]  /*1a240*/  ISETP.GT.U32.AND P6, PT, R0, R10, PT ;  /* 0x0000000a0000720c */ /* 0x000fd20003fc4070 */
[----:B------:R-:W-:-:S04]  /*1a250*/  @!P4 IMAD.IADD R13, R13, 0x1, -R0 ;  /* 0x000000010d0dc824 */ /* 0x000fc800078e0a00 */
[----:B------:R-:W-:Y:S01]  /*1a260*/  @!P6 IMAD.IADD R10, R10, 0x1, -R0 ;  /* 0x000000010a0ae824 */ /* 0x000fe200078e0a00 */
[C---:B------:R-:W-:Y:S02]  /*1a270*/  ISETP.GT.U32.AND P4, PT, R0.reuse, R13, PT ;  /* 0x0000000d0000720c */ /* 0x040fe40003f84070 */
[----:B------:R-:W-:-:S11]  /*1a280*/  ISETP.GT.U32.AND P2, PT, R0, R9, PT ;  /* 0x000000090000720c */ /* 0x000fd60003f44070 */
[--C-:B------:R-:W-:Y:S01]  /*1a290*/  @!P4 IMAD.IADD R13, R13, 0x1, -R0.reuse ;  /* 0x000000010d0dc824 */ /* 0x100fe200078e0a00 */
[----:B------:R-:W-:Y:S01]  /*1a2a0*/  ISETP.GE.AND P4, PT, R3, RZ, PT ;  /* 0x000000ff0300720c */ /* 0x000fe20003f86270 */
[----:B------:R-:W-:Y:S02]  /*1a2b0*/  @!P2 IMAD.IADD R9, R9, 0x1, -R0 ;  /* 0x000000010909a824 */ /* 0x000fe400078e0a00 */
[----:B------:R-:W-:Y:S02]  /*1a2c0*/  @!P5 IMAD.MOV R6, RZ, RZ, -R6 ;  /* 0x000000ffff06d224 */ /* 0x000fe400078e0a06 */
[----:B------:R-:W-:Y:S02]  /*1a2d0*/  @!P1 IMAD.MOV R9, RZ, RZ, -R9 ;  /* 0x000000ffff099224 */ /* 0x000fe400078e0a09 */
[----:B------:R-:W-:-:S06]  /*1a2e0*/  @!P3 IMAD.MOV R10, RZ, RZ, -R10 ;  /* 0x000000ffff0ab224 */ /* 0x000fcc00078e0a0a */
[----:B------:R-:W-:Y:S02]  /*1a2f0*/  @!P4 IMAD.MOV R12, RZ, RZ, -R12 ;  /* 0x000000ffff0cc224 */ /* 0x000fe400078e0a0c */
[C---:B--2---:R-:W-:Y:S02]  /*1a300*/  VIADD R22, R7.reuse, 0xa ;  /* 0x0000000a07167836 */ /* 0x044fe40000000000 */
[----:B------:R-:W-:-:S03]  /*1a310*/  VIADD R24, R7, 0x8 ;  /* 0x0000000807187836 */ /* 0x000fc60000000000 */
[----:B------:R-:W-:Y:S01]  /*1a320*/  IABS R17, R22 ;  /* 0x0000001600117213 */ /* 0x000fe20000000000 */
[----:B------:R-:W-:Y:S01]  /*1a330*/  VIADD R25, R7, 0x7 ;  /* 0x0000000707197836 */ /* 0x000fe20000000000 */
[----:B------:R-:W-:-:S03]  /*1a340*/  IABS R19, R24 ;  /* 0x0000001800137213 */ /* 0x000fc60000000000 */
[----:B------:R-:W-:Y:S01]  /*1a350*/  IMAD.HI.U32 R14, R15, R17, RZ ;  /* 0x000000110f0e7227 */ /* 0x000fe200078e00ff */
[----:B------:R-:W-:-:S03]  /*1a360*/  IABS R20, R25 ;  /* 0x0000001900147213 */ /* 0x000fc60000000000 */
[----:B------:R-:W-:Y:S02]  /*1a370*/  IMAD.MOV R14, RZ, RZ, -R14 ;  /* 0x000000ffff0e7224 */ /* 0x000fe400078e0a0e */
[----:B------:R-:W-:-:S04]  /*1a380*/  IMAD.HI.U32 R5, R15, R19, RZ ;  /* 0x000000130f057227 */ /* 0x000fc800078e00ff */
[----:B------:R-:W-:Y:S02]  /*1a390*/  IMAD R17, R0, R14, R17 ;  /* 0x0000000e00117224 */ /* 0x000fe400078e0211 */
[----:B------:R-:W-:-:S04]  /*1a3a0*/  IMAD.HI.U32 R14, R15, R20, RZ ;  /* 0x000000140f0e7227 */ /* 0x000fc800078e00ff */
[----:B------:R-:W-:Y:S02]  /*1a3b0*/  IMAD.MOV R5, RZ, RZ, -R5 ;  /* 0x000000ffff057224 */ /* 0x000fe400078e0a05 */
[C---:B0-----:R-:W-:Y:S02]  /*1a3c0*/  VIADD R2, R7.reuse, 0x4 ;  /* 0x0000000407027836 */ /* 0x041fe40000000000 */
[C---:B------:R-:W-:Y:S02]  /*1a3d0*/  VIADD R27, R7.reuse, 0x6 ;  /* 0x00000006071b7836 */ /* 0x040fe40000000000 */
[----:B------:R-:W-:Y:S02]  /*1a3e0*/  IMAD.MOV R14, RZ, RZ, -R14 ;  /* 0x000000ffff0e7224 */ /* 0x000fe400078e0a0e */
[C---:B------:R-:W-:Y:S01]  /*1a3f0*/  IMAD R19, R0.reuse, R5, R19 ;  /* 0x0000000500137224 */ /* 0x040fe200078e0213 */
[----:B------:R-:W-:Y:S01]  /*1a400*/  IABS R5, R2 ;  /* 0x0000000200057213 */ /* 0x000fe20000000000 */
[----:B------:R-:W-:Y:S01]  /*1a410*/  VIADD R26, R7, 0x5 ;  /* 0x00000005071a7836 */ /* 0x000fe20000000000 */
[----:B------:R-:W-:Y:S01]  /*1a420*/  STL [R1+0x1c], R27 ;  /* 0x00001c1b01007387 */ /* 0x000fe20000100800 */
[----:B------:R-:W-:-:S03]  /*1a430*/  IMAD R20, R0, R14, R20 ;  /* 0x0000000e00147224 */ /* 0x000fc600078e0214 */
[----:B------:R0:W-:Y:S01]  /*1a440*/  STL [R1+0x18], R26 ;  /* 0x0000181a01007387 */ /* 0x0001e20000100800 */
[----:B------:R-:W-:Y:S01]  /*1a450*/  IABS R14, R26 ;  /* 0x0000001a000e7213 */ /* 0x000fe20000000000 */
[----:B0-----:R-:W-:-:S04]  /*1a460*/  IMAD.HI.U32 R26, R15, R5, RZ ;  /* 0x000000050f1a7227 */ /* 0x001fc800078e00ff */
[----:B------:R-:W-:Y:S02]  /*1a470*/  IMAD.MOV R26, RZ, RZ, -R26 ;  /* 0x000000ffff1a7224 */ /* 0x000fe400078e0a1a */
[C---:B------:R-:W-:Y:S02]  /*1a480*/  VIADD R23, R7.reuse, 0x9 ;  /* 0x0000000907177836 */ /* 0x040fe40000000000 */
[----:B------:R-:W-:Y:S02]  /*1a490*/  IMAD R5, R0, R26, R5 ;  /* 0x0000001a00057224 */ /* 0x000fe400078e0205 */
[C---:B------:R-:W-:Y:S02]  /*1a4a0*/  VIADD R11, R7.reuse, 0x3 ;  /* 0x00000003070b7836 */ /* 0x040fe40000000000 */
[C---:B------:R-:W-:Y:S02]  /*1a4b0*/  VIADD R8, R7.reuse, 0x2 ;  /* 0x0000000207087836 */ /* 0x040fe40000000000 */
[----:B------:R-:W-:-:S02]  /*1a4c0*/  VIADD R26, R7, 0x1 ;  /* 0x00000001071a7836 */ /* 0x000fc40000000000 */
[----:B------:R-:W2:Y:S01]  /*1a4d0*/  LDL.LU R7, [R1+0x1a80] ;  /* 0x001a800001077983 */ /* 0x000ea20000300800 */
[----:B------:R-:W-:-:S13]  /*1a4e0*/  ISETP.GT.U32.AND P6, PT, R0, R17, PT ;  /* 0x000000110000720c */ /* 0x000fda0003fc4070 */
[----:B------:R-:W-:Y:S01]  /*1a4f0*/  @!P6 IMAD.IADD R17, R17, 0x1, -R0 ;  /* 0x000000011111e824 */ /* 0x000fe200078e0a00 */
[----:B------:R-:W-:Y:S02]  /*1a500*/  ISETP.GE.AND P6, PT, R4, RZ, PT ;  /* 0x000000ff0400720c */ /* 0x000fe40003fc6270 */
[----:B------:R-:W-:-:S05]  /*1a510*/  IABS R4, R11 ;  /* 0x0000000b00047213 */ /* 0x000fca0000000000 */
[----:B------:R-:W-:Y:S01]  /*1a520*/  IMAD.HI.U32 R29, R15, R4, RZ ;  /* 0x000000040f1d7227 */ /* 0x000fe200078e00ff */
[----:B------:R0:W-:Y:S03]  /*1a530*/  STL [R1+0x19b8], R6 ;  /* 0x0019b80601007387 */ /* 0x0001e60000100800 */
[----:B------:R-:W-:Y:S02]  /*1a540*/  IMAD.MOV R29, RZ, RZ, -R29 ;  /* 0x000000ffff1d7224 */ /* 0x000fe400078e0a1d */
[----:B------:R-:W-:Y:S01]  /*1a550*/  @!P6 IMAD.MOV R13, RZ, RZ, -R13 ;  /* 0x000000ffff0de224 */ /* 0x000fe200078e0a0d */
[----:B------:R-:W-:Y:S01]  /*1a560*/  STL [R1+0x19bc], R9 ;  /* 0x0019bc0901007387 */ /* 0x000fe20000100800 */
[----:B------:R-:W-:-:S03]  /*1a570*/  IMAD R4, R0, R29, R4 ;  /* 0x0000001d00047224 */ /* 0x000fc600078e0204 */
[----:B------:R-:W-:Y:S04]  /*1a580*/  STL [R1+0x19c0], R10 ;  /* 0x0019c00a01007387 */ /* 0x000fe80000100800 */
[----:B------:R-:W-:Y:S04]  /*1a590*/  STL [R1+0x19c4], R12 ;  /* 0x0019c40c01007387 */ /* 0x000fe80000100800 */
[----:B------:R-:W-:Y:S04]  /*1a5a0*/  STL [R1+0x19c8], R13 ;  /* 0x0019c80d01007387 */ /* 0x000fe80000100800 */
[----:B------:R-:W3:Y:S01]  /*1a5b0*/  LDL.LU R29, [R1+0x1c] ;  /* 0x00001c00011d7983 */ /* 0x000ee20000300800 */
[----:B------:R-:W-:-:S02]  /*1a5c0*/  IABS R18, R23 ;  /* 0x0000001700127213 */ /* 0x000fc40000000000 */
[----:B------:R-:W-:-:S03]  /*1a5d0*/  ISETP.GT.U32.AND P2, PT, R0, R16, PT ;  /* 0x000000100000720c */ /* 0x000fc60003f44070 */
[----:B------:R-:W-:-:S04]  /*1a5e0*/  IMAD.HI.U32 R21, R15, R18, RZ ;  /* 0x000000120f157227 */ /* 0x000fc800078e00ff */
[----:B------:R-:W-:-:S04]  /*1a5f0*/  IMAD.MOV R21, RZ, RZ, -R21 ;  /* 0x000000ffff157224 */ /* 0x000fc800078e0a15 */
[----:B------:R-:W-:Y:S02]  /*1a600*/  IMAD R18, R0, R21, R18 ;  /* 0x0000001500127224 */ /* 0x000fe400078e0212 */
[----:B------:R-:W-:-:S03]  /*1a610*/  @!P2 IMAD.IADD R16, R16, 0x1, -R0 ;  /* 0x000000011010a824 */ /* 0x000fc600078e0a00 */
[----:B------:R-:W-:-:S13]  /*1a620*/  ISETP.GT.U32.AND P2, PT, R0, R18, PT ;  /* 0x000000120000720c */ /* 0x000fda0003f44070 */
[----:B------:R-:W-:Y:S01]  /*1a630*/  @!P2 IMAD.IADD R18, R18, 0x1, -R0 ;  /* 0x000000011212a824 */ /* 0x000fe200078e0a00 */
[----:B------:R-:W-:-:S13]  /*1a640*/  ISETP.GT.U32.AND P2, PT, R0, R19, PT ;  /* 0x000000130000720c */ /* 0x000fda0003f44070 */
[----:B------:R-:W-:-:S05]  /*1a650*/  @!P2 IMAD.IADD R19, R19, 0x1, -R0 ;  /* 0x000000011313a824 */ /* 0x000fca00078e0a00 */
[C---:B------:R-:W-:Y:S02]  /*1a660*/  ISETP.GT.U32.AND P4, PT, R0.reuse, R19, PT ;  /* 0x000000130000720c */ /* 0x040fe40003f84070 */
[----:B------:R-:W-:Y:S02]  /*1a670*/  ISETP.GT.U32.AND P2, PT, R0, R20, PT ;  /* 0x000000140000720c */ /* 0x000fe40003f44070 */
[----:B------:R-:W-:Y:S01]  /*1a680*/  IABS R21, R27 ;  /* 0x0000001b00157213 */ /* 0x000fe20000000000 */
[----:B------:R-:W-:-:S08]  /*1a690*/  IMAD.HI.U32 R27, R15, R14, RZ ;  /* 0x0000000e0f1b7227 */ /* 0x000fd000078e00ff */
[----:B------:R-:W-:Y:S02]  /*1a6a0*/  @!P4 IMAD.IADD R19, R19, 0x1, -R0 ;  /* 0x000000011313c824 */ /* 0x000fe400078e0a00 */
[----:B------:R-:W-:Y:S01]  /*1a6b0*/  IMAD.HI.U32 R28, R15, R21, RZ ;  /* 0x000000150f1c7227 */ /* 0x000fe200078e00ff */
[----:B------:R-:W-:-:S03]  /*1a6c0*/  ISETP.GT.U32.AND P1, PT, R0, R17, PT ;  /* 0x000000110000720c */ /* 0x000fc60003f24070 */
[----:B------:R-:W-:Y:S01]  /*1a6d0*/  @!P2 IMAD.IADD R20, R20, 0x1, -R0 ;  /* 0x000000011414a824 */ /* 0x000fe200078e0a00 */
[C---:B------:R-:W-:Y:S01]  /*1a6e0*/  ISETP.GT.U32.AND P2, PT, R0.reuse, R16, PT ;  /* 0x000000100000720c */ /* 0x040fe20003f44070 */
[----:B------:R-:W-:Y:S01]  /*1a6f0*/  IMAD.MOV R28, RZ, RZ, -R28 ;  /* 0x000000ffff1c7224 */ /* 0x000fe200078e0a1c */
[C---:B------:R-:W-:Y:S01]  /*1a700*/  ISETP.GT.U32.AND P3, PT, R0.reuse, R18, PT ;  /* 0x000000120000720c */ /* 0x040fe20003f64070 */
[----:B------:R-:W-:Y:S01]  /*1a710*/  IMAD.MOV R27, RZ, RZ, -R27 ;  /* 0x000000ffff1b7224 */ /* 0x000fe200078e0a1b */
[----:B------:R-:W-:Y:S01]  /*1a720*/  IABS R3, R8 ;  /* 0x0000000800037213 */ /* 0x000fe20000000000 */
[C---:B------:R-:W-:Y:S01]  /*1a730*/  IMAD R21, R0.reuse, R28, R21 ;  /* 0x0000001c00157224 */ /* 0x040fe200078e0215 */
[C---:B------:R-:W-:Y:S01]  /*1a740*/  ISETP.GT.U32.AND P5, PT, R0.reuse, R20, PT ;  /* 0x000000140000720c */ /* 0x040fe20003fa4070 */
[C---:B------:R-:W-:Y:S02]  /*1a750*/  IMAD R14, R0.reuse, R27, R14 ;  /* 0x0000001b000e7224 */ /* 0x040fe400078e020e */
[----:B------:R-:W-:Y:S01]  /*1a760*/  IMAD.HI.U32 R28, R15, R3, RZ ;  /* 0x000000030f1c7227 */ /* 0x000fe200078e00ff */
[----:B------:R-:W-:-:S03]  /*1a770*/  ISETP.GT.U32.AND P6, PT, R0, R21, PT ;  /* 0x000000150000720c */ /* 0x000fc60003fc4070 */
[----:B------:R-:W-:Y:S02]  /*1a780*/  IMAD.MOV R28, RZ, RZ, -R28 ;  /* 0x000000ffff1c7224 */ /* 0x000fe400078e0a1c */
[--C-:B------:R-:W-:Y:S01]  /*1a790*/  @!P2 IMAD.IADD R16, R16, 0x1, -R0.reuse ;  /* 0x000000011010a824 */ /* 0x100fe200078e0a00 */
[C---:B------:R-:W-:Y:S01]  /*1a7a0*/  ISETP.GT.U32.AND P2, PT, R0.reuse, R14, PT ;  /* 0x0000000e0000720c */ /* 0x040fe20003f44070 */
[--C-:B------:R-:W-:Y:S01]  /*1a7b0*/  @!P1 IMAD.IADD R17, R17, 0x1, -R0.reuse ;  /* 0x0000000111119824 */ /* 0x100fe200078e0a00 */
[----:B------:R-:W-:Y:S01]  /*1a7c0*/  ISETP.GT.U32.AND P1, PT, R0, R5, PT ;  /* 0x000000050000720c */ /* 0x000fe20003f24070 */
[--C-:B------:R-:W-:Y:S01]  /*1a7d0*/  @!P3 IMAD.IADD R18, R18, 0x1, -R0.reuse ;  /* 0x000000011212b824 */ /* 0x100fe200078e0a00 */
[C---:B------:R-:W-:Y:S01]  /*1a7e0*/  ISETP.GT.U32.AND P3, PT, R0.reuse, R4, PT ;  /* 0x000000040000720c */ /* 0x040fe20003f64070 */
[----:B------:R-:W-:Y:S02]  /*1a7f0*/  IMAD R3, R0, R28, R3 ;  /* 0x0000001c00037224 */ /* 0x000fe400078e0203 */
[--C-:B------:R-:W-:Y:S01]  /*1a800*/  @!P5 IMAD.IADD R20, R20, 0x1, -R0.reuse ;  /* 0x000000011414d824 */ /* 0x100fe200078e0a00 */
[----:B------:R-:W4:Y:S02]  /*1a810*/  LDL.LU R28, [R1+0x18] ;  /* 0x00001800011c7983 */ /* 0x000f240000300800 */
[----:B------:R-:W-:Y:S01]  /*1a820*/  ISETP.GT.U32.AND P5, PT, R0, R3, PT ;  /* 0x000000030000720c */ /* 0x000fe20003fa4070 */
[--C-:B------:R-:W-:Y:S01]  /*1a830*/  @!P6 IMAD.IADD R21, R21, 0x1, -R0.reuse ;  /* 0x000000011515e824 */ /* 0x100fe200078e0a00 */
[----:B------:R-:W-:Y:S01]  /*1a840*/  ISETP.GE.AND P6, PT, R22, RZ, PT ;  /* 0x000000ff1600720c */ /* 0x000fe20003fc6270 */
[--C-:B------:R-:W-:Y:S01]  /*1a850*/  @!P2 IMAD.IADD R14, R14, 0x1, -R0.reuse ;  /* 0x000000010e0ea824 */ /* 0x100fe200078e0a00 */
[----:B------:R-:W-:Y:S01]  /*1a860*/  ISETP.GE.AND P2, PT, R23, RZ, PT ;  /* 0x000000ff1700720c */ /* 0x000fe20003f46270 */
[--C-:B------:R-:W-:Y:S01]  /*1a870*/  @!P1 IMAD.IADD R5, R5, 0x1, -R0.reuse ;  /* 0x0000000105059824 */ /* 0x100fe200078e0a00 */
[----:B------:R-:W-:Y:S01]  /*1a880*/  ISETP.GE.AND P1, PT, R24, RZ, PT ;  /* 0x000000ff1800720c */ /* 0x000fe20003f26270 */
[----:B------:R-:W-:Y:S01]  /*1a890*/  @!P3 IMAD.IADD R4, R4, 0x1, -R0 ;  /* 0x000000010404b824 */ /* 0x000fe200078e0a00 */
[----:B------:R-:W-:-:S05]  /*1a8a0*/  ISETP.GE.AND P3, PT, R25, RZ, PT ;  /* 0x000000ff1900720c */ /* 0x000fca0003f66270 */
[----:B------:R-:W-:Y:S02]  /*1a8b0*/  @!P5 IMAD.IADD R3, R3, 0x1, -R0 ;  /* 0x000000010303d824 */ /* 0x000fe400078e0a00 */
[----:B------:R-:W-:Y:S02]  /*1a8c0*/  @!P6 IMAD.MOV R17, RZ, RZ, -R17 ;  /* 0x000000ffff11e224 */ /* 0x000fe400078e0a11 */
[----:B0-----:R-:W-:Y:S01]  /*1a8d0*/  IMAD R6, RZ, RZ, -UR6 ;  /* 0x80000006ff067e24 */ /* 0x001fe2000f8e02ff */
[C---:B------:R-:W-:Y:S01]  /*1a8e0*/  ISETP.GT.U32.AND P6, PT, R0.reuse, R3, PT ;  /* 0x000000030000720c */ /* 0x040fe20003fc4070 */
[----:B------:R-:W-:Y:S02]  /*1a8f0*/  @!P2 IMAD.MOV R18, RZ, RZ, -R18 ;  /* 0x000000ffff12a224 */ /* 0x000fe400078e0a12 */
[----:B------:R-:W-:Y:S02]  /*1a900*/  @!P1 IMAD.MOV R19, RZ, RZ, -R19 ;  /* 0x000000ffff139224 */ /* 0x000fe400078e0a13 */
[----:B------:R-:W-:Y:S01]  /*1a910*/  @!P3 IMAD.MOV R20, RZ, RZ, -R20 ;  /* 0x000000ffff14b224 */ /* 0x000fe200078e0a14 */
[----:B------:R-:W-:-:S02]  /*1a920*/  ISETP.GT.U32.AND P2, PT, R0, R5, PT ;  /* 0x000000050000720c */ /* 0x000fc40003f44070 */
[----:B------:R-:W-:-:S05]  /*1a930*/  ISETP.GT.U32.AND P1, PT, R0, R4, PT ;  /* 0x000000040000720c */ /* 0x000fca0003f24070 */
[--C-:B------:R-:W-:Y:S01]  /*1a940*/  @!P6 IMAD.IADD R3, R3, 0x1, -R0.reuse ;  /* 0x000000010303e824 */ /* 0x100fe200078e0a00 */
[----:B------:R-:W-:Y:S02]  /*1a950*/  ISETP.GE.AND P6, PT, R8, RZ, PT ;  /* 0x000000ff0800720c */ /* 0x000fe40003fc6270 */
[----:B------:R-:W0:Y:S03]  /*1a960*/  S2R R8, SR_TID.X ;  /* 0x0000000000087919 */ /* 0x000e260000002100 */
[--C-:B------:R-:W-:Y:S01]  /*1a970*/  @!P2 IMAD.IADD R5, R5, 0x1, -R0.reuse ;  /* 0x000000010505a824 */ /* 0x100fe200078e0a00 */
[----:B------:R-:W-:Y:S01]  /*1a980*/  ISETP.GE.AND P2, PT, R2, RZ, PT ;  /* 0x000000ff0200720c */ /* 0x000fe20003f46270 */
[----:B------:R-:W-:Y:S01]  /*1a990*/  @!P1 IMAD.IADD R4, R4, 0x1, -R0 ;  /* 0x0000000104049824 */ /* 0x000fe200078e0a00 */
[----:B------:R-:W-:Y:S02]  /*1a9a0*/  ISETP.GE.AND P1, PT, R11, RZ, PT ;  /* 0x000000ff0b00720c */ /* 0x000fe40003f26270 */
[----:B------:R-:W-:-:S02]  /*1a9b0*/  IABS R27, R26 ;  /* 0x0000001a001b7213 */ /* 0x000fc40000000000 */
[----:B--2---:R-:W-:Y:S02]  /*1a9c0*/  ISETP.GE.AND P4, PT, R7, RZ, PT ;  /* 0x000000ff0700720c */ /* 0x004fe40003f86270 */
[----:B------:R-:W1:Y:S11]  /*1a9d0*/  S2R R7, SR_TID.X ;  /* 0x0000000000077919 */ /* 0x000e760000002100 */
[----:B------:R-:W-:Y:S01]  /*1a9e0*/  @!P4 IMAD.MOV R16, RZ, RZ, -R16 ;  /* 0x000000ffff10c224 */ /* 0x000fe200078e0a10 */
[----:B-1----:R-:W-:-:S04]  /*1a9f0*/  SHF.R.U32.HI R7, RZ, 0x5, R7 ;  /* 0x00000005ff077819 */ /* 0x002fc80000011607 */
[----:B------:R-:W-:-:S04]  /*1aa00*/  SGXT.U32 R7, R7, 0x2 ;  /* 0x000000020707781a */ /* 0x000fc80000000000 */
[----:B------:R-:W-:Y:S01]  /*1aa10*/  LOP3.LUT R7, R7, 0x7c, RZ, 0xfc, !PT ;  /* 0x0000007c07077812 */ /* 0x000fe200078efcff */
[----:B------:R-:W-:Y:S04]  /*1aa20*/  STL [R1+0x19cc], R16 ;  /* 0x0019cc1001007387 */ /* 0x000fe80000100800 */
[----:B------:R-:W-:Y:S01]  /*1aa30*/  IMAD R7, R7, UR6, RZ ;  /* 0x0000000607077c24 */ /* 0x000fe2000f8e02ff */
[----:B------:R-:W-:Y:S03]  /*1aa40*/  STL [R1+0x19d0], R17 ;  /* 0x0019d01101007387 */ /* 0x000fe60000100800 */
[----:B------:R-:W-:Y:S01]  /*1aa50*/  IMAD R7, R6, 0x4, R7 ;  /* 0x0000000406077824 */ /* 0x000fe200078e0207 */
[----:B------:R-:W-:Y:S01]  /*1aa60*/  STL [R1+0x19d4], R18 ;  /* 0x0019d41201007387 */ /* 0x000fe20000100800 */
[----:B------:R-:W-:-:S03]  /*1aa70*/  ISETP.GT.U32.AND P4, PT, R0, R21, PT ;  /* 0x000000150000720c */ /* 0x000fc60003f84070 */
[----:B------:R-:W-:Y:S04]  /*1aa80*/  STL [R1+0x19d8], R19 ;  /* 0x0019d81301007387 */ /* 0x000fe80000100800 */
[----:B------:R-:W-:Y:S04]  /*1aa90*/  STL [R1+0x19dc], R20 ;  /* 0x0019dc1401007387 */ /* 0x000fe80000100800 */
[----:B------:R1:W-:Y:S01]  /*1aaa0*/  STL [R1+0x18b4], R7 ;  /* 0x0018b40701007387 */ /* 0x0003e20000100800 */
[----:B---3--:R-:W-:Y:S01]  /*1aab0*/  ISETP.GE.AND P3, PT, R29, RZ, PT ;  /* 0x000000ff1d00720c */ /* 0x008fe20003f66270 */
[----:B-1----:R-:W-:-:S05]  /*1aac0*/  IMAD R7, R6, 0x4, R7 ;  /* 0x0000000406077824 */ /* 0x002fca00078e0207 */
[----:B------:R1:W-:Y:S01]  /*1aad0*/  STL [R1+0x18b8], R7 ;  /* 0x0018b80701007387 */ /* 0x0003e20000100800 */
[----:B------:R-:W-:-:S03]  /*1aae0*/  @!P4 IMAD.IADD R21, R21, 0x1, -R0 ;  /* 0x000000011515c824 */ /* 0x000fc600078e0a00 */
[----:B------:R-:W2:Y:S01]  /*1aaf0*/  LDL.LU R2, [R1+0x1a7c] ;  /* 0x001a7c0001027983 */ /* 0x000ea20000300800 */
[----:B-1----:R-:W-:-:S05]  /*1ab00*/  IMAD R7, R6, 0x4, R7 ;  /* 0x0000000406077824 */ /* 0x002fca00078e0207 */
[----:B------:R1:W-:Y:S01]  /*1ab10*/  STL [R1+0x804], R7 ;  /* 0x0008040701007387 */ /* 0x0003e20000100800 */
[----:B------:R-:W-:-:S03]  /*1ab20*/  @!P3 IMAD.MOV R21, RZ, RZ, -R21 ;  /* 0x000000ffff15b224 */ /* 0x000fc600078e0a15 */
[----:B------:R-:W3:Y:S01]  /*1ab30*/  LDL.LU R11, [R1+0x1a78] ;  /* 0x001a7800010b7983 */ /* 0x000ee20000300800 */
[----:B-1----:R-:W-:-:S05]  /*1ab40*/  IMAD R7, R6, 0x4, R7 ;  /* 0x0000000406077824 */ /* 0x002fca00078e0207 */
[----:B------:R1:W-:Y:S04]  /*1ab50*/  STL [R1+0x800], R7 ;  /* 0x0008000701007387 */ /* 0x0003e80000100800 */
[----:B------:R-:W-:Y:S01]  /*1ab60*/  STL [R1+0x19e4], R21 ;  /* 0x0019e41501007387 */ /* 0x000fe20000100800 */
[----:B-1----:R-:W-:-:S05]  /*1ab70*/  IMAD R7, R6, 0x4, R7 ;  /* 0x0000000406077824 */ /* 0x002fca00078e0207 */
[----:B------:R1:W-:Y:S02]  /*1ab80*/  STL [R1+0x7fc], R7 ;  /* 0x0007fc0701007387 */ /* 0x0003e40000100800 */
[----:B-1----:R-:W-:-:S05]  /*1ab90*/  IMAD R7, R6, 0x4, R7 ;  /* 0x0000000406077824 */ /* 0x002fca00078e0207 */
[----:B------:R1:W-:Y:S01]  /*1aba0*/  STL [R1+0x808], R7 ;  /* 0x0008080701007387 */ /* 0x0003e20000100800 */
[----:B0-----:R-:W-:Y:S02]  /*1abb0*/  IMAD.SHL.U32 R24, R8, 0x8, RZ ;  /* 0x0000000808187824 */ /* 0x001fe400078e00ff */
[----:B-1----:R-:W-:-:S05]  /*1abc0*/  IMAD R7, R6, 0x4, R7 ;  /* 0x0000000406077824 */ /* 0x002fca00078e0207 */
[----:B------:R0:W-:Y:S01]  /*1abd0*/  STL [R1+0x80c], R7 ;  /* 0x00080c0701007387 */ /* 0x0001e20000100800 */
[----:B------:R-:W-:Y:S02]  /*1abe0*/  SHF.R.S32.HI R25, RZ, 0x6, R8 ;  /* 0x00000006ff197819 */ /* 0x000fe40000011408 */
[----:B------:R-:W-:Y:S01]  /*1abf0*/  LOP3.LUT R23, R8, 0x7, RZ, 0xc0, !PT ;  /* 0x0000000708177812 */ /* 0x000fe200078ec0ff */
[----:B0-----:R-:W-:Y:S01]  /*1ac00*/  IMAD R7, R6, 0x4, R7 ;  /* 0x0000000406077824 */ /* 0x001fe200078e0207 */
[----:B------:R-:W-:Y:S02]  /*1ac10*/  LOP3.LUT R24, R24, 0x30, RZ, 0xc0, !PT ;  /* 0x0000003018187812 */ /* 0x000fe400078ec0ff */
[----:B------:R-:W-:Y:S02]  /*1ac20*/  LOP3.LUT R22, R8, 0x60, RZ, 0xc0, !PT ;  /* 0x0000006008167812 */ /* 0x000fe400078ec0ff */
[----:B------:R0:W-:Y:S01]  /*1ac30*/  STL [R1+0x810], R7 ;  /* 0x0008100701007387 */ /* 0x0001e20000100800 */
[----:B------:R-:W-:Y:S01]  /*1ac40*/  SGXT R25, R25, 0x1 ;  /* 0x000000011919781a */ /* 0x000fe20000000200 */
[----:B------:R-:W-:Y:S01]  /*1ac50*/  IMAD R24, R23, 0x40, R24 ;  /* 0x0000004017187824 */ /* 0x000fe200078e0218 */
[----:B------:R-:W-:Y:S01]  /*1ac60*/  ISETP.GE.AND P3, PT, R26, RZ, PT ;  /* 0x000000ff1a00720c */ /* 0x000fe20003f66270 */
[----:B------:R-:W-:-:S02]  /*1ac70*/  IMAD.SHL.U32 R26, R8, 0x2, RZ ;  /* 0x00000002081a7824 */ /* 0x000fc400078e00ff */
[----:B0-----:R-:W-:Y:S01]  /*1ac80*/  IMAD R7, R6, 0x4, R7 ;  /* 0x0000000406077824 */ /* 0x001fe200078e0207 */
[----:B------:R-:W-:Y:S01]  /*1ac90*/  LOP3.LUT R25, R25, 0x90, RZ, 0xc0, !PT ;  /* 0x0000009019197812 */ /* 0x000fe200078ec0ff */
[----:B------:R-:W-:-:S03]  /*1aca0*/  IMAD R22, R23, 0x4, R22 ;  /* 0x0000000417167824 */ /* 0x000fc600078e0216 */
[----:B------:R0:W-:Y:S01]  /*1acb0*/  STL [R1+0x1810], R7 ;  /* 0x0018100701007387 */ /* 0x0001e20000100800 */
[----:B------:R-:W-:Y:S01]  /*1acc0*/  IMAD.SHL.U32 R23, R23, 0x10, RZ ;  /* 0x0000001017177824 */ /* 0x000fe200078e00ff */
[--C-:B------:R-:W-:Y:S02]  /*1acd0*/  LOP3.LUT R9, R24, 0x10, R26.reuse, 0x78, !PT ;  /* 0x0000001018097812 */ /* 0x100fe400078e781a */
[--C-:B------:R-:W-:Y:S01]  /*1ace0*/  LOP3.LUT R10, R25, 0x7e, R26.reuse, 0x78, !PT ;  /* 0x0000007e190a7812 */ /* 0x100fe200078e781a */
[----:B0-----:R-:W-:Y:S01]  /*1acf0*/  IMAD R7, R6, 0x4, R7 ;  /* 0x0000000406077824 */ /* 0x001fe200078e0207 */
[----:B------:R-:W-:-:S04]  /*1ad00*/  LOP3.LUT R23, R23, 0x30, R26, 0x78, !PT ;  /* 0x0000003017177812 */ /* 0x000fc800078e781a */
[----:B------:R0:W-:Y:S01]  /*1ad10*/  STL [R1+0x1814], R7 ;  /* 0x0018140701007387 */ /* 0x0001e20000100800 */
[----:B------:R-:W-:-:S03]  /*1ad20*/  LOP3.LUT R8, R8, 0x7f, RZ, 0xc0, !PT ;  /* 0x0000007f08087812 */ /* 0x000fc600078ec0ff */
[----:B------:R1:W-:Y:S01]  /*1ad30*/  STL [R1+0x18bc], R9 ;  /* 0x0018bc0901007387 */ /* 0x0003e20000100800 */
[----:B0-----:R-:W-:-:S03]  /*1ad40*/  IMAD R7, R6, 0x4, R7 ;  /* 0x0000000406077824 */ /* 0x001fc600078e0207 */
[----:B------:R-:W-:Y:S01]  /*1ad50*/  STL [R1+0x348], R10 ;  /* 0x0003480a01007387 */ /* 0x000fe20000100800 */
[----:B-1----:R-:W-:-:S03]  /*1ad60*/  IMAD.U32 R9, R22, 0x40, R23 ;  /* 0x0000004016097824 */ /* 0x002fc600078e0017 */
[----:B------:R0:W-:Y:S01]  /*1ad70*/  STL [R1+0x1820], R7 ;  /* 0x0018200701007387 */ /* 0x0001e20000100800 */
[----:B------:R-:W-:-:S03]  /*1ad80*/  IMAD R29, R8, UR7, RZ ;  /* 0x00000007081d7c24 */ /* 0x000fc6000f8e02ff */
[----:B------:R-:W-:Y:S01]  /*1ad90*/  STL [R1+0x340], R9 ;  /* 0x0003400901007387 */ /* 0x000fe20000100800 */
[----:B0-----:R-:W-:-:S05]  /*1ada0*/  IMAD R7, R6, 0x4, R7 ;  /* 0x0000000406077824 */ /* 0x001fca00078e0207 */
[----:B------:R0:W-:Y:S04]  /*1adb0*/  STL [R1+0x1818], R7 ;  /* 0x0018180701007387 */ /* 0x0001e80000100800 */
[----:B------:R-:W5:Y:S01]  /*1adc0*/  LDL.LU R8, [R1+0x7dc] ;  /* 0x0007dc0001087983 */ /* 0x000f620000300800 */
[----:B------:R-:W-:-:S04]  /*1add0*/  IMAD.HI.U32 R15, R15, R27, RZ ;  /* 0x0000001b0f0f7227 */ /* 0x000fc800078e00ff */
[----:B------:R-:W-:-:S04]  /*1ade0*/  IMAD.MOV R15, RZ, RZ, -R15 ;  /* 0x000000ffff0f7224 */ /* 0x000fc800078e0a0f */
[----:B------:R-:W-:-:S05]  /*1adf0*/  IMAD R15, R0, R15, R27 ;  /* 0x0000000f000f7224 */ /* 0x000fca00078e021b */
[C---:B------:R-:W-:Y:S02]  /*1ae00*/  ISETP.GT.U32.AND P4, PT, R0.reuse, R15, PT ;  /* 0x0000000f0000720c */ /* 0x040fe40003f84070 */
[----:B------:R-:W-:-:S11]  /*1ae10*/  ISETP.GT.U32.AND P5, PT, R0, R14, PT ;  /* 0x0000000e0000720c */ /* 0x000fd60003fa4070 */
[----:B------:R-:W-:-:S05]  /*1ae20*/  @!P4 IMAD.IADD R15, R15, 0x1, -R0 ;  /* 0x000000010f0fc824 */ /* 0x000fca00078e0a00 */
[----:B------:R-:W-:Y:S01]  /*1ae30*/  ISETP.GT.U32.AND P4, PT, R0, R15, PT ;  /* 0x0000000f0000720c */ /* 0x000fe20003f84070 */
[----:B------:R-:W-:Y:S01]  /*1ae40*/  @!P5 IMAD.IADD R14, R14, 0x1, -R0 ;  /* 0x000000010e0ed824 */ /* 0x000fe200078e0a00 */
[----:B----4-:R-:W-:Y:S01]  /*1ae50*/  ISETP.GE.AND P5, PT, R28, RZ, PT ;  /* 0x000000ff1c00720c */ /* 0x010fe20003fa6270 */
[----:B0-----:R-:W-:-:S10]  /*1ae60*/  IMAD R7, R6, 0x4, R7 ;  /* 0x0000000406077824 */ /* 0x001fd400078e0207 */
[----:B------:R-:W-:Y:S02]  /*1ae70*/  @!P4 IMAD.IADD R15, R15, 0x1, -R0 ;  /* 0x000000010f0fc824 */ /* 0x000fe400078e0a00 */
[----:B------:R-:W-:Y:S02]  /*1ae80*/  @!P5 IMAD.MOV R14, RZ, RZ, -R14 ;  /* 0x000000ffff0ed224 */ /* 0x000fe400078e0a0e */
[----:B------:R-:W-:Y:S01]  /*1ae90*/  IMAD R9, R6, 0x4, R7 ;  /* 0x0000000406097824 */ /* 0x000fe200078e0207 */
[----:B------:R0:W-:Y:S04]  /*1aea0*/  STL [R1+0x181c], R7 ;  /* 0x00181c0701007387 */ /* 0x0001e80000100800 */
[----:B------:R-:W-:Y:S01]  /*1aeb0*/  STL [R1+0x19e8], R14 ;  /* 0x0019e80e01007387 */ /* 0x000fe20000100800 */
[----:B------:R-:W-:-:S03]  /*1aec0*/  IMAD.MOV.U32 R22, RZ, RZ, R3 ;  /* 0x000000ffff167224 */ /* 0x000fc600078e0003 */
[----:B0-----:R-:W4:Y:S04]  /*1aed0*/  LDL.LU R7, [R1+0x7d8] ;  /* 0x0007d80001077983 */ /* 0x001f280000300800 */
[----:B------:R0:W-:Y:S01]  /*1aee0*/  STL [R1+0x1828], R9 ;  /* 0x0018280901007387 */ /* 0x0001e20000100800 */
[----:B------:R-:W-:-:S03]  /*1aef0*/  @!P2 IMAD.MOV R5, RZ, RZ, -R5 ;  /* 0x000000ffff05a224 */ /* 0x000fc600078e0a05 */
[----:B------:R-:W-:Y:S01]  /*1af00*/  STL [R1+0x19ec], R29 ;  /* 0x0019ec1d01007387 */ /* 0x000fe20000100800 */
[----:B0-----:R-:W-:Y:S02]  /*1af10*/  IMAD R9, R6, 0x4, R9 ;  /* 0x0000000406097824 */ /* 0x001fe400078e0209 */
[----:B------:R-:W-:Y:S02]  /*1af20*/  @!P1 IMAD.MOV R4, RZ, RZ, -R4 ;  /* 0x000000ffff049224 */ /* 0x000fe400078e0a04 */
[----:B------:R-:W-:Y:S02]  /*1af30*/  @!P6 IMAD.MOV R22, RZ, RZ, -R22 ;  /* 0x000000ffff16e224 */ /* 0x000fe400078e0a16 */
[----:B------:R-:W-:Y:S01]  /*1af40*/  @!P3 IMAD.MOV R15, RZ, RZ, -R15 ;  /* 0x000000ffff0fb224 */ /* 0x000fe200078e0a0f */
[----:B--2---:R-:W-:-:S13]  /*1af50*/  ISETP.GT.U32.AND P4, PT, R0, R2, PT ;  /* 0x000000020000720c */ /* 0x004fda0003f84070 */
[----:B------:R-:W-:Y:S01]  /*1af60*/  @!P4 IMAD.IADD R2, R2, 0x1, -R0 ;  /* 0x000000010202c824 */ /* 0x000fe200078e0a00 */
[----:B------:R-:W-:-:S05]  /*1af70*/  LEA R0, P5, R29, UR8, 0x1 ;  /* 0x000000081d007c11 */ /* 0x000fca000f8a08ff */
[----:B------:R0:W-:Y:S01]  /*1af80*/  STL [R1+0x18d4], R0 ;  /* 0x0018d40001007387 */ /* 0x0001e20000100800 */
[----:B---3--:R-:W-:-:S03]  /*1af90*/  ISETP.NE.AND P4, PT, R11, RZ, PT ;  /* 0x000000ff0b00720c */ /* 0x008fc60003f85270 */
[----:B------:R-:W-:Y:S01]  /*1afa0*/  STL [R1+0x1860], R9 ;  /* 0x0018600901007387 */ /* 0x000fe20000100800 */
[----:B------:R-:W-:-:S03]  /*1afb0*/  @!P0 IMAD.MOV R2, RZ, RZ, -R2 ;  /* 0x000000ffff028224 */ /* 0x000fc600078e0a02 */
[----:B------:R-:W2:Y:S01]  /*1afc0*/  LDL.LU R28, [R1+0x7d4] ;  /* 0x0007d400011c7983 */ /* 0x000ea20000300800 */
[----:B0-----:R-:W-:-:S03]  /*1afd0*/  IMAD R0, R6, 0x4, R9 ;  /* 0x0000000406007824 */ /* 0x001fc600078e0209 */
[----:B------:R-:W3:Y:S01]  /*1afe0*/  LDL.LU R27, [R1+0x7d0] ;  /* 0x0007d000011b7983 */ /* 0x000ee20000300800 */
[----:B------:R-:W-:-:S03]  /*1aff0*/  LOP3.LUT R11, RZ, R11, RZ, 0x33, !PT ;  /* 0x0000000bff0b7212 */ /* 0x000fc600078e33ff */
[----:B------:R0:W-:Y:S04]  /*1b000*/  STL [R1+0x1824], R0 ;  /* 0x0018240001007387 */ /* 0x0001e80000100800 */
[----:B------:R-:W-:Y:S04]  /*1b010*/  STL [R1+0x19f0], R5 ;  /* 0x0019f00501007387 */ /* 0x000fe80000100800 */
[----:B------:R-:W-:Y:S01]  /*1b020*/  STL [R1+0x19f4], R4 ;  /* 0x0019f40401007387 */ /* 0x000fe20000100800 */
[----:B0-----:R-:W-:-:S03]  /*1b030*/  IMAD R0, R6, 0x4, R0 ;  /* 0x0000000406007824 */ /* 0x001fc600078e0200 */
[----:B------:R-:W-:Y:S04]  /*1b040*/  STL [R1+0x19f8], R22 ;  /* 0x0019f81601007387 */ /* 0x000fe80000100800 */
[----:B------:R0:W-:Y:S04]  /*1b050*/  STL [R1+0x19fc], R15 ;  /* 0x0019fc0f01007387 */ /* 0x0001e80000100800 */
[----:B------:R-:W-:Y:S04]  /*1b060*/  STL [R1+0x1a00], R2 ;  /* 0x001a000201007387 */ /* 0x000fe80000100800 */
[----:B------:R-:W3:Y:S04]  /*1b070*/  LDL.LU R3, [R1+0x7cc] ;  /* 0x0007cc0001037983 */ /* 0x000ee80000300800 */
[----:B------:R1:W-:Y:S04]  /*1b080*/  STL [R1+0x182c], R0 ;  /* 0x00182c0001007387 */ /* 0x0003e80000100800 */
[----:B------:R-:W3:Y:S04]  /*1b090*/  LDL.LU R25, [R1+0x7c8] ;  /* 0x0007c80001197983 */ /* 0x000ee80000300800 */
[----:B------:R-:W3:Y:S01]  /*1b0a0*/  LDL.LU R26, [R1+0x7c4] ;  /* 0x0007c400011a7983 */ /* 0x000ee20000300800 */
[----:B-----5:R-:W-:-:S05]  /*1b0b0*/  SEL R23, R11, R8, !P4 ;  /* 0x000000080b177207 */ /* 0x020fca0006000000 */
[----:B------:R-:W-:Y:S04]  /*1b0c0*/  STL [R1+0x1a04], R23 ;  /* 0x001a041701007387 */ /* 0x000fe80000100800 */
[----:B0-----:R-:W5:Y:S04]  /*1b0d0*/  LDL.LU R15, [R1+0x7c0] ;  /* 0x0007c000010f7983 */ /* 0x001f680000300800 */
[----:B------:R-:W5:Y:S04]  /*1b0e0*/  LDL.LU R22, [R1+0x7bc] ;  /* 0x0007bc0001167983 */ /* 0x000f680000300800 */
[----:B------:R-:W5:Y:S04]  /*1b0f0*/  LDL.LU R4, [R1+0x7b8] ;  /* 0x0007b80001047983 */ /* 0x000f680000300800 */
[----:B------:R-:W5:Y:S04]  /*1b100*/  LDL.LU R5, [R1+0x60] ;  /* 0x0000600001057983 */ /* 0x000f680000300800 */
[----:B-1----:R-:W5:Y:S04]  /*1b110*/  LDL.LU R0, [R1+0x64] ;  /* 0x0000640001007983 */ /* 0x002f680000300800 */
[----:B------:R-:W5:Y:S04]  /*1b120*/  LDL.LU R29, [R1+0x6c] ;  /* 0x00006c00011d7983 */ /* 0x000f680000300800 */
        /* <DEDUP_REMOVED lines=11> */
[----:B------:R-:W5:Y:S01]  /*1b1e0*/  LDL.LU R6, [R1+0x198] ;  /* 0x0001980001067983 */ /* 0x000f620000300800 */
[----:B----4-:R-:W-:-:S03]  /*1b1f0*/  SEL R24, R11, R7, !P4 ;  /* 0x000000070b187207 */ /* 0x010fc60006000000 */
[----:B------:R-:W4:Y:S04]  /*1b200*/  LDL.LU R8, [R1+0x1a4] ;  /* 0x0001a40001087983 */ /* 0x000f280000300800 */
[----:B------:R-:W4:Y:S04]  /*1b210*/  LDL.LU R7, [R1+0x1a8] ;  /* 0x0001a80001077983 */ /* 0x000f280000300800 */
[----:B------:R-:W-:Y:S01]  /*1b220*/  STL [R1+0x1a08], R24 ;  /* 0x001a081801007387 */ /* 0x000fe20000100800 */
[C---:B--2---:R-:W-:Y:S02]  /*1b230*/  SEL R28, R11.reuse, R28, !P4 ;  /* 0x0000001c0b1c7207 */ /* 0x044fe40006000000 */
[----:B---3--:R-:W-:-:S03]  /*1b240*/  SEL R27, R11, R27, !P4 ;  /* 0x0000001b0b1b7207 */ /* 0x008fc60006000000 */
[----:B------:R-:W-:Y:S04]  /*1b250*/  STL [R1+0x1a0c], R28 ;  /* 0x001a0c1c01007387 */ /* 0x000fe80000100800 */
[----:B------:R-:W-:Y:S01]  /*1b260*/  STL [R1+0x1a10], R27 ;  /* 0x001a101b01007387 */ /* 0x000fe20000100800 */
[----:B------:R-:W-:-:S05]  /*1b270*/  SEL R3, R11, R3, !P4 ;  /* 0x000000030b037207 */ /* 0x000fca0006000000 */
[----:B------:R0:W-:Y:S01]  /*1b280*/  STL [R1+0x1a14], R3 ;  /* 0x001a140301007387 */ /* 0x0001e20000100800 */
[C---:B------:R-:W-:Y:S02]  /*1b290*/  SEL R25, R11.reuse, R25, !P4 ;  /* 0x000000190b197207 */ /* 0x040fe40006000000 */
[----:B------:R-:W-:-:S03]  /*1b2a0*/  SEL R26, R11, R26, !P4 ;  /* 0x0000001a0b1a7207 */ /* 0x000fc60006000000 */
[----:B------:R-:W-:Y:S04]  /*1b2b0*/  STL [R1+0x1a18], R25 ;  /* 0x001a181901007387 */ /* 0x000fe80000100800 */
[----:B------:R-:W-:Y:S01]  /*1b2c0*/  STL [R1+0x1a1c], R26 ;  /* 0x001a1c1a01007387 */ /* 0x000fe20000100800 */
[C---:B-----5:R-:W-:Y:S02]  /*1b2d0*/  SEL R2, R11.reuse, R15, !P4 ;  /* 0x0000000f0b027207 */ /* 0x060fe40006000000 */
[----:B------:R-:W-:-:S03]  /*1b2e0*/  SEL R15, R11, R22, !P4 ;  /* 0x000000160b0f7207 */ /* 0x000fc60006000000 */
[----:B------:R1:W-:Y:S01]  /*1b2f0*/  STL [R1+0xc], R2 ;  /* 0x00000c0201007387 */ /* 0x0003e20000100800 */
[----:B0-----:R-:W-:-:S03]  /*1b300*/  SEL R3, R11, R4, !P4 ;  /* 0x000000040b037207 */ /* 0x001fc60006000000 */
[----:B------:R-:W-:Y:S04]  /*1b310*/  STL [R1+0x14], R15 ;  /* 0x0000140f01007387 */ /* 0x000fe80000100800 */
[----:B------:R0:W-:Y:S01]  /*1b320*/  STL [R1+0x54], R3 ;  /* 0x0000540301007387 */ /* 0x0001e20000100800 */
[C---:B-1----:R-:W-:Y:S02]  /*1b330*/  SEL R2, R11.reuse, R5, !P4 ;  /* 0x000000050b027207 */ /* 0x042fe40006000000 */
[----:B------:R-:W-:-:S03]  /*1b340*/  SEL R0, R11, R0, !P4 ;  /* 0x000000000b007207 */ /* 0x000fc60006000000 */
[----:B------:R1:W-:Y:S01]  /*1b350*/  STL [R1+0x60], R2 ;  /* 0x0000600201007387 */ /* 0x0003e20000100800 */
[----:B0-----:R-:W-:-:S03]  /*1b360*/  SEL R3, R11, R29, !P4 ;  /* 0x0000001d0b037207 */ /* 0x001fc60006000000 */
[----:B------:R0:W-:Y:S04]  /*1b370*/  STL [R1+0x64], R0 ;  /* 0x0000640001007387 */ /* 0x0001e80000100800 */
[----:B------:R2:W-:Y:S01]  /*1b380*/  STL [R1+0x6c], R3 ;  /* 0x00006c0301007387 */ /* 0x0005e20000100800 */
[C---:B-1----:R-:W-:Y:S02]  /*1b390*/  SEL R2, R11.reuse, R14, !P4 ;  /* 0x0000000e0b027207 */ /* 0x042fe40006000000 */
[----:B0-----:R-:W-:-:S03]  /*1b3a0*/  SEL R0, R11, R21, !P4 ;  /* 0x000000150b007207 */ /* 0x001fc60006000000 */
[----:B------:R0:W-:Y:S01]  /*1b3b0*/  STL [R1+0x74], R2 ;  /* 0x0000740201007387 */ /* 0x0001e20000100800 */
[----:B--2---:R-:W-:-:S03]  /*1b3c0*/  SEL R3, R11, R20, !P4 ;  /* 0x000000140b037207 */ /* 0x004fc60006000000 */
[----:B------:R1:W-:Y:S04]  /*1b3d0*/  STL [R1+0x7c], R0 ;  /* 0x00007c0001007387 */ /* 0x0003e80000100800 */
[----:B------:R2:W-:Y:S01]  /*1b3e0*/  STL [R1+0x84], R3 ;  /* 0x0000840301007387 */ /* 0x0005e20000100800 */
[C---:B0-----:R-:W-:Y:S02]  /*1b3f0*/  SEL R2, R11.reuse, R19, !P4 ;  /* 0x000000130b027207 */ /* 0x041fe40006000000 */
[----:B-1----:R-:W-:-:S03]  /*1b400*/  SEL R0, R11, R18, !P4 ;  /* 0x000000120b007207 */ /* 0x002fc60006000000 */
        /* <DEDUP_REMOVED lines=15> */
[----:B------:R-:W-:Y:S04]  /*1b500*/  STL [R1+0x198], R3 ;  /* 0x0001980301007387 */ /* 0x000fe80000100800 */
[----:B------:R-:W2:Y:S01]  /*1b510*/  LDL.LU R26, [R1+0x1d0] ;  /* 0x0001d000011a7983 */ /* 0x000ea20000300800 */
[C---:B----4-:R-:W-:Y:S02]  /*1b520*/  SEL R2, R11.reuse, R8, !P4 ;  /* 0x000000080b027207 */ /* 0x050fe40006000000 */
[----:B0-----:R-:W-:-:S03]  /*1b530*/  SEL R0, R11, R7, !P4 ;  /* 0x000000070b007207 */ /* 0x001fc60006000000 */
[----:B------:R-:W-:Y:S04]  /*1b540*/  STL [R1+0x1a4], R2 ;  /* 0x0001a40201007387 */ /* 0x000fe80000100800 */
[----:B--2---:R0:W-:Y:S04]  /*1b550*/  STL [R1+0x1a6c], R26 ;  /* 0x001a6c1a01007387 */ /* 0x0041e80000100800 */
[----:B------:R-:W-:Y:S04]  /*1b560*/  STL [R1+0x1a8], R0 ;  /* 0x0001a80001007387 */ /* 0x000fe80000100800 */
[----:B0-----:R-:W2:Y:S04]  /*1b570*/  LDL.LU R26, [R1+0x1c0] ;  /* 0x0001c000011a7983 */ /* 0x001ea80000300800 */
[----:B--2---:R0:W-:Y:S04]  /*1b580*/  STL [R1+0x1a70], R26 ;  /* 0x001a701a01007387 */ /* 0x0041e80000100800 */
[----:B0-----:R-:W2:Y:S04]  /*1b590*/  LDL.LU R26, [R1+0x1b0] ;  /* 0x0001b000011a7983 */ /* 0x001ea80000300800 */
[----:B--2---:R0:W-:Y:S04]  /*1b5a0*/  STL [R1+0x1a74], R26 ;  /* 0x001a741a01007387 */ /* 0x0041e80000100800 */
[----:B0-----:R-:W2:Y:S04]  /*1b5b0*/  LDL.LU R26, [R1+0x1ac] ;  /* 0x0001ac00011a7983 */ /* 0x001ea80000300800 */
[----:B------:R-:W3:Y:S04]  /*1b5c0*/  LDL.LU R25, [R1+0x1d4] ;  /* 0x0001d40001197983 */ /* 0x000ee80000300800 */
[----:B------:R-:W4:Y:S04]  /*1b5d0*/  LDL.LU R3, [R1+0x1d8] ;  /* 0x0001d80001037983 */ /* 0x000f280000300800 */
[----:B------:R-:W5:Y:S04]  /*1b5e0*/  LDL.LU R27, [R1+0x1dc] ;  /* 0x0001dc00011b7983 */ /* 0x000f680000300800 */
[----:B------:R-:W3:Y:S04]  /*1b5f0*/  LDL.LU R28, [R1+0x1f4] ;  /* 0x0001f400011c7983 */ /* 0x000ee80000300800 */
        /* <DEDUP_REMOVED lines=22> */
[----:B------:R-:W3:Y:S01]  /*1b760*/  LDL.LU R7, [R1+0x2b8] ;  /* 0x0002b80001077983 */ /* 0x000ee20000300800 */
[----:B--2---:R-:W-:-:S05]  /*1b770*/  SEL R26, R11, R26, !P4 ;  /* 0x0000001a0b1a7207 */ /* 0x004fca0006000000 */
[----:B------:R0:W-:Y:S04]  /*1b780*/  STL [R1+0x1ac], R26 ;  /* 0x0001ac1a01007387 */ /* 0x0001e80000100800 */
[----:B0-----:R-:W2:Y:S02]  /*1b790*/  LDL.LU R26, [R1+0x1a74] ;  /* 0x001a7400011a7983 */ /* 0x001ea40000300800 */
[----:B--2---:R-:W-:-:S05]  /*1b7a0*/  SEL R26, R11, R26, !P4 ;  /* 0x0000001a0b1a7207 */ /* 0x004fca0006000000 */
[----:B------:R0:W-:Y:S04]  /*1b7b0*/  STL [R1+0x1b0], R26 ;  /* 0x0001b01a01007387 */ /* 0x0001e80000100800 */
[----:B0-----:R-:W2:Y:S02]  /*1b7c0*/  LDL.LU R26, [R1+0x1a70] ;  /* 0x001a7000011a7983 */ /* 0x001ea40000300800 */
[----:B--2---:R-:W-:-:S05]  /*1b7d0*/  SEL R26, R11, R26, !P4 ;  /* 0x0000001a0b1a7207 */ /* 0x004fca0006000000 */
[----:B------:R0:W-:Y:S04]  /*1b7e0*/  STL [R1+0x1c0], R26 ;  /* 0x0001c01a01007387 */ /* 0x0001e80000100800 */
[----:B0-----:R-:W2:Y:S01]  /*1b7f0*/  LDL.LU R26, [R1+0x1a6c] ;  /* 0x001a6c00011a7983 */ /* 0x001ea20000300800 */
[C---:B---3--:R-:W-:Y:S02]  /*1b800*/  SEL R25, R11.reuse, R25, !P4 ;  /* 0x000000190b197207 */ /* 0x048fe40006000000 */
[C---:B------:R-:W-:Y:S02]  /*1b810*/  SEL R24, R11.reuse, R24, !P4 ;  /* 0x000000180b187207 */ /* 0x040fe40006000000 */
[C---:B------:R-:W-:Y:S02]  /*1b820*/  SEL R23, R11.reuse, R23, !P4 ;  /* 0x000000170b177207 */ /* 0x040fe40006000000 */
[----:B------:R-:W-:-:S02]  /*1b830*/  SEL R0, R11, R0, !P4 ;  /* 0x000000000b007207 */ /* 0x000fc40006000000 */
[----:B--2---:R-:W-:-:S05]  /*1b840*/  SEL R26, R11, R26, !P4 ;  /* 0x0000001a0b1a7207 */ /* 0x004fca0006000000 */
[----:B------:R4:W-:Y:S04]  /*1b850*/  STL [R1+0x1d0], R26 ;  /* 0x0001d01a01007387 */ /* 0x0009e80000100800 */
[----:B------:R5:W-:Y:S01]  /*1b860*/  STL [R1+0x1d4], R25 ;  /* 0x0001d41901007387 */ /* 0x000be20000100800 */
[C---:B----4-:R-:W-:Y:S02]  /*1b870*/  SEL R26, R11.reuse, R3, !P4 ;  /* 0x000000030b1a7207 */ /* 0x050fe40006000000 */
[C---:B------:R-:W-:Y:S02]  /*1b880*/  SEL R3, R11.reuse, R28, !P4 ;  /* 0x0000001c0b037207 */ /* 0x040fe40006000000 */
[C---:B-----5:R-:W-:Y:S01]  /*1b890*/  SEL R25, R11.reuse, R27, !P4 ;  /* 0x0000001b0b197207 */ /* 0x060fe20006000000 */
[----:B------:R-:W-:Y:S04]  /*1b8a0*/  STL [R1+0x1d8], R26 ;  /* 0x0001d81a01007387 */ /* 0x000fe80000100800 */
[----:B------:R-:W-:Y:S04]  /*1b8b0*/  STL [R1+0x1dc], R25 ;  /* 0x0001dc1901007387 */ /* 0x000fe80000100800 */
[----:B------:R0:W-:Y:S04]  /*1b8c0*/  STL [R1+0x1f4], R3 ;  /* 0x0001f40301007387 */ /* 0x0001e80000100800 */
[----:B------:R-:W-:Y:S01]  /*1b8d0*/  STL [R1+0x1f8], R24 ;  /* 0x0001f81801007387 */ /* 0x000fe20000100800 */
[----:B0-----:R-:W-:-:S03]  /*1b8e0*/  SEL R3, R11, R2, !P4 ;  /* 0x000000020b037207 */ /* 0x001fc60006000000 */
[----:B------:R-:W-:Y:S01]  /*1b8f0*/  STL [R1+0x1fc], R23 ;  /* 0x0001fc1701007387 */ /* 0x000fe20000100800 */
[C---:B------:R-:W-:Y:S02]  /*1b900*/  SEL R2, R11.reuse, R15, !P4 ;  /* 0x0000000f0b027207 */ /* 0x040fe40006000000 */
[C---:B------:R-:W-:Y:S01]  /*1b910*/  SEL R15, R11.reuse, R22, !P4 ;  /* 0x000000160b0f7207 */ /* 0x040fe20006000000 */
[----:B------:R0:W-:Y:S04]  /*1b920*/  STL [R1+0x200], R3 ;  /* 0x0002000301007387 */ /* 0x0001e80000100800 */
[----:B------:R1:W-:Y:S01]  /*1b930*/  STL [R1+0x220], R2 ;  /* 0x0002200201007387 */ /* 0x0003e20000100800 */
[----:B0-----:R-:W-:-:S03]  /*1b940*/  SEL R3, R11, R4, !P4 ;  /* 0x000000040b037207 */ /* 0x001fc60006000000 */
[----:B------:R-:W-:Y:S01]  /*1b950*/  STL [R1+0x238], R15 ;  /* 0x0002380f01007387 */ /* 0x000fe20000100800 */
[----:B-1----:R-:W-:-:S03]  /*1b960*/  SEL R2, R11, R5, !P4 ;  /* 0x000000050b027207 */ /* 0x002fc60006000000 */
[----:B------:R0:W-:Y:S04]  /*1b970*/  STL [R1+0x240], R3 ;  /* 0x0002400301007387 */ /* 0x0001e80000100800 */
[----:B------:R1:W-:Y:S01]  /*1b980*/  STL [R1+0x248], R2 ;  /* 0x0002480201007387 */ /* 0x0003e20000100800 */
[----:B0-----:R-:W-:-:S03]  /*1b990*/  SEL R3, R11, R29, !P4 ;  /* 0x0000001d0b037207 */ /* 0x001fc60006000000 */
[----:B------:R0:W-:Y:S01]  /*1b9a0*/  STL [R1+0x250], R0 ;  /* 0x0002500001007387 */ /* 0x0001e20000100800 */
[----:B-1----:R-:W-:-:S03]  /*1b9b0*/  SEL R2, R11, R14, !P4 ;  /* 0x0000000e0b027207 */ /* 0x002fc60006000000 */
[----:B------:R1:W-:Y:S01]  /*1b9c0*/  STL [R1+0x254], R3 ;  /* 0x0002540301007387 */ /* 0x0003e20000100800 */
[----:B0-----:R-:W-:-:S03]  /*1b9d0*/  SEL R0, R11, R21, !P4 ;  /* 0x000000150b007207 */ /* 0x001fc60006000000 */
[----:B------:R0:W-:Y:S01]  /*1b9e0*/  STL [R1+0x258], R2 ;  /* 0x0002580201007387 */ /* 0x0001e20000100800 */
[----:B-1----:R-:W-:-:S03]  /*1b9f0*/  SEL R3, R11, R20, !P4 ;  /* 0x000000140b037207 */ /* 0x002fc60006000000 */
        /* <DEDUP_REMOVED lines=21> */
[C---:B0-----:R-:W-:Y:S02]  /*1bb50*/  SEL R2, R11.reuse, R8, !P4 ;  /* 0x000000080b027207 */ /* 0x041fe40006000000 */
[----:B-1----:R-:W-:-:S03]  /*1bb60*/  SEL R0, R11, R7, !P4 ;  /* 0x000000070b007207 */ /* 0x002fc60006000000 */
        /* <DEDUP_REMOVED lines=191> */
[----:B------:R-:W-:Y:S01]  /*1c760*/  STL [R1+0x48c], R2 ;  /* 0x00048c0201007387 */ /* 0x000fe20000100800 */
[----:B--2---:R-:W-:-:S03]  /*1c770*/  SEL R3, R11, R6, !P4 ;  /* 0x000000060b037207 */ /* 0x004fc60006000000 */
[----:B------:R0:W-:Y:S04]  /*1c780*/  STL [R1+0x490], R0 ;  /* 0x0004900001007387 */ /* 0x0001e80000100800 */
[----:B------:R-:W-:Y:S01]  /*1c790*/  STL [R1+0x494], R3 ;  /* 0x0004940301007387 */ /* 0x000fe20000100800 */
[----:B0-----:R-:W-:-:S03]  /*1c7a0*/  SEL R0, R11, R7, !P4 ;  /* 0x000000070b007207 */ /* 0x001fc60006000000 */
[----:B------:R-:W2:Y:S01]  /*1c7b0*/  LDL.LU R7, [R1+0x4a4] ;  /* 0x0004a40001077983 */ /* 0x000ea20000300800 */
[----:B------:R-:W-:-:S05]  /*1c7c0*/  SEL R2, R11, R8, !P4 ;  /* 0x000000080b027207 */ /* 0x000fca0006000000 */
[----:B------:R-:W-:Y:S04]  /*1c7d0*/  STL [R1+0x498], R2 ;  /* 0x0004980201007387 */ /* 0x000fe80000100800 */
[----:B--2---:R0:W-:Y:S04]  /*1c7e0*/  STL [R1+0x1a50], R7 ;  /* 0x001a500701007387 */ /* 0x0041e80000100800 */
[----:B------:R-:W-:Y:S04]  /*1c7f0*/  STL [R1+0x49c], R0 ;  /* 0x00049c0001007387 */ /* 0x000fe80000100800 */
[----:B0-----:R-:W2:Y:S04]  /*1c800*/  LDL.LU R7, [R1+0x4a0] ;  /* 0x0004a00001077983 */ /* 0x001ea80000300800 */
[----:B------:R-:W3:Y:S04]  /*1c810*/  LDL.LU R26, [R1+0x4ac] ;  /* 0x0004ac00011a7983 */ /* 0x000ee80000300800 */
[----:B---3--:R0:W-:Y:S04]  /*1c820*/  STL [R1+0x1a4c], R26 ;  /* 0x001a4c1a01007387 */ /* 0x0081e80000100800 */
[----:B0-----:R-:W3:Y:S04]  /*1c830*/  LDL.LU R26, [R1+0x4a8] ;  /* 0x0004a800011a7983 */ /* 0x001ee80000300800 */
[----:B------:R-:W4:Y:S04]  /*1c840*/  LDL.LU R25, [R1+0x4b0] ;  /* 0x0004b00001197983 */ /* 0x000f280000300800 */
[----:B------:R-:W5:Y:S04]  /*1c850*/  LDL.LU R3, [R1+0x4b8] ;  /* 0x0004b80001037983 */ /* 0x000f680000300800 */
[----:B------:R-:W4:Y:S04]  /*1c860*/  LDL.LU R27, [R1+0x4bc] ;  /* 0x0004bc00011b7983 */ /* 0x000f280000300800 */
        /* <DEDUP_REMOVED lines=14> */
[----:B------:R-:W4:Y:S01]  /*1c950*/  LDL.LU R18, [R1+0x510] ;  /* 0x0005100001127983 */ /* 0x000f220000300800 */
[----:B--2---:R-:W-:-:S03]  /*1c960*/  SEL R7, R11, R7, !P4 ;  /* 0x000000070b077207 */ /* 0x004fc60006000000 */
[----:B------:R-:W2:Y:S04]  /*1c970*/  LDL.LU R17, [R1+0x50c] ;  /* 0x00050c0001117983 */ /* 0x000ea80000300800 */
[----:B------:R-:W2:Y:S04]  /*1c980*/  LDL.LU R16, [R1+0x508] ;  /* 0x0005080001107983 */ /* 0x000ea80000300800 */
[----:B------:R-:W2:Y:S04]  /*1c990*/  LDL.LU R13, [R1+0x504] ;  /* 0x00050400010d7983 */ /* 0x000ea80000300800 */
[----:B------:R-:W2:Y:S04]  /*1c9a0*/  LDL.LU R12, [R1+0x500] ;  /* 0x00050000010c7983 */ /* 0x000ea80000300800 */
[----:B------:R-:W2:Y:S04]  /*1c9b0*/  LDL.LU R10, [R1+0x534] ;  /* 0x00053400010a7983 */ /* 0x000ea80000300800 */
[----:B------:R-:W2:Y:S04]  /*1c9c0*/  LDL.LU R9, [R1+0x530] ;  /* 0x0005300001097983 */ /* 0x000ea80000300800 */
[----:B------:R-:W2:Y:S04]  /*1c9d0*/  LDL.LU R6, [R1+0x564] ;  /* 0x0005640001067983 */ /* 0x000ea80000300800 */
[----:B------:R-:W2:Y:S04]  /*1c9e0*/  LDL.LU R8, [R1+0x598] ;  /* 0x0005980001087983 */ /* 0x000ea80000300800 */
[----:B------:R0:W-:Y:S04]  /*1c9f0*/  STL [R1+0x4a0], R7 ;  /* 0x0004a00701007387 */ /* 0x0001e80000100800 */
[----:B0-----:R-:W2:Y:S01]  /*1ca00*/  LDL.LU R7, [R1+0x1a50] ;  /* 0x001a500001077983 */ /* 0x001ea20000300800 */
[----:B---3--:R-:W-:-:S02]  /*1ca10*/  SEL R26, R11, R26, !P4 ;  /* 0x0000001a0b1a7207 */ /* 0x008fc40006000000 */
[----:B--2---:R-:W-:-:S05]  /*1ca20*/  SEL R7, R11, R7, !P4 ;  /* 0x000000070b077207 */ /* 0x004fca0006000000 */
[----:B------:R0:W-:Y:S04]  /*1ca30*/  STL [R1+0x4a4], R7 ;  /* 0x0004a40701007387 */ /* 0x0001e80000100800 */
[----:B0-----:R-:W2:Y:S04]  /*1ca40*/  LDL.LU R7, [R1+0x594] ;  /* 0x0005940001077983 */ /* 0x001ea80000300800 */
[----:B------:R0:W-:Y:S04]  /*1ca50*/  STL [R1+0x4a8], R26 ;  /* 0x0004a81a01007387 */ /* 0x0001e80000100800 */
[----:B0-----:R-:W3:Y:S01]  /*1ca60*/  LDL.LU R26, [R1+0x1a4c] ;  /* 0x001a4c00011a7983 */ /* 0x001ee20000300800 */
[----:B----4-:R-:W-:-:S02]  /*1ca70*/  SEL R25, R11, R25, !P4 ;  /* 0x000000190b197207 */ /* 0x010fc40006000000 */
[C---:B------:R-:W-:Y:S02]  /*1ca80*/  SEL R24, R11.reuse, R24, !P4 ;  /* 0x000000180b187207 */ /* 0x040fe40006000000 */
[C---:B------:R-:W-:Y:S02]  /*1ca90*/  SEL R2, R11.reuse, R2, !P4 ;  /* 0x000000020b027207 */ /* 0x040fe40006000000 */
[C---:B------:R-:W-:Y:S02]  /*1caa0*/  SEL R15, R11.reuse, R15, !P4 ;  /* 0x0000000f0b0f7207 */ /* 0x040fe40006000000 */
[----:B---3--:R-:W-:-:S05]  /*1cab0*/  SEL R26, R11, R26, !P4 ;  /* 0x0000001a0b1a7207 */ /* 0x008fca0006000000 */
[----:B------:R5:W-:Y:S04]  /*1cac0*/  STL [R1+0x4ac], R26 ;  /* 0x0004ac1a01007387 */ /* 0x000be80000100800 */
[----:B------:R0:W-:Y:S01]  /*1cad0*/  STL [R1+0x4b0], R25 ;  /* 0x0004b01901007387 */ /* 0x0001e20000100800 */
[C---:B-----5:R-:W-:Y:S02]  /*1cae0*/  SEL R26, R11.reuse, R3, !P4 ;  /* 0x000000030b1a7207 */ /* 0x060fe40006000000 */
[C---:B------:R-:W-:Y:S02]  /*1caf0*/  SEL R3, R11.reuse, R27, !P4 ;  /* 0x0000001b0b037207 */ /* 0x040fe40006000000 */
[C---:B0-----:R-:W-:Y:S01]  /*1cb00*/  SEL R25, R11.reuse, R28, !P4 ;  /* 0x0000001c0b197207 */ /* 0x041fe20006000000 */
[----:B------:R-:W-:Y:S04]  /*1cb10*/  STL [R1+0x4b8], R26 ;  /* 0x0004b81a01007387 */ /* 0x000fe80000100800 */
[----:B------:R0:W-:Y:S04]  /*1cb20*/  STL [R1+0x4bc], R3 ;  /* 0x0004bc0301007387 */ /* 0x0001e80000100800 */
[----:B------:R-:W-:Y:S01]  /*1cb30*/  STL [R1+0x4c0], R25 ;  /* 0x0004c01901007387 */ /* 0x000fe20000100800 */
[----:B0-----:R-:W-:-:S03]  /*1cb40*/  SEL R3, R11, R23, !P4 ;  /* 0x000000170b037207 */ /* 0x001fc60006000000 */
[----:B------:R-:W-:Y:S04]  /*1cb50*/  STL [R1+0x4c4], R24 ;  /* 0x0004c41801007387 */ /* 0x000fe80000100800 */
[----:B------:R0:W-:Y:S04]  /*1cb60*/  STL [R1+0x4c8], R3 ;  /* 0x0004c80301007387 */ /* 0x0001e80000100800 */
[----:B------:R1:W-:Y:S01]  /*1cb70*/  STL [R1+0x4cc], R2 ;  /* 0x0004cc0201007387 */ /* 0x0003e20000100800 */
[----:B0-----:R-:W-:-:S03]  /*1cb80*/  SEL R3, R11, R22, !P4 ;  /* 0x000000160b037207 */ /* 0x001fc60006000000 */
[----:B------:R-:W-:Y:S01]  /*1cb90*/  STL [R1+0x4d0], R15 ;  /* 0x0004d00f01007387 */ /* 0x000fe20000100800 */
[----:B-1----:R-:W-:-:S03]  /*1cba0*/  SEL R2, R11, R4, !P4 ;  /* 0x000000040b027207 */ /* 0x002fc60006000000 */
[----:B------:R0:W-:Y:S01]  /*1cbb0*/  STL [R1+0x4d4], R3 ;  /* 0x0004d40301007387 */ /* 0x0001e20000100800 */
[----:B------:R-:W-:-:S03]  /*1cbc0*/  SEL R4, R11, R5, !P4 ;  /* 0x000000050b047207 */ /* 0x000fc60006000000 */
[----:B------:R1:W-:Y:S01]  /*1cbd0*/  STL [R1+0x4d8], R2 ;  /* 0x0004d80201007387 */ /* 0x0003e20000100800 */
[----:B0-----:R-:W-:-:S03]  /*1cbe0*/  SEL R3, R11, R0, !P4 ;  /* 0x000000000b037207 */ /* 0x001fc60006000000 */
[----:B------:R-:W-:Y:S01]  /*1cbf0*/  STL [R1+0x4dc], R4 ;  /* 0x0004dc0401007387 */ /* 0x000fe20000100800 */
[C---:B------:R-:W-:Y:S02]  /*1cc00*/  SEL R0, R11.reuse, R14, !P4 ;  /* 0x0000000e0b007207 */ /* 0x040fe40006000000 */
[C---:B-1----:R-:W-:Y:S01]  /*1cc10*/  SEL R2, R11.reuse, R29, !P4 ;  /* 0x0000001d0b027207 */ /* 0x042fe20006000000 */
        /* <DEDUP_REMOVED lines=23> */
[----:B------:R-:W-:Y:S01]  /*1cd90*/  STL [R1+0x530], R3 ;  /* 0x0005300301007387 */ /* 0x000fe20000100800 */
[----:B-1----:R-:W-:-:S03]  /*1cda0*/  SEL R0, R11, R8, !P4 ;  /* 0x000000080b007207 */ /* 0x002fc60006000000 */
[----:B------:R-:W3:Y:S04]  /*1cdb0*/  LDL.LU R6, [R1+0x604] ;  /* 0x0006040001067983 */ /* 0x000ee80000300800 */
[----:B------:R-:W-:Y:S04]  /*1cdc0*/  STL [R1+0x564], R2 ;  /* 0x0005640201007387 */ /* 0x000fe80000100800 */
[----:B------:R-:W4:Y:S04]  /*1cdd0*/  LDL.LU R8, [R1+0x60c] ;  /* 0x00060c0001087983 */ /* 0x000f280000300800 */
[----:B------:R2:W-:Y:S04]  /*1cde0*/  STL [R1+0x598], R0 ;  /* 0x0005980001007387 */ /* 0x0005e80000100800 */
[----:B------:R-:W5:Y:S01]  /*1cdf0*/  LDL.LU R26, [R1+0x624] ;  /* 0x00062400011a7983 */ /* 0x000f620000300800 */
[----:B--2---:R-:W-:-:S03]  /*1ce00*/  SEL R0, R11, R7, !P4 ;  /* 0x000000070b007207 */ /* 0x004fc60006000000 */
[----:B-----5:R0:W-:Y:S04]  /*1ce10*/  STL [R1+0x1a48], R26 ;  /* 0x001a481a01007387 */ /* 0x0201e80000100800 */
[----:B------:R1:W-:Y:S04]  /*1ce20*/  STL [R1+0x594], R0 ;  /* 0x0005940001007387 */ /* 0x0003e80000100800 */
[----:B0-----:R-:W2:Y:S04]  /*1ce30*/  LDL.LU R26, [R1+0x628] ;  /* 0x00062800011a7983 */ /* 0x001ea80000300800 */
        /* <DEDUP_REMOVED lines=16> */
[----:B------:R-:W5:Y:S01]  /*1cf40*/  LDL.LU R19, [R1+0x6f4] ;  /* 0x0006f40001137983 */ /* 0x000f620000300800 */
[----:B---3--:R-:W-:-:S03]  /*1cf50*/  SEL R6, R11, R6, !P4 ;  /* 0x000000060b067207 */ /* 0x008fc60006000000 */
[----:B------:R-:W3:Y:S04]  /*1cf60*/  LDL.LU R18, [R1+0x700] ;  /* 0x0007000001127983 */ /* 0x000ee80000300800 */
[----:B------:R-:W3:Y:S01]  /*1cf70*/  LDL.LU R17, [R1+0x6f0] ;  /* 0x0006f00001117983 */ /* 0x000ee20000300800 */
[----:B----4-:R-:W-:-:S03]  /*1cf80*/  SEL R8, R11, R8, !P4 ;  /* 0x000000080b087207 */ /* 0x010fc60006000000 */
[----:B------:R-:W4:Y:S04]  /*1cf90*/  LDL.LU R16, [R1+0x6ec] ;  /* 0x0006ec0001107983 */ /* 0x000f280000300800 */
[----:B------:R-:W3:Y:S04]  /*1cfa0*/  LDL.LU R13, [R1+0x6e8] ;  /* 0x0006e800010d7983 */ /* 0x000ee80000300800 */
[----:B------:R-:W3:Y:S04]  /*1cfb0*/  LDL.LU R12, [R1+0x6e4] ;  /* 0x0006e400010c7983 */ /* 0x000ee80000300800 */
[----:B------:R-:W3:Y:S04]  /*1cfc0*/  LDL.LU R10, [R1+0x728] ;  /* 0x00072800010a7983 */ /* 0x000ee80000300800 */
[----:B------:R-:W3:Y:S04]  /*1cfd0*/  LDL.LU R9, [R1+0x724] ;  /* 0x0007240001097983 */ /* 0x000ee80000300800 */
[----:B------:R-:W3:Y:S04]  /*1cfe0*/  LDL.LU R7, [R1+0x720] ;  /* 0x0007200001077983 */ /* 0x000ee80000300800 */
[----:B------:R0:W-:Y:S04]  /*1cff0*/  STL [R1+0x604], R6 ;  /* 0x0006040601007387 */ /* 0x0001e80000100800 */
[----:B0-----:R-:W3:Y:S04]  /*1d000*/  LDL.LU R6, [R1+0x768] ;  /* 0x0007680001067983 */ /* 0x001ee80000300800 */
[----:B------:R0:W-:Y:S04]  /*1d010*/  STL [R1+0x60c], R8 ;  /* 0x00060c0801007387 */ /* 0x0001e80000100800 */
[----:B0-----:R-:W3:Y:S01]  /*1d020*/  LDL.LU R8, [R1+0x794] ;  /* 0x0007940001087983 */ /* 0x001ee20000300800 */
[----:B--2---:R-:W-:-:S05]  /*1d030*/  SEL R26, R11, R26, !P4 ;  /* 0x0000001a0b1a7207 */ /* 0x004fca0006000000 */
[----:B------:R0:W-:Y:S04]  /*1d040*/  STL [R1+0x628], R26 ;  /* 0x0006281a01007387 */ /* 0x0001e80000100800 */
[----:B0-----:R-:W2:Y:S01]  /*1d050*/  LDL.LU R26, [R1+0x1a48] ;  /* 0x001a4800011a7983 */ /* 0x001ea20000300800 */
[C---:B-----5:R-:W-:Y:S02]  /*1d060*/  SEL R25, R11.reuse, R25, !P4 ;  /* 0x000000190b197207 */ /* 0x060fe40006000000 */
[C---:B------:R-:W-:Y:S02]  /*1d070*/  SEL R3, R11.reuse, R3, !P4 ;  /* 0x000000030b037207 */ /* 0x040fe40006000000 */
[C---:B------:R-:W-:Y:S02]  /*1d080*/  SEL R4, R11.reuse, R4, !P4 ;  /* 0x000000040b047207 */ /* 0x040fe40006000000 */
[----:B--2---:R-:W-:-:S05]  /*1d090*/  SEL R26, R11, R26, !P4 ;  /* 0x0000001a0b1a7207 */ /* 0x004fca0006000000 */
[----:B------:R0:W-:Y:S04]  /*1d0a0*/  STL [R1+0x624], R26 ;  /* 0x0006241a01007387 */ /* 0x0001e80000100800 */
[----:B------:R1:W-:Y:S04]  /*1d0b0*/  STL [R1+0x620], R25 ;  /* 0x0006201901007387 */ /* 0x0003e80000100800 */
[----:B------:R2:W-:Y:S01]  /*1d0c0*/  STL [R1+0x62c], R3 ;  /* 0x00062c0301007387 */ /* 0x0005e20000100800 */
[C---:B0-----:R-:W-:Y:S02]  /*1d0d0*/  SEL R26, R11.reuse, R27, !P4 ;  /* 0x0000001b0b1a7207 */ /* 0x041fe40006000000 */
[----:B-1----:R-:W-:-:S03]  /*1d0e0*/  SEL R25, R11, R28, !P4 ;  /* 0x0000001c0b197207 */ /* 0x002fc60006000000 */
[----:B------:R-:W-:Y:S01]  /*1d0f0*/  STL [R1+0x61c], R26 ;  /* 0x00061c1a01007387 */ /* 0x000fe20000100800 */
[----:B--2---:R-:W-:-:S03]  /*1d100*/  SEL R3, R11, R24, !P4 ;  /* 0x000000180b037207 */ /* 0x004fc60006000000 */
[----:B------:R-:W-:Y:S01]  /*1d110*/  STL [R1+0x668], R25 ;  /* 0x0006681901007387 */ /* 0x000fe20000100800 */
[C---:B------:R-:W-:Y:S02]  /*1d120*/  SEL R24, R11.reuse, R23, !P4 ;  /* 0x000000170b187207 */ /* 0x040fe40006000000 */
[C---:B------:R-:W-:Y:S01]  /*1d130*/  SEL R23, R11.reuse, R2, !P4 ;  /* 0x000000020b177207 */ /* 0x040fe20006000000 */
[----:B------:R0:W-:Y:S01]  /*1d140*/  STL [R1+0x664], R3 ;  /* 0x0006640301007387 */ /* 0x0001e20000100800 */
[----:B------:R-:W-:-:S03]  /*1d150*/  SEL R2, R11, R22, !P4 ;  /* 0x000000160b027207 */ /* 0x000fc60006000000 */
        /* <DEDUP_REMOVED lines=19> */
[----:B---3--:R-:W-:-:S03]  /*1d290*/  SEL R2, R11, R18, !P4 ;  /* 0x000000120b027207 */ /* 0x008fc60006000000 */
[----:B------:R4:W-:Y:S01]  /*1d2a0*/  STL [R1+0x6f4], R3 ;  /* 0x0006f40301007387 */ /* 0x0009e20000100800 */
[----:B0-----:R-:W-:-:S03]  /*1d2b0*/  SEL R0, R11, R17, !P4 ;  /* 0x000000110b007207 */ /* 0x001fc60006000000 */
[----:B------:R0:W-:Y:S01]  /*1d2c0*/  STL [R1+0x700], R2 ;  /* 0x0007000201007387 */ /* 0x0001e20000100800 */
[----:B----4-:R-:W-:-:S03]  /*1d2d0*/  SEL R3, R11, R16, !P4 ;  /* 0x000000100b037207 */ /* 0x010fc60006000000 */
        /* <DEDUP_REMOVED lines=8> */
[----:B------:R-:W-:Y:S01]  /*1d360*/  STL [R1+0x728], R3 ;  /* 0x0007280301007387 */ /* 0x000fe20000100800 */
[----:B0-----:R-:W-:-:S03]  /*1d370*/  SEL R0, R11, R7, !P4 ;  /* 0x000000070b007207 */ /* 0x001fc60006000000 */
[----:B------:R-:W2:Y:S04]  /*1d380*/  LDL.LU R9, [R1+0x790] ;  /* 0x0007900001097983 */ /* 0x000ea80000300800 */
[----:B------:R0:W-:Y:S04]  /*1d390*/  STL [R1+0x724], R2 ;  /* 0x0007240201007387 */ /* 0x0001e80000100800 */
[----:B------:R-:W3:Y:S04]  /*1d3a0*/  LDL.LU R7, [R1+0x78c] ;  /* 0x00078c0001077983 */ /* 0x000ee80000300800 */
[----:B------:R1:W-:Y:S04]  /*1d3b0*/  STL [R1+0x720], R0 ;  /* 0x0007200001007387 */ /* 0x0003e80000100800 */
[----:B------:R-:W4:Y:S01]  /*1d3c0*/  LDL.LU R26, [R1+0x7a0] ;  /* 0x0007a000011a7983 */ /* 0x000f220000300800 */
[----:B0-----:R-:W-:-:S02]  /*1d3d0*/  SEL R2, R11, R6, !P4 ;  /* 0x000000060b027207 */ /* 0x001fc40006000000 */
[----:B-1----:R-:W-:-:S03]  /*1d3e0*/  SEL R0, R11, R8, !P4 ;  /* 0x000000080b007207 */ /* 0x002fc60006000000 */
[----:B------:R-:W-:Y:S04]  /*1d3f0*/  STL [R1+0x768], R2 ;  /* 0x0007680201007387 */ /* 0x000fe80000100800 */
[----:B----4-:R0:W-:Y:S04]  /*1d400*/  STL [R1+0x1a44], R26 ;  /* 0x001a441a01007387 */ /* 0x0101e80000100800 */
[----:B------:R1:W-:Y:S04]  /*1d410*/  STL [R1+0x794], R0 ;  /* 0x0007940001007387 */ /* 0x0003e80000100800 */
[----:B0-----:R-:W4:Y:S04]  /*1d420*/  LDL.LU R26, [R1+0x79c] ;  /* 0x00079c00011a7983 */ /* 0x001f280000300800 */
        /* <DEDUP_REMOVED lines=17> */
[----:B--2---:R-:W-:-:S03]  /*1d540*/  SEL R9, R11, R9, !P4 ;  /* 0x000000090b097207 */ /* 0x004fc60006000000 */
[----:B------:R-:W2:Y:S04]  /*1d550*/  LDL.LU R18, [R1+0x758] ;  /* 0x0007580001127983 */ /* 0x000ea80000300800 */
[----:B------:R-:W2:Y:S01]  /*1d560*/  LDL.LU R17, [R1+0x754] ;  /* 0x0007540001117983 */ /* 0x000ea20000300800 */
[----:B---3--:R-:W-:-:S03]  /*1d570*/  SEL R7, R11, R7, !P4 ;  /* 0x000000070b077207 */ /* 0x008fc60006000000 */
[----:B------:R-:W3:Y:S04]  /*1d580*/  LDL.LU R16, [R1+0x750] ;  /* 0x0007500001107983 */ /* 0x000ee80000300800 */
[----:B------:R-:W2:Y:S04]  /*1d590*/  LDL.LU R13, [R1+0x74c] ;  /* 0x00074c00010d7983 */ /* 0x000ea80000300800 */
[----:B------:R-:W2:Y:S04]  /*1d5a0*/  LDL.LU R12, [R1+0x748] ;  /* 0x00074800010c7983 */ /* 0x000ea80000300800 */
[----:B------:R-:W2:Y:S04]  /*1d5b0*/  LDL.LU R6, [R1+0x744] ;  /* 0x0007440001067983 */ /* 0x000ea80000300800 */
[----:B------:R-:W2:Y:S04]  /*1d5c0*/  LDL.LU R8, [R1+0x740] ;  /* 0x0007400001087983 */ /* 0x000ea80000300800 */
[----:B------:R-:W2:Y:S04]  /*1d5d0*/  LDL.LU R10, [R1+0x73c] ;  /* 0x00073c00010a7983 */ /* 0x000ea80000300800 */
[----:B------:R0:W-:Y:S04]  /*1d5e0*/  STL [R1+0x790], R9 ;  /* 0x0007900901007387 */ /* 0x0001e80000100800 */
[----:B0-----:R-:W2:Y:S04]  /*1d5f0*/  LDL.LU R9, [R1+0x738] ;  /* 0x0007380001097983 */ /* 0x001ea80000300800 */
[----:B------:R0:W-:Y:S04]  /*1d600*/  STL [R1+0x78c], R7 ;  /* 0x00078c0701007387 */ /* 0x0001e80000100800 */
[----:B0-----:R-:W2:Y:S01]  /*1d610*/  LDL.LU R7, [R1+0x734] ;  /* 0x0007340001077983 */ /* 0x001ea20000300800 */
[----:B----4-:R-:W-:-:S05]  /*1d620*/  SEL R26, R11, R26, !P4 ;  /* 0x0000001a0b1a7207 */ /* 0x010fca0006000000 */
[----:B------:R0:W-:Y:S04]  /*1d630*/  STL [R1+0x79c], R26 ;  /* 0x00079c1a01007387 */ /* 0x0001e80000100800 */
[----:B0-----:R-:W4:Y:S01]  /*1d640*/  LDL.LU R26, [R1+0x1a44] ;  /* 0x001a4400011a7983 */ /* 0x001f220000300800 */
[C---:B-----5:R-:W-:Y:S02]  /*1d650*/  SEL R25, R11.reuse, R25, !P4 ;  /* 0x000000190b197207 */ /* 0x060fe40006000000 */
[C---:B------:R-:W-:Y:S02]  /*1d660*/  SEL R24, R11.reuse, R24, !P4 ;  /* 0x000000180b187207 */ /* 0x040fe40006000000 */
[C---:B------:R-:W-:Y:S02]  /*1d670*/  SEL R23, R11.reuse, R23, !P4 ;  /* 0x000000170b177207 */ /* 0x040fe40006000000 */
[----:B------:R-:W-:-:S02]  /*1d680*/  SEL R0, R11, R0, !P4 ;  /* 0x000000000b007207 */ /* 0x000fc40006000000 */
[----:B----4-:R-:W-:-:S05]  /*1d690*/  SEL R26, R11, R26, !P4 ;  /* 0x0000001a0b1a7207 */ /* 0x010fca0006000000 */
[----:B------:R0:W-:Y:S04]  /*1d6a0*/  STL [R1+0x7a0], R26 ;  /* 0x0007a01a01007387 */ /* 0x0001e80000100800 */
[----:B------:R1:W-:Y:S01]  /*1d6b0*/  STL [R1+0x798], R25 ;  /* 0x0007981901007387 */ /* 0x0003e20000100800 */
[C---:B0-----:R-:W-:Y:S02]  /*1d6c0*/  SEL R26, R11.reuse, R3, !P4 ;  /* 0x000000030b1a7207 */ /* 0x041fe40006000000 */
[C---:B------:R-:W-:Y:S02]  /*1d6d0*/  SEL R3, R11.reuse, R28, !P4 ;  /* 0x0000001c0b037207 */ /* 0x040fe40006000000 */
[C---:B-1----:R-:W-:Y:S01]  /*1d6e0*/  SEL R25, R11.reuse, R27, !P4 ;  /* 0x0000001b0b197207 */ /* 0x042fe20006000000 */
        /* <DEDUP_REMOVED lines=25> */
[----:B--2---:R-:W-:-:S03]  /*1d880*/  SEL R0, R11, R18, !P4 ;  /* 0x000000120b007207 */ /* 0x004fc60006000000 */
[----:B------:R3:W-:Y:S01]  /*1d890*/  STL [R1+0x7f8], R2 ;  /* 0x0007f80201007387 */ /* 0x0007e20000100800 */
[----:B-1----:R-:W-:-:S03]  /*1d8a0*/  SEL R3, R11, R17, !P4 ;  /* 0x000000110b037207 */ /* 0x002fc60006000000 */
[----:B------:R0:W-:Y:S04]  /*1d8b0*/  STL [R1+0x7f0], R0 ;  /* 0x0007f00001007387 */ /* 0x0001e80000100800 */
[----:B------:R1:W-:Y:S01]  /*1d8c0*/  STL [R1+0x7ec], R3 ;  /* 0x0007ec0301007387 */ /* 0x0003e20000100800 */
[C---:B---3--:R-:W-:Y:S02]  /*1d8d0*/  SEL R2, R11.reuse, R16, !P4 ;  /* 0x000000100b027207 */ /* 0x048fe40006000000 */
[----:B0-----:R-:W-:-:S03]  /*1d8e0*/  SEL R0, R11, R13, !P4 ;  /* 0x0000000d0b007207 */ /* 0x001fc60006000000 */
[----:B------:R0:W-:Y:S01]  /*1d8f0*/  STL [R1+0x7e8], R2 ;  /* 0x0007e80201007387 */ /* 0x0001e20000100800 */
[----:B-1----:R-:W-:-:S03]  /*1d900*/  SEL R3, R11, R12, !P4 ;  /* 0x0000000c0b037207 */ /* 0x002fc60006000000 */
[----:B------:R1:W-:Y:S04]  /*1d910*/  STL [R1+0x7d4], R0 ;  /* 0x0007d40001007387 */ /* 0x0003e80000100800 */
[----:B------:R2:W-:Y:S01]  /*1d920*/  STL [R1+0x7d0], R3 ;  /* 0x0007d00301007387 */ /* 0x0005e20000100800 */
[----:B0-----:R-:W-:-:S03]  /*1d930*/  SEL R2, R11, R6, !P4 ;  /* 0x000000060b027207 */ /* 0x001fc60006000000 */
[----:B------:R-:W3:Y:S01]  /*1d940*/  LDL.LU R6, [R1+0x730] ;  /* 0x0007300001067983 */ /* 0x000ee20000300800 */
[----:B-1----:R-:W-:-:S03]  /*1d950*/  SEL R0, R11, R8, !P4 ;  /* 0x000000080b007207 */ /* 0x002fc60006000000 */
[----:B------:R0:W-:Y:S01]  /*1d960*/  STL [R1+0x7cc], R2 ;  /* 0x0007cc0201007387 */ /* 0x0001e20000100800 */
[----:B--2---:R-:W-:-:S03]  /*1d970*/  SEL R3, R11, R10, !P4 ;  /* 0x0000000a0b037207 */ /* 0x004fc60006000000 */
[----:B------:R-:W2:Y:S04]  /*1d980*/  LDL.LU R8, [R1+0x72c] ;  /* 0x00072c0001087983 */ /* 0x000ea80000300800 */
[----:B------:R1:W-:Y:S04]  /*1d990*/  STL [R1+0x7c8], R0 ;  /* 0x0007c80001007387 */ /* 0x0003e80000100800 */
[----:B------:R-:W-:Y:S04]  /*1d9a0*/  STL [R1+0x7c4], R3 ;  /* 0x0007c40301007387 */ /* 0x000fe80000100800 */
        /* <DEDUP_REMOVED lines=22> */
[----:B------:R-:W5:Y:S01]  /*1db10*/  LDL.LU R20, [R1+0x6b8] ;  /* 0x0006b80001147983 */ /* 0x000f620000300800 */
[----:B---3--:R-:W-:-:S03]  /*1db20*/  SEL R10, R11, R6, !P4 ;  /* 0x000000060b0a7207 */ /* 0x008fc60006000000 */
[----:B------:R-:W3:Y:S04]  /*1db30*/  LDL.LU R19, [R1+0x6b4] ;  /* 0x0006b40001137983 */ /* 0x000ee80000300800 */
[----:B------:R-:W3:Y:S01]  /*1db40*/  LDL.LU R18, [R1+0x6b0] ;  /* 0x0006b00001127983 */ /* 0x000ee20000300800 */
[----:B--2---:R-:W-:-:S03]  /*1db50*/  SEL R6, R11, R8, !P4 ;  /* 0x000000080b067207 */ /* 0x004fc60006000000 */
[----:B------:R-:W2:Y:S04]  /*1db60*/  LDL.LU R17, [R1+0x6ac] ;  /* 0x0006ac0001117983 */ /* 0x000ea80000300800 */
        /* <DEDUP_REMOVED lines=8> */
[----:B0-----:R-:W2:Y:S04]  /*1dbf0*/  LDL.LU R6, [R1+0x674] ;  /* 0x0006740001067983 */ /* 0x001ea80000300800 */
[----:B------:R-:W2:Y:S01]  /*1dc00*/  LDL.LU R8, [R1+0x670] ;  /* 0x0006700001087983 */ /* 0x000ea20000300800 */
        /* <DEDUP_REMOVED lines=40> */
[----:B--2---:R-:W-:-:S03]  /*1de90*/  SEL R2, R11, R17, !P4 ;  /* 0x000000110b027207 */ /* 0x004fc60006000000 */
[----:B------:R1:W-:Y:S01]  /*1dea0*/  STL [R1+0x714], R3 ;  /* 0x0007140301007387 */ /* 0x0003e20000100800 */
[----:B0-----:R-:W-:-:S03]  /*1deb0*/  SEL R0, R11, R16, !P4 ;  /* 0x000000100b007207 */ /* 0x001fc60006000000 */
[----:B------:R0:W-:Y:S01]  /*1dec0*/  STL [R1+0x710], R2 ;  /* 0x0007100201007387 */ /* 0x0001e20000100800 */
[----:B-1----:R-:W-:-:S03]  /*1ded0*/  SEL R3, R11, R13, !P4 ;  /* 0x0000000d0b037207 */ /* 0x002fc60006000000 */
[----:B------:R1:W-:Y:S01]  /*1dee0*/  STL [R1+0x70c], R0 ;  /* 0x00070c0001007387 */ /* 0x0003e20000100800 */
[----:B0-----:R-:W-:-:S03]  /*1def0*/  SEL R2, R11, R9, !P4 ;  /* 0x000000090b027207 */ /* 0x001fc60006000000 */
[----:B------:R0:W-:Y:S04]  /*1df00*/  STL [R1+0x708], R3 ;  /* 0x0007080301007387 */ /* 0x0001e80000100800 */
[----:B------:R-:W2:Y:S01]  /*1df10*/  LDL.LU R9, [R1+0x66c] ;  /* 0x00066c0001097983 */ /* 0x000ea20000300800 */
[----:B-1----:R-:W-:-:S03]  /*1df20*/  SEL R0, R11, R7, !P4 ;  /* 0x000000070b007207 */ /* 0x002fc60006000000 */
[----:B------:R-:W-:Y:S04]  /*1df30*/  STL [R1+0x6e0], R2 ;  /* 0x0006e00201007387 */ /* 0x000fe80000100800 */
[----:B------:R-:W3:Y:S01]  /*1df40*/  LDL.LU R7, [R1+0x658] ;  /* 0x0006580001077983 */ /* 0x000ee20000300800 */
[----:B0-----:R-:W-:-:S03]  /*1df50*/  SEL R3, R11, R10, !P4 ;  /* 0x0000000a0b037207 */ /* 0x001fc60006000000 */
[----:B------:R0:W-:Y:S02]  /*1df60*/  STL [R1+0x6dc], R0 ;  /* 0x0006dc0001007387 */ /* 0x0001e40000100800 */
[----:B0-----:R-:W-:-:S05]  /*1df70*/  SEL R0, R11, R12, !P4 ;  /* 0x0000000c0b007207 */ /* 0x001fca0006000000 */
[----:B------:R0:W-:Y:S04]  /*1df80*/  STL [R1+0x6d8], R0 ;  /* 0x0006d80001007387 */ /* 0x0001e80000100800 */
[----:B------:R-:W-:Y:S04]  /*1df90*/  STL [R1+0x6d4], R3 ;  /* 0x0006d40301007387 */ /* 0x000fe80000100800 */
[----:B------:R-:W4:Y:S01]  /*1dfa0*/  LDL.LU R26, [R1+0x650] ;  /* 0x00065000011a7983 */ /* 0x000f220000300800 */
[C---:B------:R-:W-:Y:S02]  /*1dfb0*/  SEL R2, R11.reuse, R6, !P4 ;  /* 0x000000060b027207 */ /* 0x040fe40006000000 */
[----:B0-----:R-:W-:-:S03]  /*1dfc0*/  SEL R0, R11, R8, !P4 ;  /* 0x000000080b007207 */ /* 0x001fc60006000000 */
        /* <DEDUP_REMOVED lines=30> */
[----:B------:R-:W2:Y:S04]  /*1e1b0*/  LDL.LU R12, [R1+0x5d4] ;  /* 0x0005d400010c7983 */ /* 0x000ea80000300800 */
[----:B------:R1:W-:Y:S04]  /*1e1c0*/  STL [R1+0x6c4], R7 ;  /* 0x0006c40701007387 */ /* 0x0003e80000100800 */
[----:B------:R-:W2:Y:S04]  /*1e1d0*/  LDL.LU R10, [R1+0x5d0] ;  /* 0x0005d000010a7983 */ /* 0x000ea80000300800 */
[----:B0-----:R-:W2:Y:S04]  /*1e1e0*/  LDL.LU R9, [R1+0x5cc] ;  /* 0x0005cc0001097983 */ /* 0x001ea80000300800 */
[----:B-1----:R-:W2:Y:S01]  /*1e1f0*/  LDL.LU R7, [R1+0x5c8] ;  /* 0x0005c80001077983 */ /* 0x002ea20000300800 */
[----:B----4-:R-:W-:-:S05]  /*1e200*/  SEL R26, R11, R26, !P4 ;  /* 0x0000001a0b1a7207 */ /* 0x010fca0006000000 */
[----:B------:R0:W-:Y:S04]  /*1e210*/  STL [R1+0x6c0], R26 ;  /* 0x0006c01a01007387 */ /* 0x0001e80000100800 */
[----:B0-----:R-:W4:Y:S01]  /*1e220*/  LDL.LU R26, [R1+0x1a3c] ;  /* 0x001a3c00011a7983 */ /* 0x001f220000300800 */
[C---:B-----5:R-:W-:Y:S02]  /*1e230*/  SEL R25, R11.reuse, R25, !P4 ;  /* 0x000000190b197207 */ /* 0x060fe40006000000 */
[C---:B------:R-:W-:Y:S02]  /*1e240*/  SEL R3, R11.reuse, R3, !P4 ;  /* 0x000000030b037207 */ /* 0x040fe40006000000 */
[C---:B------:R-:W-:Y:S02]  /*1e250*/  SEL R4, R11.reuse, R4, !P4 ;  /* 0x000000040b047207 */ /* 0x040fe40006000000 */
[----:B----4-:R-:W-:-:S05]  /*1e260*/  SEL R26, R11, R26, !P4 ;  /* 0x0000001a0b1a7207 */ /* 0x010fca0006000000 */
[----:B------:R0:W-:Y:S04]  /*1e270*/  STL [R1+0x6bc], R26 ;  /* 0x0006bc1a01007387 */ /* 0x0001e80000100800 */
[----:B------:R1:W-:Y:S04]  /*1e280*/  STL [R1+0x6b8], R25 ;  /* 0x0006b81901007387 */ /* 0x0003e80000100800 */
[----:B------:R4:W-:Y:S01]  /*1e290*/  STL [R1+0x6b4], R3 ;  /* 0x0006b40301007387 */ /* 0x0009e20000100800 */
[C---:B0-----:R-:W-:Y:S02]  /*1e2a0*/  SEL R26, R11.reuse, R27, !P4 ;  /* 0x0000001b0b1a7207 */ /* 0x041fe40006000000 */
[----:B-1----:R-:W-:-:S03]  /*1e2b0*/  SEL R25, R11, R28, !P4 ;  /* 0x0000001c0b197207 */ /* 0x002fc60006000000 */
[----:B------:R-:W-:Y:S01]  /*1e2c0*/  STL [R1+0x6b0], R26 ;  /* 0x0006b01a01007387 */ /* 0x000fe20000100800 */
[----:B----4-:R-:W-:-:S03]  /*1e2d0*/  SEL R3, R11, R24, !P4 ;  /* 0x000000180b037207 */ /* 0x010fc60006000000 */
        /* <DEDUP_REMOVED lines=20> */
[----:B--2---:R-:W-:-:S03]  /*1e420*/  SEL R0, R11, R20, !P4 ;  /* 0x000000140b007207 */ /* 0x004fc60006000000 */
[----:B------:R3:W-:Y:S01]  /*1e430*/  STL [R1+0x654], R2 ;  /* 0x0006540201007387 */ /* 0x0007e20000100800 */
[----:B0-----:R-:W-:-:S03]  /*1e440*/  SEL R3, R11, R19, !P4 ;  /* 0x000000130b037207 */ /* 0x001fc60006000000 */
[----:B------:R0:W-:Y:S01]  /*1e450*/  STL [R1+0x650], R0 ;  /* 0x0006500001007387 */ /* 0x0001e20000100800 */
[----:B---3--:R-:W-:-:S03]  /*1e460*/  SEL R2, R11, R18, !P4 ;  /* 0x000000120b027207 */ /* 0x008fc60006000000 */
        /* <DEDUP_REMOVED lines=9> */
[----:B------:R1:W-:Y:S04]  /*1e500*/  STL [R1+0x63c], R2 ;  /* 0x00063c0201007387 */ /* 0x0003e80000100800 */
[----:B------:R-:W3:Y:S01]  /*1e510*/  LDL.LU R8, [R1+0x5c0] ;  /* 0x0005c00001087983 */ /* 0x000ee20000300800 */
[----:B0-----:R-:W-:-:S03]  /*1e520*/  SEL R3, R11, R10, !P4 ;  /* 0x0000000a0b037207 */ /* 0x001fc60006000000 */
[----:B------:R0:W-:Y:S01]  /*1e530*/  STL [R1+0x638], R0 ;  /* 0x0006380001007387 */ /* 0x0001e20000100800 */
[C---:B-1----:R-:W-:Y:S02]  /*1e540*/  SEL R2, R11.reuse, R13, !P4 ;  /* 0x0000000d0b027207 */ /* 0x042fe40006000000 */
[----:B0-----:R-:W-:-:S03]  /*1e550*/  SEL R0, R11, R12, !P4 ;  /* 0x0000000c0b007207 */ /* 0x001fc60006000000 */
[----:B------:R0:W-:Y:S04]  /*1e560*/  STL [R1+0x634], R2 ;  /* 0x0006340201007387 */ /* 0x0001e80000100800 */
        /* <DEDUP_REMOVED lines=38> */
[----:B-1----:R-:W2:Y:S04]  /*1e7d0*/  LDL.LU R6, [R1+0x544] ;  /* 0x0005440001067983 */ /* 0x002ea80000300800 */
        /* <DEDUP_REMOVED lines=50> */
[----:B------:R1:W-:Y:S01]  /*1eb00*/  STL [R1+0x5a4], R0 ;  /* 0x0005a40001007387 */ /* 0x0003e20000100800 */
[----:B0-----:R-:W-:-:S03]  /*1eb10*/  SEL R2, R11, R13, !P4 ;  /* 0x0000000d0b027207 */ /* 0x001fc60006000000 */
[----:B------:R0:W-:Y:S01]  /*1eb20*/  STL [R1+0x5a0], R3 ;  /* 0x0005a00301007387 */ /* 0x0001e20000100800 */
[----:B-1----:R-:W-:-:S03]  /*1eb30*/  SEL R0, R11, R12, !P4 ;  /* 0x0000000c0b007207 */ /* 0x002fc60006000000 */
[----:B------:R1:W-:Y:S01]  /*1eb40*/  STL [R1+0x59c], R2 ;  /* 0x00059c0201007387 */ /* 0x0003e20000100800 */
[----:B0-----:R-:W-:-:S03]  /*1eb50*/  SEL R3, R11, R10, !P4 ;  /* 0x0000000a0b037207 */ /* 0x001fc60006000000 */
[----:B------:R0:W-:Y:S04]  /*1eb60*/  STL [R1+0x590], R0 ;  /* 0x0005900001007387 */ /* 0x0001e80000100800 */
[----:B------:R-:W-:Y:S04]  /*1eb70*/  STL [R1+0x58c], R3 ;  /* 0x00058c0301007387 */ /* 0x000fe80000100800 */
[----:B------:R-:W4:Y:S01]  /*1eb80*/  LDL.LU R26, [R1+0x528] ;  /* 0x00052800011a7983 */ /* 0x000f220000300800 */
[C---:B-1----:R-:W-:Y:S02]  /*1eb90*/  SEL R2, R11.reuse, R6, !P4 ;  /* 0x000000060b027207 */ /* 0x042fe40006000000 */
        /* <DEDUP_REMOVED lines=32> */
[----:B------:R-:W2:Y:S04]  /*1eda0*/  LDL.LU R12, [R1+0xe8] ;  /* 0x0000e800010c7983 */ /* 0x000ea80000300800 */
        /* <DEDUP_REMOVED lines=31> */
[C---:B---3--:R-:W-:Y:S02]  /*1efa0*/  SEL R0, R11.reuse, R14, !P4 ;  /* 0x0000000e0b007207 */ /* 0x048fe40006000000 */
[C---:B-1----:R-:W-:Y:S01]  /*1efb0*/  SEL R2, R11.reuse, R29, !P4 ;  /* 0x0000001d0b027207 */ /* 0x042fe20006000000 */
[----:B------:R0:W-:Y:S04]  /*1efc0*/  STL [R1+0x540], R3 ;  /* 0x0005400301007387 */ /* 0x0001e80000100800 */
        /* <DEDUP_REMOVED lines=12> */
[----:B------:R-:W2:Y:S04]  /*1f090*/  LDL.LU R6, [R1+0x404] ;  /* 0x0004040001067983 */ /* 0x000ea80000300800 */
[----:B------:R1:W-:Y:S04]  /*1f0a0*/  STL [R1+0x51c], R2 ;  /* 0x00051c0201007387 */ /* 0x0003e80000100800 */
[----:B------:R-:W3:Y:S01]  /*1f0b0*/  LDL.LU R8, [R1+0x3fc] ;  /* 0x0003fc0001087983 */ /* 0x000ee20000300800 */
[----:B0-----:R-:W-:-:S03]  /*1f0c0*/  SEL R3, R11, R16, !P4 ;  /* 0x000000100b037207 */ /* 0x001fc60006000000 */
[----:B------:R0:W-:Y:S01]  /*1f0d0*/  STL [R1+0x518], R0 ;  /* 0x0005180001007387 */ /* 0x0001e20000100800 */
[C---:B-1----:R-:W-:Y:S02]  /*1f0e0*/  SEL R2, R11.reuse, R13, !P4 ;  /* 0x0000000d0b027207 */ /* 0x042fe40006000000 */
[----:B0-----:R-:W-:-:S05]  /*1f0f0*/  SEL R0, R11, R17, !P4 ;  /* 0x000000110b007207 */ /* 0x001fca0006000000 */
[----:B------:R0:W-:Y:S04]  /*1f100*/  STL [R1+0x514], R0 ;  /* 0x0005140001007387 */ /* 0x0001e80000100800 */
[----:B------:R1:W-:Y:S01]  /*1f110*/  STL [R1+0x4f0], R3 ;  /* 0x0004f00301007387 */ /* 0x0003e20000100800 */
[----:B0-----:R-:W-:-:S03]  /*1f120*/  SEL R0, R11, R12, !P4 ;  /* 0x0000000c0b007207 */ /* 0x001fc60006000000 */
[----:B------:R0:W-:Y:S01]  /*1f130*/  STL [R1+0x4e4], R2 ;  /* 0x0004e40201007387 */ /* 0x0001e20000100800 */
[----:B-1----:R-:W-:-:S03]  /*1f140*/  SEL R3, R11, R10, !P4 ;  /* 0x0000000a0b037207 */ /* 0x002fc60006000000 */
[----:B------:R1:W-:Y:S04]  /*1f150*/  STL [R1+0x4b4], R0 ;  /* 0x0004b40001007387 */ /* 0x0003e80000100800 */
[----:B------:R-:W-:Y:S04]  /*1f160*/  STL [R1+0x464], R3 ;  /* 0x0004640301007387 */ /* 0x000fe80000100800 */
[----:B------:R-:W4:Y:S01]  /*1f170*/  LDL.LU R26, [R1+0x3f8] ;  /* 0x0003f800011a7983 */ /* 0x000f220000300800 */
[C---:B0-----:R-:W-:Y:S02]  /*1f180*/  SEL R2, R11.reuse, R9, !P4 ;  /* 0x000000090b027207 */ /* 0x041fe40006000000 */
        /* <DEDUP_REMOVED lines=16> */
[----:B-1----:R-:W5:Y:S01]  /*1f290*/  LDL.LU R0, [R1+0x368] ;  /* 0x0003680001007983 */ /* 0x002f620000300800 */
        /* <DEDUP_REMOVED lines=69> */
[----:B------:R4:W-:Y:S01]  /*1f6f0*/  STL [R1+0x3c0], R3 ;  /* 0x0003c00301007387 */ /* 0x0009e20000100800 */
[C---:B0-----:R-:W-:Y:S02]  /*1f700*/  SEL R2, R11.reuse, R13, !P4 ;  /* 0x0000000d0b027207 */ /* 0x041fe40006000000 */
[----:B-1----:R-:W-:-:S03]  /*1f710*/  SEL R0, R11, R12, !P4 ;  /* 0x0000000c0b007207 */ /* 0x002fc60006000000 */
[----:B------:R0:W-:Y:S01]  /*1f720*/  STL [R1+0x3bc], R2 ;  /* 0x0003bc0201007387 */ /* 0x0001e20000100800 */
[----:B----4-:R-:W-:-:S03]  /*1f730*/  SEL R3, R11, R10, !P4 ;  /* 0x0000000a0b037207 */ /* 0x010fc60006000000 */
        /* <DEDUP_REMOVED lines=20> */
[----:B--2---:R-:W-:-:S03]  /*1f880*/  SEL R9, R11, R9, !P4 ;  /* 0x000000090b097207 */ /* 0x004fc60006000000 */
[----:B-1----:R-:W2:Y:S04]  /*1f890*/  LDL.LU R0, [R1+0x280] ;  /* 0x0002800001007983 */ /* 0x002ea80000300800 */
[----:B------:R-:W2:Y:S01]  /*1f8a0*/  LDL.LU R29, [R1+0x27c] ;  /* 0x00027c00011d7983 */ /* 0x000ea20000300800 */
[----:B---3--:R-:W-:-:S03]  /*1f8b0*/  SEL R7, R11, R7, !P4 ;  /* 0x000000070b077207 */ /* 0x008fc60006000000 */
[----:B------:R-:W3:Y:S04]  /*1f8c0*/  LDL.LU R14, [R1+0x274] ;  /* 0x00027400010e7983 */ /* 0x000ee80000300800 */
[----:B------:R-:W3:Y:S04]  /*1f8d0*/  LDL.LU R21, [R1+0x270] ;  /* 0x0002700001157983 */ /* 0x000ee80000300800 */
[----:B------:R-:W3:Y:S04]  /*1f8e0*/  LDL.LU R20, [R1+0x24c] ;  /* 0x00024c0001147983 */ /* 0x000ee80000300800 */
[----:B------:R-:W3:Y:S04]  /*1f8f0*/  LDL.LU R6, [R1+0x80] ;  /* 0x0000800001067983 */ /* 0x000ee80000300800 */
[----:B------:R-:W3:Y:S04]  /*1f900*/  LDL.LU R8, [R1+0x78] ;  /* 0x0000780001087983 */ /* 0x000ee80000300800 */
[----:B------:R-:W3:Y:S04]  /*1f910*/  LDL.LU R19, [R1+0x70] ;  /* 0x0000700001137983 */ /* 0x000ee80000300800 */
[----:B------:R0:W-:Y:S04]  /*1f920*/  STL [R1+0x3a8], R9 ;  /* 0x0003a80901007387 */ /* 0x0001e80000100800 */
[----:B------:R-:W3:Y:S04]  /*1f930*/  LDL.LU R18, [R1+0x68] ;  /* 0x0000680001127983 */ /* 0x000ee80000300800 */
[----:B------:R1:W-:Y:S04]  /*1f940*/  STL [R1+0x394], R7 ;  /* 0x0003940701007387 */ /* 0x0003e80000100800 */
[----:B------:R-:W3:Y:S04]  /*1f950*/  LDL.LU R17, [R1+0x19c] ;  /* 0x00019c0001117983 */ /* 0x000ee80000300800 */
[----:B------:R-:W3:Y:S04]  /*1f960*/  LDL.LU R16, [R1+0x26c] ;  /* 0x00026c0001107983 */ /* 0x000ee80000300800 */
[----:B------:R-:W3:Y:S04]  /*1f970*/  LDL.LU R13, [R1+0x268] ;  /* 0x00026800010d7983 */ /* 0x000ee80000300800 */
[----:B------:R-:W3:Y:S04]  /*1f980*/  LDL.LU R12, [R1+0x244] ;  /* 0x00024400010c7983 */ /* 0x000ee80000300800 */
[----:B------:R-:W3:Y:S04]  /*1f990*/  LDL.LU R10, [R1+0x228] ;  /* 0x00022800010a7983 */ /* 0x000ee80000300800 */
[----:B0-----:R-:W3:Y:S04]  /*1f9a0*/  LDL.LU R9, [R1+0x230] ;  /* 0x0002300001097983 */ /* 0x001ee80000300800 */
[----:B-1----:R-:W3:Y:S01]  /*1f9b0*/  LDL.LU R7, [R1+0x234] ;  /* 0x0002340001077983 */ /* 0x002ee20000300800 */
[----:B----4-:R-:W-:-:S05]  /*1f9c0*/  SEL R26, R11, R26, !P4 ;  /* 0x0000001a0b1a7207 */ /* 0x010fca0006000000 */
[----:B------:R0:W-:Y:S04]  /*1f9d0*/  STL [R1+0x38c], R26 ;  /* 0x00038c1a01007387 */ /* 0x0001e80000100800 */
[----:B0-----:R-:W4:Y:S01]  /*1f9e0*/  LDL.LU R26, [R1+0x1a2c] ;  /* 0x001a2c00011a7983 */ /* 0x001f220000300800 */
[C---:B-----5:R-:W-:Y:S02]  /*1f9f0*/  SEL R25, R11.reuse, R25, !P4 ;  /* 0x000000190b197207 */ /* 0x060fe40006000000 */
[C---:B------:R-:W-:Y:S02]  /*1fa00*/  SEL R24, R11.reuse, R24, !P4 ;  /* 0x000000180b187207 */ /* 0x040fe40006000000 */
[C---:B------:R-:W-:Y:S02]  /*1fa10*/  SEL R23, R11.reuse, R23, !P4 ;  /* 0x000000170b177207 */ /* 0x040fe40006000000 */
[----:B--2---:R-:W-:-:S02]  /*1fa20*/  SEL R0, R11, R0, !P4 ;  /* 0x000000000b007207 */ /* 0x004fc40006000000 */
        /* <DEDUP_REMOVED lines=43> */
[----:B------:R4:W-:Y:S01]  /*1fce0*/  STL [R1+0x294], R3 ;  /* 0x0002940301007387 */ /* 0x0009e20000100800 */
[C---:B-1----:R-:W-:Y:S02]  /*1fcf0*/  SEL R2, R11.reuse, R13, !P4 ;  /* 0x0000000d0b027207 */ /* 0x042fe40006000000 */
[----:B0-----:R-:W-:-:S03]  /*1fd00*/  SEL R0, R11, R12, !P4 ;  /* 0x0000000c0b007207 */ /* 0x001fc60006000000 */
        /* <DEDUP_REMOVED lines=21> */
[----:B---3--:R-:W-:-:S03]  /*1fe60*/  SEL R10, R11, R6, !P4 ;  /* 0x000000060b0a7207 */ /* 0x008fc60006000000 */
[----:B------:R-:W3:Y:S04]  /*1fe70*/  LDL.LU R5, [R1+0x1e8] ;  /* 0x0001e80001057983 */ /* 0x000ee80000300800 */
[----:B-1----:R-:W3:Y:S01]  /*1fe80*/  LDL.LU R0, [R1+0x1bc] ;  /* 0x0001bc0001007983 */ /* 0x002ee20000300800 */
        /* <DEDUP_REMOVED lines=42> */
[----:B---3--:R-:W-:-:S03]  /*20130*/  SEL R4, R11, R5, !P4 ;  /* 0x000000050b047207 */ /* 0x008fc60006000000 */
[----:B------:R1:W-:Y:S01]  /*20140*/  STL [R1+0x210], R2 ;  /* 0x0002100201007387 */ /* 0x0003e20000100800 */
[----:B0-----:R-:W-:-:S03]  /*20150*/  SEL R3, R11, R0, !P4 ;  /* 0x000000000b037207 */ /* 0x001fc60006000000 */
[----:B------:R-:W-:Y:S01]  /*20160*/  STL [R1+0x20c], R4 ;  /* 0x00020c0401007387 */ /* 0x000fe20000100800 */
[C---:B--2---:R-:W-:Y:S02]  /*20170*/  SEL R0, R11.reuse, R14, !P4 ;  /* 0x0000000e0b007207 */ /* 0x044fe40006000000 */
[C---:B-1----:R-:W-:Y:S01]  /*20180*/  SEL R2, R11.reuse, R29, !P4 ;  /* 0x0000001d0b027207 */ /* 0x042fe20006000000 */
[----:B------:R0:W-:Y:S04]  /*20190*/  STL [R1+0x208], R3 ;  /* 0x0002080301007387 */ /* 0x0001e80000100800 */
[----:B------:R1:W-:Y:S01]  /*201a0*/  STL [R1+0x204], R2 ;  /* 0x0002040201007387 */ /* 0x0003e20000100800 */
[----:B0-----:R-:W-:-:S03]  /*201b0*/  SEL R3, R11, R21, !P4 ;  /* 0x000000150b037207 */ /* 0x001fc60006000000 */
[----:B------:R0:W-:Y:S01]  /*201c0*/  STL [R1+0x1f0], R0 ;  /* 0x0001f00001007387 */ /* 0x0001e20000100800 */
[----:B-1----:R-:W-:-:S03]  /*201d0*/  SEL R2, R11, R9, !P4 ;  /* 0x000000090b027207 */ /* 0x002fc60006000000 */
[----:B------:R1:W-:Y:S04]  /*201e0*/  STL [R1+0x1ec], R3 ;  /* 0x0001ec0301007387 */ /* 0x0003e80000100800 */
[----:B------:R-:W2:Y:S01]  /*201f0*/  LDL.LU R9, [R1+0x16c] ;  /* 0x00016c0001097983 */ /* 0x000ea20000300800 */
[----:B0-----:R-:W-:-:S03]  /*20200*/  SEL R0, R11, R7, !P4 ;  /* 0x000000070b007207 */ /* 0x001fc60006000000 */
[----:B------:R0:W-:Y:S04]  /*20210*/  STL [R1+0x1e8], R2 ;  /* 0x0001e80201007387 */ /* 0x0001e80000100800 */
[----:B------:R-:W3:Y:S01]  /*20220*/  LDL.LU R7, [R1+0x154] ;  /* 0x0001540001077983 */ /* 0x000ee20000300800 */
[----:B-1----:R-:W-:-:S03]  /*20230*/  SEL R3, R11, R19, !P4 ;  /* 0x000000130b037207 */ /* 0x002fc60006000000 */
[----:B------:R1:W-:Y:S01]  /*20240*/  STL [R1+0x1e4], R0 ;  /* 0x0001e40001007387 */ /* 0x0003e20000100800 */
[C---:B0-----:R-:W-:Y:S02]  /*20250*/  SEL R2, R11.reuse, R18, !P4 ;  /* 0x000000120b027207 */ /* 0x041fe40006000000 */
[----:B-1----:R-:W-:-:S05]  /*20260*/  SEL R0, R11, R20, !P4 ;  /* 0x000000140b007207 */ /* 0x002fca0006000000 */
[----:B------:R0:W-:Y:S04]  /*20270*/  STL [R1+0x1e0], R0 ;  /* 0x0001e00001007387 */ /* 0x0001e80000100800 */
        /* <DEDUP_REMOVED lines=32> */
[----:B-1----:R-:W3:Y:S04]  /*20480*/  LDL.LU R0, [R1+0x12c] ;  /* 0x00012c0001007983 */ /* 0x002ee80000300800 */
        /* <DEDUP_REMOVED lines=22> */
[C---:B--2---:R-:W-:Y:S02]  /*205f0*/  SEL R4, R11.reuse, R4, !P4 ;  /* 0x000000040b047207 */ /* 0x044fe40006000000 */
[----:B----4-:R-:W-:-:S05]  /*20600*/  SEL R26, R11, R26, !P4 ;  /* 0x0000001a0b1a7207 */ /* 0x010fca0006000000 */
        /* <DEDUP_REMOVED lines=19> */
[----:B---3--:R-:W-:-:S03]  /*20740*/  SEL R2, R11, R0, !P4 ;  /* 0x000000000b027207 */ /* 0x008fc60006000000 */
[----:B------:R0:W-:Y:S01]  /*20750*/  STL [R1+0x14c], R3 ;  /* 0x00014c0301007387 */ /* 0x0001e20000100800 */
[----:B------:R-:W-:-:S03]  /*20760*/  SEL R0, R11, R29, !P4 ;  /* 0x0000001d0b007207 */ /* 0x000fc60006000000 */
        /* <DEDUP_REMOVED lines=12> */
[----:B-1----:R-:W-:-:S03]  /*20830*/  SEL R0, R11, R20, !P4 ;  /* 0x000000140b007207 */ /* 0x002fc60006000000 */
        /* <DEDUP_REMOVED lines=51> */
[----:B------:R-:W3:Y:S04]  /*20b70*/  LDL.LU R8, [R1+0x8] ;  /* 0x0000080001087983 */ /* 0x000ee80000300800 */
[----:B-1----:R-:W3:Y:S01]  /*20b80*/  LDL.LU R0, [R1] ;  /* 0x0000000001007983 */ /* 0x002ee20000300800 */
[----:B----4-:R-:W-:-:S05]  /*20b90*/  SEL R26, R11, R26, !P4 ;  /* 0x0000001a0b1a7207 */ /* 0x010fca0006000000 */
[----:B------:R0:W-:Y:S04]  /*20ba0*/  STL [R1+0xfc], R26 ;  /* 0x0000fc1a01007387 */ /* 0x0001e80000100800 */
[----:B0-----:R-:W4:Y:S01]  /*20bb0*/  LDL.LU R26, [R1+0x1a20] ;  /* 0x001a2000011a7983 */ /* 0x001f220000300800 */
[C---:B-----5:R-:W-:Y:S02]  /*20bc0*/  SEL R25, R11.reuse, R25, !P4 ;  /* 0x000000190b197207 */ /* 0x060fe40006000000 */
[C---:B------:R-:W-:Y:S02]  /*20bd0*/  SEL R3, R11.reuse, R3, !P4 ;  /* 0x000000030b037207 */ /* 0x040fe40006000000 */
[C---:B------:R-:W-:Y:S02]  /*20be0*/  SEL R27, R11.reuse, R27, !P4 ;  /* 0x0000001b0b1b7207 */ /* 0x040fe40006000000 */
[----:B------:R-:W-:-:S02]  /*20bf0*/  SEL R28, R11, R28, !P4 ;  /* 0x0000001c0b1c7207 */ /* 0x000fc40006000000 */
[C---:B------:R-:W-:Y:S02]  /*20c00*/  SEL R24, R11.reuse, R24, !P4 ;  /* 0x000000180b187207 */ /* 0x040fe40006000000 */
[C---:B------:R-:W-:Y:S02]  /*20c10*/  SEL R23, R11.reuse, R23, !P4 ;  /* 0x000000170b177207 */ /* 0x040fe40006000000 */
[C---:B------:R-:W-:Y:S02]  /*20c20*/  SEL R2, R11.reuse, R2, !P4 ;  /* 0x000000020b027207 */ /* 0x040fe40006000000 */
[C---:B------:R-:W-:Y:S02]  /*20c30*/  SEL R15, R11.reuse, R15, !P4 ;  /* 0x0000000f0b0f7207 */ /* 0x040fe40006000000 */
[C---:B--2---:R-:W-:Y:S02]  /*20c40*/  SEL R22, R11.reuse, R22, !P4 ;  /* 0x000000160b167207 */ /* 0x044fe40006000000 */
[----:B------:R-:W-:-:S02]  /*20c50*/  SEL R4, R11, R4, !P4 ;  /* 0x000000040b047207 */ /* 0x000fc40006000000 */
[C---:B---3--:R-:W-:Y:S02]  /*20c60*/  SEL R5, R11.reuse, R5, !P4 ;  /* 0x000000050b057207 */ /* 0x048fe40006000000 */
[C---:B------:R-:W-:Y:S02]  /*20c70*/  SEL R29, R11.reuse, R29, !P4 ;  /* 0x0000001d0b1d7207 */ /* 0x040fe40006000000 */
[C---:B------:R-:W-:Y:S02]  /*20c80*/  SEL R14, R11.reuse, R14, !P4 ;  /* 0x0000000e0b0e7207 */ /* 0x040fe40006000000 */
[C---:B------:R-:W-:Y:S02]  /*20c90*/  SEL R21, R11.reuse, R21, !P4 ;  /* 0x000000150b157207 */ /* 0x040fe40006000000 */
[C---:B------:R-:W-:Y:S02]  /*20ca0*/  SEL R7, R11.reuse, R7, !P4 ;  /* 0x000000070b077207 */ /* 0x040fe40006000000 */
[----:B----4-:R-:W-:-:S05]  /*20cb0*/  SEL R26, R11, R26, !P4 ;  /* 0x0000001a0b1a7207 */ /* 0x010fca0006000000 */
[----:B------:R0:W-:Y:S04]  /*20cc0*/  STL [R1+0xf8], R26 ;  /* 0x0000f81a01007387 */ /* 0x0001e80000100800 */
[----:B0-----:R-:W2:Y:S04]  /*20cd0*/  LDL.LU R26, [R1+0x1a1c] ;  /* 0x001a1c00011a7983 */ /* 0x001ea80000300800 */
[----:B------:R0:W-:Y:S04]  /*20ce0*/  STL [R1+0xf4], R25 ;  /* 0x0000f41901007387 */ /* 0x0001e80000100800 */
[----:B0-----:R-:W3:Y:S04]  /*20cf0*/  LDL.LU R25, [R1+0x1a18] ;  /* 0x001a180001197983 */ /* 0x001ee80000300800 */
[----:B------:R0:W-:Y:S04]  /*20d00*/  STL [R1+0xf0], R3 ;  /* 0x0000f00301007387 */ /* 0x0001e80000100800 */
[----:B0-----:R-:W4:Y:S04]  /*20d10*/  LDL.LU R3, [R1+0x1a14] ;  /* 0x001a140001037983 */ /* 0x001f280000300800 */
[----:B------:R0:W-:Y:S04]  /*20d20*/  STL [R1+0xec], R27 ;  /* 0x0000ec1b01007387 */ /* 0x0001e80000100800 */
[----:B0-----:R-:W5:Y:S04]  /*20d30*/  LDL.LU R27, [R1+0x1a10] ;  /* 0x001a1000011b7983 */ /* 0x001f680000300800 */
[----:B------:R0:W-:Y:S04]  /*20d40*/  STL [R1+0xe8], R28 ;  /* 0x0000e81c01007387 */ /* 0x0001e80000100800 */
[----:B0-----:R-:W2:Y:S04]  /*20d50*/  LDL.LU R28, [R1+0x1a0c] ;  /* 0x001a0c00011c7983 */ /* 0x001ea80000300800 */
        /* <DEDUP_REMOVED lines=21> */
[----:B0-----:R-:W2:Y:S01]  /*20eb0*/  LDL.LU R7, [R1+0x19e0] ;  /* 0x0019e00001077983 */ /* 0x001ea20000300800 */
[----:B------:R-:W-:-:S02]  /*20ec0*/  SEL R20, R11, R20, !P4 ;  /* 0x000000140b147207 */ /* 0x000fc40006000000 */
[C---:B------:R-:W-:Y:S02]  /*20ed0*/  SEL R19, R11.reuse, R19, !P4 ;  /* 0x000000130b137207 */ /* 0x040fe40006000000 */
[C---:B------:R-:W-:Y:S02]  /*20ee0*/  SEL R18, R11.reuse, R18, !P4 ;  /* 0x000000120b127207 */ /* 0x040fe40006000000 */
[C---:B------:R-:W-:Y:S02]  /*20ef0*/  SEL R17, R11.reuse, R17, !P4 ;  /* 0x000000110b117207 */ /* 0x040fe40006000000 */
[C---:B------:R-:W-:Y:S02]  /*20f00*/  SEL R16, R11.reuse, R16, !P4 ;  /* 0x000000100b107207 */ /* 0x040fe40006000000 */
[C---:B------:R-:W-:Y:S02]  /*20f10*/  SEL R13, R11.reuse, R13, !P4 ;  /* 0x0000000d0b0d7207 */ /* 0x040fe40006000000 */
[----:B------:R-:W-:-:S02]  /*20f20*/  SEL R12, R11, R12, !P4 ;  /* 0x0000000c0b0c7207 */ /* 0x000fc40006000000 */
[C---:B------:R-:W-:Y:S02]  /*20f30*/  SEL R10, R11.reuse, R10, !P4 ;  /* 0x0000000a0b0a7207 */ /* 0x040fe40006000000 */
[C---:B------:R-:W-:Y:S02]  /*20f40*/  SEL R9, R11.reuse, R9, !P4 ;  /* 0x000000090b097207 */ /* 0x040fe40006000000 */
[C---:B------:R-:W-:Y:S02]  /*20f50*/  SEL R6, R11.reuse, R6, !P4 ;  /* 0x000000060b067207 */ /* 0x040fe40006000000 */
[C---:B------:R-:W-:Y:S02]  /*20f60*/  SEL R8, R11.reuse, R8, !P4 ;  /* 0x000000080b087207 */ /* 0x040fe40006000000 */
[----:B--2---:R-:W-:-:S05]  /*20f70*/  SEL R7, R11, R7, !P4 ;  /* 0x000000070b077207 */ /* 0x004fca0006000000 */
[----:B------:R0:W-:Y:S04]  /*20f80*/  STL [R1+0xac], R7 ;  /* 0x0000ac0701007387 */ /* 0x0001e80000100800 */
[----:B0-----:R-:W2:Y:S04]  /*20f90*/  LDL.LU R7, [R1+0x4] ;  /* 0x0000040001077983 */ /* 0x001ea80000300800 */
[----:B------:R0:W-:Y:S04]  /*20fa0*/  STL [R1+0xa8], R20 ;  /* 0x0000a81401007387 */ /* 0x0001e80000100800 */
[----:B0-----:R-:W3:Y:S04]  /*20fb0*/  LDL.LU R20, [R1+0x19dc] ;  /* 0x0019dc0001147983 */ /* 0x001ee80000300800 */
        /* <DEDUP_REMOVED lines=19> */
[----:B0-----:R-:W4:Y:S01]  /*210f0*/  LDL.LU R8, [R1+0x19b4] ;  /* 0x0019b40001087983 */ /* 0x001f220000300800 */
[----:B------:R-:W-:-:S02]  /*21100*/  SEL R0, R11, R0, !P4 ;  /* 0x000000000b007207 */ /* 0x000fc40006000000 */
[----:B--2---:R-:W-:-:S05]  /*21110*/  SEL R7, R11, R7, !P4 ;  /* 0x000000070b077207 */ /* 0x004fca0006000000 */
[----:B------:R3:W-:Y:S04]  /*21120*/  STL [R1+0x5c], R7 ;  /* 0x00005c0701007387 */ /* 0x0007e80000100800 */
[----:B------:R0:W-:Y:S01]  /*21130*/  STL [R1+0x58], R0 ;  /* 0x0000580001007387 */ /* 0x0001e20000100800 */
[C---:B---3--:R-:W-:Y:S02]  /*21140*/  SEL R7, R11.reuse, R6, !P4 ;  /* 0x000000060b077207 */ /* 0x048fe40006000000 */
[C---:B------:R-:W-:Y:S02]  /*21150*/  SEL R6, R11.reuse, R10, !P4 ;  /* 0x0000000a0b067207 */ /* 0x040fe40006000000 */
[----:B----4-:R-:W-:-:S05]  /*21160*/  SEL R8, R11, R8, !P4 ;  /* 0x000000080b087207 */ /* 0x010fca0006000000 */
[----:B------:R-:W-:Y:S04]  /*21170*/  STL [R1+0x50], R8 ;  /* 0x0000500801007387 */ /* 0x000fe80000100800 */
[----:B------:R1:W-:Y:S04]  /*21180*/  STL [R1+0x4c], R7 ;  /* 0x00004c0701007387 */ /* 0x0003e80000100800 */
[----:B------:R-:W2:Y:S01]  /*21190*/  LDL R10, [R1+0x182c] ;  /* 0x00182c00010a7983 */ /* 0x000ea20000100800 */
[----:B0-----:R-:W-:-:S05]  /*211a0*/  SEL R0, R11, R9, !P4 ;  /* 0x000000090b007207 */ /* 0x001fca0006000000 */
[----:B------:R0:W-:Y:S01]  /*211b0*/  STL [R1+0x48], R0 ;  /* 0x0000480001007387 */ /* 0x0001e20000100800 */
[----:B-1----:R-:W-:-:S03]  /*211c0*/  SEL R7, R11, R13, !P4 ;  /* 0x0000000d0b077207 */ /* 0x002fc60006000000 */
[----:B------:R1:W-:Y:S01]  /*211d0*/  STL [R1+0x44], R6 ;  /* 0x0000440601007387 */ /* 0x0003e20000100800 */
[C---:B0-----:R-:W-:Y:S02]  /*211e0*/  SEL R0, R11.reuse, R12, !P4 ;  /* 0x0000000c0b007207 */ /* 0x041fe40006000000 */
        /* <DEDUP_REMOVED lines=14> */
[----:B------:R-:W-:Y:S01]  /*212d0*/  STL [R1+0x24], R7 ;  /* 0x0000240701007387 */ /* 0x000fe20000100800 */
[----:B---3--:R-:W-:-:S03]  /*212e0*/  SEL R0, R11, R5, !P4 ;  /* 0x000000050b007207 */ /* 0x008fc60006000000 */
[----:B------:R-:W-:Y:S01]  /*212f0*/  STL [R1+0x20], R6 ;  /* 0x0000200601007387 */ /* 0x000fe20000100800 */
[----:B------:R-:W-:-:S03]  /*21300*/  SEL R5, R11, R4, !P4 ;  /* 0x000000040b057207 */ /* 0x000fc60006000000 */
[----:B------:R0:W-:Y:S01]  /*21310*/  STL [R1+0x1c], R0 ;  /* 0x00001c0001007387 */ /* 0x0001e20000100800 */
[----:B------:R-:W-:-:S03]  /*21320*/  SEL R4, R11, R22, !P4 ;  /* 0x000000160b047207 */ /* 0x000fc60006000000 */
[----:B------:R-:W-:Y:S01]  /*21330*/  STL [R1+0x18], R5 ;  /* 0x0000180501007387 */ /* 0x000fe20000100800 */
[----:B0-----:R-:W-:-:S05]  /*21340*/  SEL R0, R11, R15, !P4 ;  /* 0x0000000f0b007207 */ /* 0x001fca0006000000 */
[----:B------:R0:W-:Y:S01]  /*21350*/  STL [R1+0x18d8], R0 ;  /* 0x0018d80001007387 */ /* 0x0001e20000100800 */
[----:B------:R-:W-:-:S03]  /*21360*/  IMAD R9, RZ, RZ, -UR6 ;  /* 0x80000006ff097e24 */ /* 0x000fc6000f8e02ff */
[----:B------:R-:W-:Y:S04]  /*21370*/  STL [R1+0x10], R4 ;  /* 0x0000100401007387 */ /* 0x000fe80000100800 */
[----:B------:R-:W3:Y:S01]  /*21380*/  LDL.LU R6, [R1+0xc] ;  /* 0x00000c0001067983 */ /* 0x000ee20000300800 */
[----:B0-----:R-:W-:Y:S02]  /*21390*/  SEL R0, R11, R2, !P4 ;  /* 0x000000020b007207 */ /* 0x001fe40006000000 */
[----:B------:R-:W-:Y:S01]  /*213a0*/  LEA.HI.X.SX32 R2, R29, UR9, 0x1, P5 ;  /* 0x000000091d027c11 */ /* 0x000fe2000a8f0eff */
[----:B------:R-:W4:Y:S01]  /*213b0*/  LDL.LU R7, [R1+0x14] ;  /* 0x0000140001077983 */ /* 0x000f220000300800 */
[----:B------:R-:W-:Y:S01]  /*213c0*/  IMAD R29, R24, UR12, RZ ;  /* 0x0000000c181d7c24 */ /* 0x000fe2000f8e02ff */
[----:B------:R-:W0:Y:S02]  /*213d0*/  LDCU.64 UR8, c[0x0][0x380] ;  /* 0x00007000ff0877ac */ /* 0x000e240008000a00 */
[----:B------:R1:W-:Y:S04]  /*213e0*/  STL [R1], R0 ;  /* 0x0000000001007387 */ /* 0x0003e80000100800 */
[----:B------:R-:W4:Y:S04]  /*213f0*/  LDL.LU R8, [R1+0x54] ;  /* 0x0000540001087983 */ /* 0x000f280000300800 */
[----:B------:R2:W-:Y:S01]  /*21400*/  STL [R1+0x18d0], R2 ;  /* 0x0018d00201007387 */ /* 0x0005e20000100800 */
[----:B-1----:R-:W-:-:S02]  /*21410*/  IMAD R0, R23, UR12, RZ ;  /* 0x0000000c17007c24 */ /* 0x002fc4000f8e02ff */
[----:B------:R-:W-:Y:S02]  /*21420*/  IMAD R28, R28, UR12, RZ ;  /* 0x0000000c1c1c7c24 */ /* 0x000fe4000f8e02ff */
[----:B-----5:R-:W-:Y:S02]  /*21430*/  IMAD R27, R27, UR12, RZ ;  /* 0x0000000c1b1b7c24 */ /* 0x020fe4000f8e02ff */
[----:B------:R-:W-:Y:S02]  /*21440*/  IMAD R3, R3, UR12, RZ ;  /* 0x0000000c03037c24 */ /* 0x000fe4000f8e02ff */
[----:B------:R-:W-:Y:S02]  /*21450*/  IMAD R4, R25, UR12, RZ ;  /* 0x0000000c19047c24 */ /* 0x000fe4000f8e02ff */
[----:B------:R-:W-:Y:S02]  /*21460*/  IMAD R5, R26, UR12, RZ ;  /* 0x0000000c1a057c24 */ /* 0x000fe4000f8e02ff */
[----:B--2---:R-:W-:-:S02]  /*21470*/  IMAD R2, R9, 0x4, R10 ;  /* 0x0000000409027824 */ /* 0x004fc400078e020a */
[----:B------:R-:W2:Y:S04]  /*21480*/  LDL.LU R9, [R1+0x60] ;  /* 0x0000600001097983 */ /* 0x000ea80000300800 */
[----:B------:R-:W-:Y:S04]  /*21490*/  STL [R1+0x704], R2 ;  /* 0x0007040201007387 */ /* 0x000fe80000100800 */
[----:B------:R-:W5:Y:S04]  /*214a0*/  LDL.LU R10, [R1+0x64] ;  /* 0x00006400010a7983 */ /* 0x000f680000300800 */
[----:B------:R-:W-:Y:S04]  /*214b0*/  STL [R1+0x4], R0 ;  /* 0x0000040001007387 */ /* 0x000fe80000100800 */
        /* <DEDUP_REMOVED lines=9> */
[----:B------:R-:W-:Y:S04]  /*21550*/  STL [R1+0x18dc], R29 ;  /* 0x0018dc1d01007387 */ /* 0x000fe80000100800 */
[----:B------:R-:W-:Y:S04]  /*21560*/  STL [R1+0x18e0], R28 ;  /* 0x0018e01c01007387 */ /* 0x000fe80000100800 */
[----:B------:R-:W-:Y:S04]  /*21570*/  STL [R1+0x18e4], R27 ;  /* 0x0018e41b01007387 */ /* 0x000fe80000100800 */
[----:B------:R-:W-:Y:S04]  /*21580*/  STL [R1+0x18e8], R3 ;  /* 0x0018e80301007387 */ /* 0x000fe80000100800 */
[----:B------:R-:W-:Y:S04]  /*21590*/  STL [R1+0x18ec], R4 ;  /* 0x0018ec0401007387 */ /* 0x000fe80000100800 */
[----:B------:R-:W-:Y:S04]  /*215a0*/  STL [R1+0x18f0], R5 ;  /* 0x0018f00501007387 */ /* 0x000fe80000100800 */
[----:B------:R-:W5:Y:S01]  /*215b0*/  LDL.LU R20, [R1+0x178] ;  /* 0x0001780001147983 */ /* 0x000f620000300800 */
[----:B---3--:R-:W-:-:S02]  /*215c0*/  IMAD R6, R6, UR12, RZ ;  /* 0x0000000c06067c24 */ /* 0x008fc4000f8e02ff */
[----:B----4-:R-:W-:-:S03]  /*215d0*/  IMAD R7, R7, UR12, RZ ;  /* 0x0000000c07077c24 */ /* 0x010fc6000f8e02ff */
[----:B------:R-:W-:Y:S04]  /*215e0*/  STL [R1+0x18f4], R6 ;  /* 0x0018f40601007387 */ /* 0x000fe80000100800 */
[----:B------:R-:W-:Y:S01]  /*215f0*/  STL [R1+0x18cc], R7 ;  /* 0x0018cc0701007387 */ /* 0x000fe20000100800 */
[----:B------:R-:W-:-:S03]  /*21600*/  IMAD R8, R8, UR12, RZ ;  /* 0x0000000c08087c24 */ /* 0x000fc6000f8e02ff */
[----:B------:R-:W3:Y:S04]  /*21610*/  LDL.LU R21, [R1+0x190] ;  /* 0x0001900001157983 */ /* 0x000ee80000300800 */
[----:B------:R-:W-:Y:S01]  /*21620*/  STL [R1+0x18f8], R8 ;  /* 0x0018f80801007387 */ /* 0x000fe20000100800 */
[----:B--2---:R-:W-:Y:S02]  /*21630*/  IMAD R9, R9, UR12, RZ ;  /* 0x0000000c09097c24 */ /* 0x004fe4000f8e02ff */
[----:B-----5:R-:W-:-:S03]  /*21640*/  IMAD R10, R10, UR12, RZ ;  /* 0x0000000c0a0a7c24 */ /* 0x020fc6000f8e02ff */
[----:B------:R-:W-:Y:S01]  /*21650*/  STL [R1+0x18fc], R9 ;  /* 0x0018fc0901007387 */ /* 0x000fe20000100800 */
[----:B------:R-:W-:-:S03]  /*21660*/  IMAD R11, R15, UR12, RZ ;  /* 0x0000000c0f0b7c24 */ /* 0x000fc6000f8e02ff */
        /* <DEDUP_REMOVED lines=14> */
[----:B------:R1:W-:Y:S01]  /*21750*/  STL [R1+0x191c], R17 ;  /* 0x00191c1101007387 */ /* 0x0003e20000100800 */
[----:B------:R-:W-:-:S03]  /*21760*/  IMAD R19, R19, UR12, RZ ;  /* 0x0000000c13137c24 */ /* 0x000fc6000f8e02ff */
[----:B------:R-:W2:Y:S04]  /*21770*/  LDL.LU R22, [R1+0x194] ;  /* 0x0001940001167983 */ /* 0x000ea80000300800 */
[----:B------:R-:W-:Y:S04]  /*21780*/  STL [R1+0x1920], R18 ;  /* 0x0019201201007387 */ /* 0x000fe80000100800 */
[----:B------:R-:W4:Y:S04]  /*21790*/  LDL.LU R23, [R1+0x198] ;  /* 0x0001980001177983 */ /* 0x000f280000300800 */
[----:B------:R-:W5:Y:S04]  /*217a0*/  LDL.LU R24, [R1+0x1a4] ;  /* 0x0001a40001187983 */ /* 0x000f680000300800 */
[----:B------:R-:W-:Y:S04]  /*217b0*/  STL [R1+0x1924], R19 ;  /* 0x0019241301007387 */ /* 0x000fe80000100800 */
[----:B------:R-:W5:Y:S04]  /*217c0*/  LDL.LU R25, [R1+0x1a8] ;  /* 0x0001a80001197983 */ /* 0x000f680000300800 */
[----:B------:R-:W5:Y:S01]  /*217d0*/  LDL.LU R26, [R1+0x1ac] ;  /* 0x0001ac00011a7983 */ /* 0x000f620000300800 */
[----:B------:R-:W-:-:S05]  /*217e0*/  IMAD R20, R20, UR12, RZ ;  /* 0x0000000c14147c24 */ /* 0x000fca000f8e02ff */
[----:B------:R-:W-:Y:S04]  /*217f0*/  STL [R1+0x1928], R20 ;  /* 0x0019281401007387 */ /* 0x000fe80000100800 */
        /* <DEDUP_REMOVED lines=18> */
[----:B---3--:R-:W-:-:S03]  /*21920*/  IMAD R21, R21, UR12, RZ ;  /* 0x0000000c15157c24 */ /* 0x008fc6000f8e02ff */
[----:B------:R-:W3:Y:S04]  /*21930*/  LDL.LU R2, [R1+0x260] ;  /* 0x0002600001027983 */ /* 0x000ee80000300800 */
[----:B------:R-:W3:Y:S04]  /*21940*/  LDL.LU R0, [R1+0x264] ;  /* 0x0002640001007983 */ /* 0x000ee80000300800 */
[----:B------:R-:W-:Y:S01]  /*21950*/  STL [R1+0x192c], R21 ;  /* 0x00192c1501007387 */ /* 0x000fe20000100800 */
[----:B--2---:R-:W-:Y:S02]  /*21960*/  IMAD R22, R22, UR12, RZ ;  /* 0x0000000c16167c24 */ /* 0x004fe4000f8e02ff */
[----:B----4-:R-:W-:-:S03]  /*21970*/  IMAD R23, R23, UR12, RZ ;  /* 0x0000000c17177c24 */ /* 0x010fc6000f8e02ff */
[----:B------:R-:W-:Y:S01]  /*21980*/  STL [R1+0x1930], R22 ;  /* 0x0019301601007387 */ /* 0x000fe20000100800 */
[----:B-----5:R-:W-:-:S03]  /*21990*/  IMAD R24, R24, UR12, RZ ;  /* 0x0000000c18187c24 */ /* 0x020fc6000f8e02ff */
[----:B------:R-:W-:Y:S01]  /*219a0*/  STL [R1+0x1934], R23 ;  /* 0x0019341701007387 */ /* 0x000fe20000100800 */
[----:B------:R-:W-:-:S03]  /*219b0*/  IMAD R25, R25, UR12, RZ ;  /* 0x0000000c19197c24 */ /* 0x000fc6000f8e02ff */
[----:B------:R-:W-:Y:S01]  /*219c0*/  STL [R1+0x1938], R24 ;  /* 0x0019381801007387 */ /* 0x000fe20000100800 */
[----:B------:R-:W-:-:S03]  /*219d0*/  IMAD R26, R26, UR12, RZ ;  /* 0x0000000c1a1a7c24 */ /* 0x000fc6000f8e02ff */
[----:B------:R-:W-:Y:S04]  /*219e0*/  STL [R1+0x193c], R25 ;  /* 0x00193c1901007387 */ /* 0x000fe80000100800 */
[----:B------:R-:W-:Y:S01]  /*219f0*/  STL [R1+0x1940], R26 ;  /* 0x0019401a01007387 */ /* 0x000fe20000100800 */
[----:B------:R-:W-:Y:S02]  /*21a00*/  IMAD R17, R17, UR12, RZ ;  /* 0x0000000c11117c24 */ /* 0x000fe4000f8e02ff */
        /* <DEDUP_REMOVED lines=27> */
[----:B------:R2:W-:Y:S04]  /*21bc0*/  STL [R1+0x114], R4 ;  /* 0x0001140401007387 */ /* 0x0005e80000100800 */
[----:B------:R4:W-:Y:S01]  /*21bd0*/  STL [R1+0x178], R3 ;  /* 0x0001780301007387 */ /* 0x0009e20000100800 */
[----:B-1----:R-:W-:Y:S02]  /*21be0*/  IMAD R5, R27, UR12, RZ ;  /* 0x0000000c1b057c24 */ /* 0x002fe4000f8e02ff */
[----:B--2---:R-:W-:-:S03]  /*21bf0*/  IMAD R4, R28, UR12, RZ ;  /* 0x0000000c1c047c24 */ /* 0x004fc6000f8e02ff */
[----:B------:R-:W-:Y:S01]  /*21c00*/  STL [R1+0x190], R5 ;  /* 0x0001900501007387 */ /* 0x000fe20000100800 */
[----:B----4-:R-:W-:-:S03]  /*21c10*/  IMAD R3, R29, UR12, RZ ;  /* 0x0000000c1d037c24 */ /* 0x010fc6000f8e02ff */
[----:B------:R-:W-:Y:S04]  /*21c20*/  STL [R1+0x194], R4 ;  /* 0x0001940401007387 */ /* 0x000fe80000100800 */
[----:B------:R-:W-:Y:S04]  /*21c30*/  STL [R1+0x198], R3 ;  /* 0x0001980301007387 */ /* 0x000fe80000100800 */
[----:B------:R-:W2:Y:S01]  /*21c40*/  LDL.LU R26, [R1+0x28c] ;  /* 0x00028c00011a7983 */ /* 0x000ea20000300800 */
[----:B---3--:R-:W-:Y:S02]  /*21c50*/  IMAD R2, R2, UR12, RZ ;  /* 0x0000000c02027c24 */ /* 0x008fe4000f8e02ff */
[----:B------:R-:W-:-:S03]  /*21c60*/  IMAD R0, R0, UR12, RZ ;  /* 0x0000000c00007c24 */ /* 0x000fc6000f8e02ff */
[----:B------:R-:W-:Y:S04]  /*21c70*/  STL [R1+0x1a4], R2 ;  /* 0x0001a40201007387 */ /* 0x000fe80000100800 */
[----:B--2---:R1:W-:Y:S04]  /*21c80*/  STL [R1+0x19ac], R26 ;  /* 0x0019ac1a01007387 */ /* 0x0043e80000100800 */
[----:B------:R-:W-:Y:S04]  /*21c90*/  STL [R1+0x1a8], R0 ;  /* 0x0001a80001007387 */ /* 0x000fe80000100800 */
[----:B-1----:R-:W2:Y:S04]  /*21ca0*/  LDL.LU R26, [R1+0x288] ;  /* 0x00028800011a7983 */ /* 0x002ea80000300800 */
[----:B--2---:R1:W-:Y:S04]  /*21cb0*/  STL [R1+0x19b0], R26 ;  /* 0x0019b01a01007387 */ /* 0x0043e80000100800 */
[----:B-1----:R-:W2:Y:S04]  /*21cc0*/  LDL.LU R26, [R1+0x284] ;  /* 0x00028400011a7983 */ /* 0x002ea80000300800 */
        /* <DEDUP_REMOVED lines=28> */
[----:B--2---:R-:W-:-:S05]  /*21e90*/  IMAD R26, R26, UR12, RZ ;  /* 0x0000000c1a1a7c24 */ /* 0x004fca000f8e02ff */
[----:B------:R1:W-:Y:S04]  /*21ea0*/  STL [R1+0x1ac], R26 ;  /* 0x0001ac1a01007387 */ /* 0x0003e80000100800 */
[----:B-1----:R-:W2:Y:S02]  /*21eb0*/  LDL.LU R26, [R1+0x19b0] ;  /* 0x0019b000011a7983 */ /* 0x002ea40000300800 */
[----:B--2---:R-:W-:-:S05]  /*21ec0*/  IMAD R26, R26, UR12, RZ ;  /* 0x0000000c1a1a7c24 */ /* 0x004fca000f8e02ff */
[----:B------:R1:W-:Y:S04]  /*21ed0*/  STL [R1+0x1b0], R26 ;  /* 0x0001b01a01007387 */ /* 0x0003e80000100800 */
[----:B-1----:R-:W2:Y:S01]  /*21ee0*/  LDL.LU R26, [R1+0x19ac] ;  /* 0x0019ac00011a7983 */ /* 0x002ea20000300800 */
[----:B---3--:R-:W-:Y:S02]  /*21ef0*/  IMAD R25, R25, UR12, RZ ;  /* 0x0000000c19197c24 */ /* 0x008fe4000f8e02ff */
[----:B----4-:R-:W-:Y:S02]  /*21f00*/  IMAD R24, R24, UR12, RZ ;  /* 0x0000000c18187c24 */ /* 0x010fe4000f8e02ff */
[----:B-----5:R-:W-:Y:S02]  /*21f10*/  IMAD R23, R23, UR12, RZ ;  /* 0x0000000c17177c24 */ /* 0x020fe4000f8e02ff */
[----:B------:R-:W-:-:S02]  /*21f20*/  IMAD R22, R22, UR12, RZ ;  /* 0x0000000c16167c24 */ /* 0x000fc4000f8e02ff */
[----:B------:R-:W-:Y:S02]  /*21f30*/  IMAD R21, R21, UR12, RZ ;  /* 0x0000000c15157c24 */ /* 0x000fe4000f8e02ff */
[----:B------:R-:W-:Y:S02]  /*21f40*/  IMAD R20, R20, UR12, RZ ;  /* 0x0000000c14147c24 */ /* 0x000fe4000f8e02ff */
[----:B------:R-:W-:Y:S02]  /*21f50*/  IMAD R19, R19, UR12, RZ ;  /* 0x0000000c13137c24 */ /* 0x000fe4000f8e02ff */
[----:B------:R-:W-:Y:S02]  /*21f60*/  IMAD R18, R18, UR12, RZ ;  /* 0x0000000c12127c24 */ /* 0x000fe4000f8e02ff */
[----:B------:R-:W-:Y:S02]  /*21f70*/  IMAD R17, R17, UR12, RZ ;  /* 0x0000000c11117c24 */ /* 0x000fe4000f8e02ff */
        /* <DEDUP_REMOVED lines=14> */
[----:B--2---:R-:W-:-:S05]  /*22060*/  IMAD R26, R26, UR12, RZ ;  /* 0x0000000c1a1a7c24 */ /* 0x004fca000f8e02ff */
[----:B------:R-:W-:Y:S04]  /*22070*/  STL [R1+0x1c0], R26 ;  /* 0x0001c01a01007387 */ /* 0x000fe80000100800 */
        /* <DEDUP_REMOVED lines=20> */
[----:B------:R1:W-:Y:S04]  /*221c0*/  STL [R1+0x28c], R5 ;  /* 0x00028c0501007387 */ /* 0x0003e80000100800 */
[----:B------:R2:W-:Y:S04]  /*221d0*/  STL [R1+0x290], R4 ;  /* 0x0002900401007387 */ /* 0x0005e80000100800 */
[----:B------:R3:W-:Y:S01]  /*221e0*/  STL [R1+0x29c], R3 ;  /* 0x00029c0301007387 */ /* 0x0007e20000100800 */
[----:B-1----:R-:W-:-:S02]  /*221f0*/  IMAD R5, R27, UR12, RZ ;  /* 0x0000000c1b057c24 */ /* 0x002fc4000f8e02ff */
[----:B--2---:R-:W-:-:S03]  /*22200*/  IMAD R4, R28, UR12, RZ ;  /* 0x0000000c1c047c24 */ /* 0x004fc6000f8e02ff */
[----:B------:R-:W-:Y:S01]  /*22210*/  STL [R1+0x2a0], R5 ;  /* 0x0002a00501007387 */ /* 0x000fe20000100800 */
[----:B---3--:R-:W-:-:S03]  /*22220*/  IMAD R3, R29, UR12, RZ ;  /* 0x0000000c1d037c24 */ /* 0x008fc6000f8e02ff */
[----:B------:R-:W-:Y:S04]  /*22230*/  STL [R1+0x2a8], R4 ;  /* 0x0002a80401007387 */ /* 0x000fe80000100800 */
[----:B------:R-:W-:Y:S04]  /*22240*/  STL [R1+0x2ac], R3 ;  /* 0x0002ac0301007387 */ /* 0x000fe80000100800 */
[----:B------:R-:W2:Y:S01]  /*22250*/  LDL.LU R26, [R1+0x320] ;  /* 0x00032000011a7983 */ /* 0x000ea20000300800 */
[----:B------:R-:W-:Y:S02]  /*22260*/  IMAD R2, R2, UR12, RZ ;  /* 0x0000000c02027c24 */ /* 0x000fe4000f8e02ff */
        /* <DEDUP_REMOVED lines=1107> */
[----:B-1----:R-:W2:Y:S02]  /*267a0*/  LDL.LU R26, [R1+0x194c] ;  /* 0x00194c00011a7983 */ /* 0x002ea40000300800 */
[----:B--2---:R-:W-:-:S05]  /*267b0*/  IMAD R26, R26, UR12, RZ ;  /* 0x0000000c1a1a7c24 */ /* 0x004fca000f8e02ff */
[----:B------:R3:W-:Y:S02]  /*267c0*/  STL [R1+0x1c8], R26 ;  /* 0x0001c81a01007387 */ /* 0x0007e40000100800 */
[----:B---3--:R-:W-:Y:S02]  /*267d0*/  IMAD R26, R25, UR12, RZ ;  /* 0x0000000c191a7c24 */ /* 0x008fe4000f8e02ff */
[----:B----4-:R-:W-:Y:S02]  /*267e0*/  IMAD R25, R24, UR12, RZ ;  /* 0x0000000c18197c24 */ /* 0x010fe4000f8e02ff */
[----:B-----5:R-:W-:Y:S02]  /*267f0*/  IMAD R24, R23, UR12, RZ ;  /* 0x0000000c17187c24 */ /* 0x020fe4000f8e02ff */
[----:B------:R-:W-:Y:S01]  /*26800*/  IMAD R23, R22, UR12, RZ ;  /* 0x0000000c16177c24 */ /* 0x000fe2000f8e02ff */
[----:B------:R-:W-:Y:S01]  /*26810*/  STL [R1+0x1c4], R26 ;  /* 0x0001c41a01007387 */ /* 0x000fe20000100800 */
[----:B------:R-:W-:-:S02]  /*26820*/  IMAD R22, R21, UR12, RZ ;  /* 0x0000000c15167c24 */ /* 0x000fc4000f8e02ff */
[----:B------:R-:W-:Y:S01]  /*26830*/  IMAD R21, R20, UR12, RZ ;  /* 0x0000000c14157c24 */ /* 0x000fe2000f8e02ff */
[----:B------:R-:W-:Y:S01]  /*26840*/  STL [R1+0x1bc], R25 ;  /* 0x0001bc1901007387 */ /* 0x000fe20000100800 */
[----:B------:R-:W-:Y:S02]  /*26850*/  IMAD R20, R19, UR12, RZ ;  /* 0x0000000c13147c24 */ /* 0x000fe4000f8e02ff */
[----:B------:R-:W-:Y:S01]  /*26860*/  IMAD R19, R18, UR12, RZ ;  /* 0x0000000c12137c24 */ /* 0x000fe2000f8e02ff */
[----:B------:R-:W-:Y:S01]  /*26870*/  STL [R1+0x1b8], R24 ;  /* 0x0001b81801007387 */ /* 0x000fe20000100800 */
[----:B------:R-:W-:Y:S02]  /*26880*/  IMAD R18, R17, UR12, RZ ;  /* 0x0000000c11127c24 */ /* 0x000fe4000f8e02ff */
[----:B------:R-:W-:Y:S01]  /*26890*/  IMAD R17, R16, UR12, RZ ;  /* 0x0000000c10117c24 */ /* 0x000fe2000f8e02ff */
        /* <DEDUP_REMOVED lines=39> */
[----:B------:R-:W-:Y:S01]  /*26b10*/  STL [R1+0x13c], R4 ;  /* 0x00013c0401007387 */ /* 0x000fe20000100800 */
[----:B------:R-:W-:-:S03]  /*26b20*/  IMAD R2, R0, UR12, RZ ;  /* 0x0000000c00027c24 */ /* 0x000fc6000f8e02ff */
[----:B------:R-:W2:Y:S04]  /*26b30*/  LDL.LU R0, [R1+0x130] ;  /* 0x0001300001007983 */ /* 0x000ea80000300800 */
[----:B------:R-:W-:Y:S04]  /*26b40*/  STL [R1+0x138], R3 ;  /* 0x0001380301007387 */ /* 0x000fe80000100800 */
[----:B------:R-:W3:Y:S04]  /*26b50*/  LDL.LU R26, [R1+0x128] ;  /* 0x00012800011a7983 */ /* 0x000ee80000300800 */
[----:B------:R-:W-:Y:S04]  /*26b60*/  STL [R1+0x134], R2 ;  /* 0x0001340201007387 */ /* 0x000fe80000100800 */
[----:B---3--:R1:W-:Y:S04]  /*26b70*/  STL [R1+0x1948], R26 ;  /* 0x0019481a01007387 */ /* 0x0083e80000100800 */
[----:B-1----:R-:W3:Y:S04]  /*26b80*/  LDL.LU R26, [R1+0x12c] ;  /* 0x00012c00011a7983 */ /* 0x002ee80000300800 */
        /* <DEDUP_REMOVED lines=19> */
[----:B--2---:R-:W-:-:S03]  /*26cc0*/  IMAD R0, R0, UR12, RZ ;  /* 0x0000000c00007c24 */ /* 0x004fc6000f8e02ff */
        /* <DEDUP_REMOVED lines=9> */
[----:B-1----:R-:W2:Y:S01]  /*26d60*/  LDL.LU R0, [R1+0xc4] ;  /* 0x0000c40001007983 */ /* 0x002ea20000300800 */
[----:B---3--:R-:W-:-:S05]  /*26d70*/  IMAD R26, R26, UR12, RZ ;  /* 0x0000000c1a1a7c24 */ /* 0x008fca000f8e02ff */
[----:B------:R1:W-:Y:S04]  /*26d80*/  STL [R1+0x12c], R26 ;  /* 0x00012c1a01007387 */ /* 0x0003e80000100800 */
[----:B-1----:R-:W3:Y:S02]  /*26d90*/  LDL.LU R26, [R1+0x1948] ;  /* 0x00194800011a7983 */ /* 0x002ee40000300800 */
[----:B---3--:R-:W-:-:S05]  /*26da0*/  IMAD R26, R26, UR12, RZ ;  /* 0x0000000c1a1a7c24 */ /* 0x008fca000f8e02ff */
[----:B------:R4:W-:Y:S02]  /*26db0*/  STL [R1+0x128], R26 ;  /* 0x0001281a01007387 */ /* 0x0009e40000100800 */
[----:B----4-:R-:W-:Y:S02]  /*26dc0*/  IMAD R26, R25, UR12, RZ ;  /* 0x0000000c191a7c24 */ /* 0x010fe4000f8e02ff */
[----:B-----5:R-:W-:Y:S02]  /*26dd0*/  IMAD R25, R24, UR12, RZ ;  /* 0x0000000c18197c24 */ /* 0x020fe4000f8e02ff */
[----:B------:R-:W-:Y:S02]  /*26de0*/  IMAD R24, R23, UR12, RZ ;  /* 0x0000000c17187c24 */ /* 0x000fe4000f8e02ff */
        /* <DEDUP_REMOVED lines=29> */
[----:B--2---:R-:W-:-:S03]  /*26fc0*/  IMAD R7, R6, UR12, RZ ;  /* 0x0000000c06077c24 */ /* 0x004fc6000f8e02ff */
        /* <DEDUP_REMOVED lines=19> */
[----:B------:R-:W2:Y:S04]  /*27100*/  LDL.LU R2, [R1+0xa8] ;  /* 0x0000a80001027983 */ /* 0x000ea80000300800 */
[----:B------:R-:W-:Y:S04]  /*27110*/  STL [R1+0xb0], R4 ;  /* 0x0000b00401007387 */ /* 0x000fe80000100800 */
[----:B------:R-:W-:Y:S04]  /*27120*/  STL [R1+0xc0], R3 ;  /* 0x0000c00301007387 */ /* 0x000fe80000100800 */
[----:B------:R-:W3:Y:S01]  /*27130*/  LDL.LU R26, [R1+0x9c] ;  /* 0x00009c00011a7983 */ /* 0x000ee20000300800 */
[----:B------:R-:W-:-:S03]  /*27140*/  IMAD R0, R0, UR13, RZ ;  /* 0x0000000d00007c24 */ /* 0x000fc6000f8e02ff */
[----:B---3--:R1:W-:Y:S04]  /*27150*/  STL [R1+0x1944], R26 ;  /* 0x0019441a01007387 */ /* 0x0083e80000100800 */
[----:B------:R3:W-:Y:S04]  /*27160*/  STL [R1+0xac], R0 ;  /* 0x0000ac0001007387 */ /* 0x0007e80000100800 */
[----:B-1----:R-:W4:Y:S04]  /*27170*/  LDL.LU R26, [R1+0xa4] ;  /* 0x0000a400011a7983 */ /* 0x002f280000300800 */
        /* <DEDUP_REMOVED lines=19> */
[----:B--2---:R-:W-:-:S03]  /*272b0*/  IMAD R7, R2, UR12, RZ ;  /* 0x0000000c02077c24 */ /* 0x004fc6000f8e02ff */
[----:B------:R-:W2:Y:S04]  /*272c0*/  LDL.LU R5, [R1+0x2c] ;  /* 0x00002c0001057983 */ /* 0x000ea80000300800 */
[----:B------:R-:W2:Y:S04]  /*272d0*/  LDL.LU R4, [R1+0x28] ;  /* 0x0000280001047983 */ /* 0x000ea80000300800 */
[----:B------:R-:W2:Y:S04]  /*272e0*/  LDL.LU R3, [R1+0x24] ;  /* 0x0000240001037983 */ /* 0x000ea80000300800 */
[----:B------:R-:W2:Y:S04]  /*272f0*/  LDL.LU R27, [R1+0x20] ;  /* 0x00002000011b7983 */ /* 0x000ea80000300800 */
[----:B------:R-:W2:Y:S04]  /*27300*/  LDL.LU R28, [R1+0x1c] ;  /* 0x00001c00011c7983 */ /* 0x000ea80000300800 */
[----:B------:R-:W2:Y:S04]  /*27310*/  LDL.LU R29, [R1+0x18] ;  /* 0x00001800011d7983 */ /* 0x000ea80000300800 */
[----:B---3--:R-:W3:Y:S04]  /*27320*/  LDL.LU R0, [R1+0x10] ;  /* 0x0000100001007983 */ /* 0x008ee80000300800 */
[----:B------:R-:W3:Y:S04]  /*27330*/  LDL.LU R2, [R1] ;  /* 0x0000000001027983 */ /* 0x000ee80000300800 */
[----:B------:R1:W-:Y:S04]  /*27340*/  STL [R1+0xa8], R7 ;  /* 0x0000a80701007387 */ /* 0x0003e80000100800 */
[----:B-1----:R-:W3:Y:S01]  /*27350*/  LDL.LU R7, [R1+0x4] ;  /* 0x0000040001077983 */ /* 0x002ee20000300800 */
[----:B----4-:R-:W-:-:S05]  /*27360*/  IMAD R26, R26, UR12, RZ ;  /* 0x0000000c1a1a7c24 */ /* 0x010fca000f8e02ff */
[----:B------:R1:W-:Y:S04]  /*27370*/  STL [R1+0xa4], R26 ;  /* 0x0000a41a01007387 */ /* 0x0003e80000100800 */
[----:B-1----:R-:W4:Y:S01]  /*27380*/  LDL.LU R26, [R1+0x1944] ;  /* 0x00194400011a7983 */ /* 0x002f220000300800 */
[----:B-----5:R-:W-:Y:S02]  /*27390*/  IMAD R25, R25, UR12, RZ ;  /* 0x0000000c19197c24 */ /* 0x020fe4000f8e02ff */
        /* <DEDUP_REMOVED lines=18> */
[----:B--2---:R-:W-:Y:S02]  /*274c0*/  IMAD R5, R5, UR12, RZ ;  /* 0x0000000c05057c24 */ /* 0x004fe4000f8e02ff */
[----:B------:R-:W-:Y:S02]  /*274d0*/  IMAD R4, R4, UR12, RZ ;  /* 0x0000000c04047c24 */ /* 0x000fe4000f8e02ff */
[----:B------:R-:W-:-:S02]  /*274e0*/  IMAD R3, R3, UR12, RZ ;  /* 0x0000000c03037c24 */ /* 0x000fc4000f8e02ff */
[----:B------:R-:W-:Y:S02]  /*274f0*/  IMAD R27, R27, UR12, RZ ;  /* 0x0000000c1b1b7c24 */ /* 0x000fe4000f8e02ff */
[----:B------:R-:W-:Y:S02]  /*27500*/  IMAD R28, R28, UR12, RZ ;  /* 0x0000000c1c1c7c24 */ /* 0x000fe4000f8e02ff */
[----:B------:R-:W-:Y:S02]  /*27510*/  IMAD R29, R29, UR12, RZ ;  /* 0x0000000c1d1d7c24 */ /* 0x000fe4000f8e02ff */
[----:B---3--:R-:W-:Y:S02]  /*27520*/  IMAD R0, R0, UR12, RZ ;  /* 0x0000000c00007c24 */ /* 0x008fe4000f8e02ff */
[----:B----4-:R-:W-:-:S05]  /*27530*/  IMAD R26, R26, UR12, RZ ;  /* 0x0000000c1a1a7c24 */ /* 0x010fca000f8e02ff */
[----:B------:R1:W-:Y:S04]  /*27540*/  STL [R1+0x9c], R26 ;  /* 0x00009c1a01007387 */ /* 0x0003e80000100800 */
[----:B-1----:R-:W2:Y:S04]  /*27550*/  LDL.LU R26, [R1+0x1940] ;  /* 0x00194000011a7983 */ /* 0x002ea80000300800 */
[----:B------:R1:W-:Y:S04]  /*27560*/  STL [R1+0x98], R25 ;  /* 0x0000981901007387 */ /* 0x0003e80000100800 */
[----:B-1----:R-:W3:Y:S04]  /*27570*/  LDL.LU R25, [R1+0x193c] ;  /* 0x00193c0001197983 */ /* 0x002ee80000300800 */
[----:B------:R1:W-:Y:S04]  /*27580*/  STL [R1+0x94], R24 ;  /* 0x0000941801007387 */ /* 0x0003e80000100800 */
[----:B-1----:R-:W4:Y:S04]  /*27590*/  LDL.LU R24, [R1+0x1938] ;  /* 0x0019380001187983 */ /* 0x002f280000300800 */
[----:B------:R1:W-:Y:S04]  /*275a0*/  STL [R1+0x8c], R23 ;  /* 0x00008c1701007387 */ /* 0x0003e80000100800 */
[----:B-1----:R-:W5:Y:S04]  /*275b0*/  LDL.LU R23, [R1+0x1934] ;  /* 0x0019340001177983 */ /* 0x002f680000300800 */
[----:B------:R1:W-:Y:S04]  /*275c0*/  STL [R1+0x88], R22 ;  /* 0x0000881601007387 */ /* 0x0003e80000100800 */
[----:B-1----:R-:W2:Y:S04]  /*275d0*/  LDL.LU R22, [R1+0x1930] ;  /* 0x0019300001167983 */ /* 0x002ea80000300800 */
        /* <DEDUP_REMOVED lines=43> */
[----:B-1----:R-:W2:Y:S02]  /*27890*/  LDL.LU R0, [R1+0x18d8] ;  /* 0x0018d80001007983 */ /* 0x002ea40000300800 */
[----:B--2---:R-:W-:-:S05]  /*278a0*/  IMAD R0, R0, UR12, RZ ;  /* 0x0000000c00007c24 */ /* 0x004fca000f8e02ff */
[----:B------:R1:W-:Y:S04]  /*278b0*/  STL [R1+0x8], R0 ;  /* 0x0000080001007387 */ /* 0x0003e80000100800 */
[----:B-1----:R-:W2:Y:S01]  /*278c0*/  LDL.LU R0, [R1+0x18d4] ;  /* 0x0018d40001007983 */ /* 0x002ea20000300800 */
[----:B------:R-:W-:-:S05]  /*278d0*/  IMAD R2, R2, UR12, RZ ;  /* 0x0000000c02027c24 */ /* 0x000fca000f8e02ff */
[----:B------:R2:W-:Y:S02]  /*278e0*/  STL [R1], R2 ;  /* 0x0000000201007387 */ /* 0x0005e40000100800 */
[----:B--2---:R-:W-:-:S05]  /*278f0*/  LEA R2, P6, R7, R0, 0x1 ;  /* 0x0000000007027211 */ /* 0x004fca00078c08ff */
[----:B------:R1:W-:Y:S02]  /*27900*/  STL [R1+0x17f4], R2 ;  /* 0x0017f40201007387 */ /* 0x0003e40000100800 */
[----:B-1----:R-:W-:-:S05]  /*27910*/  LEA R2, P0, R29, R0, 0x1 ;  /* 0x000000001d027211 */ /* 0x002fca00078008ff */
        /* <DEDUP_REMOVED lines=10> */
[----:B------:R1:W-:Y:S04]  /*279c0*/  STL [R1+0x180c], R2 ;  /* 0x00180c0201007387 */ /* 0x0003e80000100800 */
[----:B-1----:R-:W2:Y:S02]  /*279d0*/  LDL.LU R2, [R1+0x18d0] ;  /* 0x0018d00001027983 */ /* 0x002ea40000300800 */
[----:B--2---:R-:W-:-:S05]  /*279e0*/  LEA.HI.X.SX32 R7, R7, R2, 0x1, P6 ;  /* 0x0000000207077211 */ /* 0x004fca00030f0eff */
[----:B------:R1:W-:Y:S02]  /*279f0*/  STL [R1+0x17ec], R7 ;  /* 0x0017ec0701007387 */ /* 0x0003e40000100800 */
[----:B-1----:R-:W-:-:S05]  /*27a00*/  LEA R7, P6, R6, R0, 0x1 ;  /* 0x0000000006077211 */ /* 0x002fca00078c08ff */
[----:B------:R1:W-:Y:S04]  /*27a10*/  STL [R1+0x17f0], R7 ;  /* 0x0017f00701007387 */ /* 0x0003e80000100800 */
[----:B-1----:R-:W2:Y:S01]  /*27a20*/  LDL.LU R7, [R1+0x18cc] ;  /* 0x0018cc0001077983 */ /* 0x002ea20000300800 */
[----:B------:R-:W-:-:S05]  /*27a30*/  LEA.HI.X.SX32 R29, R29, R2, 0x1, P0 ;  /* 0x000000021d1d7211 */ /* 0x000fca00000f0eff */
[----:B------:R2:W-:Y:S01]  /*27a40*/  STL [R1+0x17e4], R29 ;  /* 0x0017e41d01007387 */ /* 0x0005e20000100800 */
[----:B------:R-:W-:Y:S02]  /*27a50*/  LEA.HI.X.SX32 R4, R4, R2, 0x1, P4 ;  /* 0x0000000204047211 */ /* 0x000fe400020f0eff */
[----:B--2---:R-:W-:-:S05]  /*27a60*/  LEA R29, P0, R7, R0, 0x1 ;  /* 0x00000000071d7211 */ /* 0x004fca00078008ff */
[----:B------:R1:W-:Y:S02]  /*27a70*/  STL [R1+0x17e8], R29 ;  /* 0x0017e81d01007387 */ /* 0x0003e40000100800 */
[----:B-1----:R-:W-:Y:S02]  /*27a80*/  LEA.HI.X.SX32 R29, R28, R2, 0x1, P1 ;  /* 0x000000021c1d7211 */ /* 0x002fe400008f0eff */
[----:B------:R-:W-:-:S03]  /*27a90*/  LEA R28, P1, R8, R0, 0x1 ;  /* 0x00000000081c7211 */ /* 0x000fc600078208ff */
[----:B------:R1:W-:Y:S04]  /*27aa0*/  STL [R1+0x17dc], R29 ;  /* 0x0017dc1d01007387 */ /* 0x0003e80000100800 */
[----:B------:R2:W-:Y:S01]  /*27ab0*/  STL [R1+0x17e0], R28 ;  /* 0x0017e01c01007387 */ /* 0x0005e20000100800 */
[-C--:B-1----:R-:W-:Y:S02]  /*27ac0*/  LEA.HI.X.SX32 R29, R27, R2.reuse, 0x1, P2 ;  /* 0x000000021b1d7211 */ /* 0x082fe400010f0eff */
[----:B------:R-:W-:Y:S02]  /*27ad0*/  LEA.HI.X.SX32 R27, R3, R2, 0x1, P3 ;  /* 0x00000002031b7211 */ /* 0x000fe400018f0eff */
[-C--:B--2---:R-:W-:Y:S02]  /*27ae0*/  LEA R28, P2, R9, R0.reuse, 0x1 ;  /* 0x00000000091c7211 */ /* 0x084fe400078408ff */
[-C--:B------:R-:W-:Y:S01]  /*27af0*/  LEA R3, P3, R10, R0.reuse, 0x1 ;  /* 0x000000000a037211 */ /* 0x080fe200078608ff */
[----:B------:R-:W-:Y:S04]  /*27b00*/  STL [R1+0x17d4], R29 ;  /* 0x0017d41d01007387 */ /* 0x000fe80000100800 */
[----:B------:R-:W-:Y:S04]  /*27b10*/  STL [R1+0x17d8], R28 ;  /* 0x0017d81c01007387 */ /* 0x000fe80000100800 */
[----:B------:R1:W-:Y:S04]  /*27b20*/  STL [R1+0x17cc], R27 ;  /* 0x0017cc1b01007387 */ /* 0x0003e80000100800 */
[----:B------:R2:W-:Y:S04]  /*27b30*/  STL [R1+0x17d0], R3 ;  /* 0x0017d00301007387 */ /* 0x0005e80000100800 */
[----:B------:R0:W-:Y:S01]  /*27b40*/  STL [R1+0x17c4], R4 ;  /* 0x0017c40401007387 */ /* 0x0001e20000100800 */
[----:B-1----:R-:W-:-:S02]  /*27b50*/  LEA R27, P4, R11, R0, 0x1 ;  /* 0x000000000b1b7211 */ /* 0x002fc400078808ff */
[-C--:B--2---:R-:W-:Y:S02]  /*27b60*/  LEA.HI.X.SX32 R3, R5, R2.reuse, 0x1, P5 ;  /* 0x0000000205037211 */ /* 0x084fe400028f0eff */
[----:B------:R-:W-:Y:S02]  /*27b70*/  LEA.HI.X.SX32 R5, R6, R2, 0x1, P6 ;  /* 0x0000000206057211 */ /* 0x000fe400030f0eff */
[-C--:B0-----:R-:W-:Y:S01]  /*27b80*/  LEA R4, P5, R12, R0.reuse, 0x1 ;  /* 0x000000000c047211 */ /* 0x081fe200078a08ff */
[----:B------:R-:W-:Y:S04]  /*27b90*/  STL [R1+0x17c8], R27 ;  /* 0x0017c81b01007387 */ /* 0x000fe80000100800 */
[----:B------:R0:W-:Y:S04]  /*27ba0*/  STL [R1+0x17bc], R3 ;  /* 0x0017bc0301007387 */ /* 0x0001e80000100800 */
[----:B------:R1:W-:Y:S04]  /*27bb0*/  STL [R1+0x17c0], R4 ;  /* 0x0017c00401007387 */ /* 0x0003e80000100800 */
[----:B------:R2:W-:Y:S01]  /*27bc0*/  STL [R1+0x17b4], R5 ;  /* 0x0017b40501007387 */ /* 0x0005e20000100800 */
[----:B0-----:R-:W-:-:S02]  /*27bd0*/  LEA R3, P6, R13, R0, 0x1 ;  /* 0x000000000d037211 */ /* 0x001fc400078c08ff */
[----:B-1----:R-:W-:-:S03]  /*27be0*/  LEA.HI.X.SX32 R4, R7, R2, 0x1, P0 ;  /* 0x0000000207047211 */ /* 0x002fc600000f0eff */
[----:B------:R0:W-:Y:S01]  /*27bf0*/  STL [R1+0x17b8], R3 ;  /* 0x0017b80301007387 */ /* 0x0001e20000100800 */
[----:B--2---:R-:W-:-:S03]  /*27c00*/  LEA R5, P0, R14, R0, 0x1 ;  /* 0x000000000e057211 */ /* 0x004fc600078008ff */
[----:B------:R1:W-:Y:S04]  /*27c10*/  STL [R1+0x17ac], R4 ;  /* 0x0017ac0401007387 */ /* 0x0003e80000100800 */
[----:B------:R2:W-:Y:S01]  /*27c20*/  STL [R1+0x17b0], R5 ;  /* 0x0017b00501007387 */ /* 0x0005e20000100800 */
[----:B0-----:R-:W-:Y:S02]  /*27c30*/  LEA.HI.X.SX32 R3, R8, R2, 0x1, P1 ;  /* 0x0000000208037211 */ /* 0x001fe400008f0eff */
[----:B-1----:R-:W-:-:S03]  /*27c40*/  LEA R4, P1, R15, R0, 0x1 ;  /* 0x000000000f047211 */ /* 0x002fc600078208ff */
[----:B------:R0:W-:Y:S01]  /*27c50*/  STL [R1+0x17a4], R3 ;  /* 0x0017a40301007387 */ /* 0x0001e20000100800 */
[----:B--2---:R-:W-:-:S03]  /*27c60*/  LEA.HI.X.SX32 R5, R9, R2, 0x1, P2 ;  /* 0x0000000209057211 */ /* 0x004fc600010f0eff */
[----:B------:R1:W-:Y:S04]  /*27c70*/  STL [R1+0x17a8], R4 ;  /* 0x0017a80401007387 */ /* 0x0003e80000100800 */
[----:B------:R-:W-:Y:S01]  /*27c80*/  STL [R1+0x179c], R5 ;  /* 0x00179c0501007387 */ /* 0x000fe20000100800 */
[----:B0-----:R-:W-:-:S03]  /*27c90*/  LEA R3, P2, R16, R0, 0x1 ;  /* 0x0000000010037211 */ /* 0x001fc600078408ff */
[----:B------:R-:W2:Y:S01]  /*27ca0*/  LDL.LU R29, [R1+0xc] ;  /* 0x00000c00011d7983 */ /* 0x000ea20000300800 */
[----:B-1----:R-:W-:-:S03]  /*27cb0*/  LEA.HI.X.SX32 R4, R10, R2, 0x1, P3 ;  /* 0x000000020a047211 */ /* 0x002fc600018f0eff */
[----:B------:R0:W-:Y:S04]  /*27cc0*/  STL [R1+0x17a0], R3 ;  /* 0x0017a00301007387 */ /* 0x0001e80000100800 */
[----:B------:R1:W-:Y:S04]  /*27cd0*/  STL [R1+0x1794], R4 ;  /* 0x0017940401007387 */ /* 0x0003e80000100800 */
[----:B------:R-:W2:Y:S01]  /*27ce0*/  LDL.LU R6, [R1+0x14] ;  /* 0x0000140001067983 */ /* 0x000ea20000300800 */
[----:B0-----:R-:W-:Y:S02]  /*27cf0*/  LEA R3, P3, R17, R0, 0x1 ;  /* 0x0000000011037211 */ /* 0x001fe400078608ff */
[----:B-1----:R-:W-:-:S03]  /*27d00*/  LEA.HI.X.SX32 R4, R11, R2, 0x1, P4 ;  /* 0x000000020b047211 */ /* 0x002fc600020f0eff */
[----:B------:R0:W-:Y:S04]  /*27d10*/  STL [R1+0x1798], R3 ;  /* 0x0017980301007387 */ /* 0x0001e80000100800 */
[----:B------:R1:W-:Y:S04]  /*27d20*/  STL [R1+0x178c], R4 ;  /* 0x00178c0401007387 */ /* 0x0003e80000100800 */
[----:B------:R-:W2:Y:S01]  /*27d30*/  LDL.LU R27, [R1+0x54] ;  /* 0x00005400011b7983 */ /* 0x000ea20000300800 */
[----:B0-----:R-:W-:Y:S02]  /*27d40*/  LEA R3, P4, R18, R0, 0x1 ;  /* 0x0000000012037211 */ /* 0x001fe400078808ff */
[----:B-1----:R-:W-:-:S03]  /*27d50*/  LEA.HI.X.SX32 R4, R12, R2, 0x1, P5 ;  /* 0x000000020c047211 */ /* 0x002fc600028f0eff */
[----:B------:R0:W-:Y:S01]  /*27d60*/  STL [R1+0x1790], R3 ;  /* 0x0017900301007387 */ /* 0x0001e20000100800 */
[----:B------:R-:W-:-:S03]  /*27d70*/  LEA.HI.X.SX32 R5, R13, R2, 0x1, P6 ;  /* 0x000000020d057211 */ /* 0x000fc600030f0eff */
[----:B------:R1:W-:Y:S01]  /*27d80*/  STL [R1+0x1784], R4 ;  /* 0x0017840401007387 */ /* 0x0003e20000100800 */
[-C--:B0-----:R-:W-:Y:S02]  /*27d90*/  LEA R3, P5, R19, R0.reuse, 0x1 ;  /* 0x0000000013037211 */ /* 0x081fe400078a08ff */
[----:B-1----:R-:W-:-:S03]  /*27da0*/  LEA R4, P6, R20, R0, 0x1 ;  /* 0x0000000014047211 */ /* 0x002fc600078c08ff */
[----:B------:R0:W-:Y:S04]  /*27db0*/  STL [R1+0x1788], R3 ;  /* 0x0017880301007387 */ /* 0x0001e80000100800 */
[----:B------:R-:W-:Y:S01]  /*27dc0*/  STL [R1+0x177c], R5 ;  /* 0x00177c0501007387 */ /* 0x000fe20000100800 */
[----:B0-----:R-:W-:-:S03]  /*27dd0*/  LEA.HI.X.SX32 R3, R14, R2, 0x1, P0 ;  /* 0x000000020e037211 */ /* 0x001fc600000f0eff */
[----:B------:R-:W2:Y:S04]  /*27de0*/  LDL.LU R14, [R1+0x64] ;  /* 0x00006400010e7983 */ /* 0x000ea80000300800 */
[----:B------:R-:W-:Y:S04]  /*27df0*/  STL [R1+0x1780], R4 ;  /* 0x0017800401007387 */ /* 0x000fe80000100800 */
[----:B------:R0:W-:Y:S02]  /*27e00*/  STL [R1+0x1774], R3 ;  /* 0x0017740301007387 */ /* 0x0001e40000100800 */
[----:B0-----:R-:W-:-:S02]  /*27e10*/  LEA.HI.X.SX32 R3, R15, R2, 0x1, P1 ;  /* 0x000000020f037211 */ /* 0x001fc400008f0eff */
[----:B------:R-:W2:Y:S01]  /*27e20*/  LDL.LU R15, [R1+0x60] ;  /* 0x00006000010f7983 */ /* 0x000ea20000300800 */
[----:B------:R-:W-:-:S05]  /*27e30*/  LEA R4, P0, R21, R0, 0x1 ;  /* 0x0000000015047211 */ /* 0x000fca00078008ff */
[----:B------:R0:W-:Y:S04]  /*27e40*/  STL [R1+0x1778], R4 ;  /* 0x0017780401007387 */ /* 0x0001e80000100800 */
[----:B------:R-:W2:Y:S01]  /*27e50*/  LDL.LU R13, [R1+0x6c] ;  /* 0x00006c00010d7983 */ /* 0x000ea20000300800 */
[----:B------:R-:W-:-:S03]  /*27e60*/  LEA R5, P1, R22, R0, 0x1 ;  /* 0x0000000016057211 */ /* 0x000fc600078208ff */
[----:B------:R1:W-:Y:S04]  /*27e70*/  STL [R1+0x176c], R3 ;  /* 0x00176c0301007387 */ /* 0x0003e80000100800 */
[----:B0-----:R-:W2:Y:S01]  /*27e80*/  LDL.LU R4, [R1+0x74] ;  /* 0x0000740001047983 */ /* 0x001ea20000300800 */
[----:B-1----:R-:W-:-:S03]  /*27e90*/  LEA.HI.X.SX32 R3, R16, R2, 0x1, P2 ;  /* 0x0000000210037211 */ /* 0x002fc600010f0eff */
[----:B------:R5:W-:Y:S04]  /*27ea0*/  STL [R1+0x1770], R5 ;  /* 0x0017700501007387 */ /* 0x000be80000100800 */
[----:B------:R0:W-:Y:S04]  /*27eb0*/  STL [R1+0x1764], R3 ;  /* 0x0017640301007387 */ /* 0x0001e80000100800 */
[----:B------:R-:W2:Y:S01]  /*27ec0*/  LDL.LU R28, [R1+0x7c] ;  /* 0x00007c00011c7983 */ /* 0x000ea20000300800 */
[----:B-----5:R-:W-:Y:S02]  /*27ed0*/  LEA R5, P2, R23, R0, 0x1 ;  /* 0x0000000017057211 */ /* 0x020fe400078408ff */
[----:B0-----:R-:W-:-:S03]  /*27ee0*/  LEA.HI.X.SX32 R3, R17, R2, 0x1, P3 ;  /* 0x0000000211037211 */ /* 0x001fc600018f0eff */
[----:B------:R4:W-:Y:S04]  /*27ef0*/  STL [R1+0x1768], R5 ;  /* 0x0017680501007387 */ /* 0x0009e80000100800 */
[----:B------:R0:W-:Y:S04]  /*27f00*/  STL [R1+0x175c], R3 ;  /* 0x00175c0301007387 */ /* 0x0001e80000100800 */
[----:B------:R-:W5:Y:S01]  /*27f10*/  LDL.LU R12, [R1+0x84] ;  /* 0x00008400010c7983 */ /* 0x000f620000300800 */
[----:B----4-:R-:W-:Y:S02]  /*27f20*/  LEA R5, P3, R24, R0, 0x1 ;  /* 0x0000000018057211 */ /* 0x010fe400078608ff */
[----:B0-----:R-:W-:-:S03]  /*27f30*/  LEA.HI.X.SX32 R3, R18, R2, 0x1, P4 ;  /* 0x0000000212037211 */ /* 0x001fc600020f0eff */
[----:B------:R3:W-:Y:S04]  /*27f40*/  STL [R1+0x1760], R5 ;  /* 0x0017600501007387 */ /* 0x0007e80000100800 */
[----:B------:R0:W-:Y:S04]  /*27f50*/  STL [R1+0x1754], R3 ;  /* 0x0017540301007387 */ /* 0x0001e80000100800 */
[----:B------:R-:W4:Y:S01]  /*27f60*/  LDL.LU R11, [R1+0x90] ;  /* 0x00009000010b7983 */ /* 0x000f220000300800 */
[----:B---3--:R-:W-:Y:S02]  /*27f70*/  LEA R5, P4, R25, R0, 0x1 ;  /* 0x0000000019057211 */ /* 0x008fe400078808ff */
[----:B0-----:R-:W-:-:S03]  /*27f80*/  LEA.HI.X.SX32 R3, R19, R2, 0x1, P5 ;  /* 0x0000000213037211 */ /* 0x001fc600028f0eff */
[----:B------:R0:W-:Y:S04]  /*27f90*/  STL [R1+0x1758], R5 ;  /* 0x0017580501007387 */ /* 0x0001e80000100800 */
[----:B------:R1:W-:Y:S04]  /*27fa0*/  STL [R1+0x174c], R3 ;  /* 0x00174c0301007387 */ /* 0x0003e80000100800 */
[----:B------:R-:W3:Y:S01]  /*27fb0*/  LDL.LU R10, [R1+0xa0] ;  /* 0x0000a000010a7983 */ /* 0x000ee20000300800 */
[----:B0-----:R-:W-:Y:S02]  /*27fc0*/  LEA R5, P5, R26, R0, 0x1 ;  /* 0x000000001a057211 */ /* 0x001fe400078a08ff */
[----:B-1----:R-:W-:-:S03]  /*27fd0*/  LEA.HI.X.SX32 R3, R20, R2, 0x1, P6 ;  /* 0x0000000214037211 */ /* 0x002fc600030f0eff */
[----:B------:R-:W-:Y:S04]  /*27fe0*/  STL [R1+0x1750], R5 ;  /* 0x0017500501007387 */ /* 0x000fe80000100800 */
[----:B------:R0:W-:Y:S04]  /*27ff0*/  STL [R1+0x1744], R3 ;  /* 0x0017440301007387 */ /* 0x0001e80000100800 */
[----:B------:R-:W3:Y:S01]  /*28000*/  LDL.LU R9, [R1+0xc8] ;  /* 0x0000c80001097983 */ /* 0x000ee20000300800 */
[----:B0-----:R-:W-:Y:S02]  /*28010*/  LEA.HI.X.SX32 R3, R21, R2, 0x1, P0 ;  /* 0x0000000215037211 */ /* 0x001fe400000f0eff */
[----:B--2---:R-:W-:-:S05]  /*28020*/  LEA R5, P6, R29, R0, 0x1 ;  /* 0x000000001d057211 */ /* 0x004fca00078c08ff */
        /* <DEDUP_REMOVED lines=12> */
[----:B0-----:R-:W2:Y:S01]  /*280f0*/  LDL.LU R5, [R1+0x178] ;  /* 0x0001780001057983 */ /* 0x001ea20000300800 */
[----:B-1----:R-:W-:Y:S02]  /*28100*/  LEA.HI.X.SX32 R3, R24, R2, 0x1, P3 ;  /* 0x0000000218037211 */ /* 0x002fe400018f0eff */
[----:B------:R-:W-:-:S02]  /*28110*/  LEA R17, P3, R14, R0, 0x1 ;  /* 0x000000000e117211 */ /* 0x000fc400078608ff */
[----:B------:R-:W-:-:S05]  /*28120*/  LEA R16, P2, R15, R0, 0x1 ;  /* 0x000000000f107211 */ /* 0x000fca00078408ff */
[----:B------:R0:W-:Y:S04]  /*28130*/  STL [R1+0x1730], R16 ;  /* 0x0017301001007387 */ /* 0x0001e80000100800 */
[----:B------:R1:W-:Y:S04]  /*28140*/  STL [R1+0x1724], R3 ;  /* 0x0017240301007387 */ /* 0x0003e80000100800 */
[----:B0-----:R-:W2:Y:S01]  /*28150*/  LDL.LU R16, [R1+0x190] ;  /* 0x0001900001107983 */ /* 0x001ea20000300800 */
[----:B-1----:R-:W-:-:S03]  /*28160*/  LEA.HI.X.SX32 R3, R25, R2, 0x1, P4 ;  /* 0x0000000219037211 */ /* 0x002fc600020f0eff */
[----:B------:R0:W-:Y:S01]  /*28170*/  STL [R1+0x1728], R17 ;  /* 0x0017281101007387 */ /* 0x0001e20000100800 */
[----:B------:R-:W-:-:S03]  /*28180*/  LEA R18, P4, R13, R0, 0x1 ;  /* 0x000000000d127211 */ /* 0x000fc600078808ff */
[----:B------:R1:W-:Y:S01]  /*28190*/  STL [R1+0x171c], R3 ;  /* 0x00171c0301007387 */ /* 0x0003e20000100800 */
[----:B0-----:R-:W-:-:S03]  /*281a0*/  LEA.HI.X.SX32 R17, R26, R2, 0x1, P5 ;  /* 0x000000021a117211 */ /* 0x001fc600028f0eff */
[----:B-1----:R-:W2:Y:S04]  /*281b0*/  LDL.LU R3, [R1+0x194] ;  /* 0x0001940001037983 */ /* 0x002ea80000300800 */
[----:B------:R0:W-:Y:S04]  /*281c0*/  STL [R1+0x1720], R18 ;  /* 0x0017201201007387 */ /* 0x0001e80000100800 */
[----:B------:R1:W-:Y:S01]  /*281d0*/  STL [R1+0x830], R17 ;  /* 0x0008301101007387 */ /* 0x0003e20000100800 */
[----:B0-----:R-:W-:Y:S02]  /*281e0*/  LEA R18, P5, R4, R0, 0x1 ;  /* 0x0000000004127211 */ /* 0x001fe400078a08ff */
[----:B-1----:R-:W-:-:S02]  /*281f0*/  LEA.HI.X.SX32 R17, R29, R2, 0x1, P6 ;  /* 0x000000021d117211 */ /* 0x002fc400030f0eff */
[----:B------:R-:W2:Y:S04]  /*28200*/  LDL.LU R29, [R1+0x198] ;  /* 0x00019800011d7983 */ /* 0x000ea80000300800 */
[----:B------:R0:W-:Y:S04]  /*28210*/  STL [R1+0x850], R18 ;  /* 0x0008501201007387 */ /* 0x0001e80000100800 */
[----:B------:R1:W-:Y:S01]  /*28220*/  STL [R1+0x834], R17 ;  /* 0x0008341101007387 */ /* 0x0003e20000100800 */
[----:B0-----:R-:W-:Y:S02]  /*28230*/  LEA R18, P6, R28, R0, 0x1 ;  /* 0x000000001c127211 */ /* 0x001fe400078c08ff */
[----:B-1----:R-:W-:-:S02]  /*28240*/  LEA.HI.X.SX32 R17, R6, R2, 0x1, P0 ;  /* 0x0000000206117211 */ /* 0x002fc400000f0eff */
[----:B------:R-:W2:Y:S04]  /*28250*/  LDL.LU R6, [R1+0x1a4] ;  /* 0x0001a40001067983 */ /* 0x000ea80000300800 */
[----:B------:R5:W-:Y:S04]  /*28260*/  STL [R1+0x858], R18 ;  /* 0x0008581201007387 */ /* 0x000be80000100800 */
[----:B------:R0:W-:Y:S01]  /*28270*/  STL [R1+0x838], R17 ;  /* 0x0008381101007387 */ /* 0x0001e20000100800 */
[----:B-----5:R-:W-:Y:S02]  /*28280*/  LEA R18, P0, R12, R0, 0x1 ;  /* 0x000000000c127211 */ /* 0x020fe400078008ff */
[----:B0-----:R-:W-:-:S02]  /*28290*/  LEA.HI.X.SX32 R17, R27, R2, 0x1, P1 ;  /* 0x000000021b117211 */ /* 0x001fc400008f0eff */
[----:B------:R-:W5:Y:S04]  /*282a0*/  LDL.LU R27, [R1+0x1a8] ;  /* 0x0001a800011b7983 */ /* 0x000f680000300800 */
[----:B------:R4:W-:Y:S04]  /*282b0*/  STL [R1+0x860], R18 ;  /* 0x0008601201007387 */ /* 0x0009e80000100800 */
[----:B------:R0:W-:Y:S01]  /*282c0*/  STL [R1+0x83c], R17 ;  /* 0x00083c1101007387 */ /* 0x0001e20000100800 */
[----:B----4-:R-:W-:Y:S02]  /*282d0*/  LEA R18, P1, R11, R0, 0x1 ;  /* 0x000000000b127211 */ /* 0x010fe400078208ff */
[----:B0-----:R-:W-:-:S02]  /*282e0*/  LEA.HI.X.SX32 R17, R15, R2, 0x1, P2 ;  /* 0x000000020f117211 */ /* 0x001fc400010f0eff */
[----:B------:R-:W4:Y:S04]  /*282f0*/  LDL.LU R15, [R1+0x1ac] ;  /* 0x0001ac00010f7983 */ /* 0x000f280000300800 */
[----:B------:R3:W-:Y:S04]  /*28300*/  STL [R1+0x868], R18 ;  /* 0x0008681201007387 */ /* 0x0007e80000100800 */
[----:B------:R0:W-:Y:S01]  /*28310*/  STL [R1+0x840], R17 ;  /* 0x0008401101007387 */ /* 0x0001e20000100800 */
[----:B---3--:R-:W-:Y:S02]  /*28320*/  LEA R18, P2, R10, R0, 0x1 ;  /* 0x000000000a127211 */ /* 0x008fe400078408ff */
[----:B0-----:R-:W-:-:S02]  /*28330*/  LEA.HI.X.SX32 R17, R14, R2, 0x1, P3 ;  /* 0x000000020e117211 */ /* 0x001fc400018f0eff */
[----:B------:R-:W3:Y:S04]  /*28340*/  LDL.LU R14, [R1+0x1b0] ;  /* 0x0001b000010e7983 */ /* 0x000ee80000300800 */
[----:B------:R0:W-:Y:S04]  /*28350*/  STL [R1+0x870], R18 ;  /* 0x0008701201007387 */ /* 0x0001e80000100800 */
[----:B------:R1:W-:Y:S01]  /*28360*/  STL [R1+0x844], R17 ;  /* 0x0008441101007387 */ /* 0x0003e20000100800 */
[----:B0-----:R-:W-:Y:S02]  /*28370*/  LEA R18, P3, R9, R0, 0x1 ;  /* 0x0000000009127211 */ /* 0x001fe400078608ff */
[----:B-1----:R-:W-:-:S02]  /*28380*/  LEA.HI.X.SX32 R17, R13, R2, 0x1, P4 ;  /* 0x000000020d117211 */ /* 0x002fc400020f0eff */
[----:B------:R-:W3:Y:S04]  /*28390*/  LDL.LU R13, [R1+0x1c0] ;  /* 0x0001c000010d7983 */ /* 0x000ee80000300800 */
[----:B------:R-:W-:Y:S04]  /*283a0*/  STL [R1+0x878], R18 ;  /* 0x0008781201007387 */ /* 0x000fe80000100800 */
[----:B------:R0:W-:Y:S02]  /*283b0*/  STL [R1+0x848], R17 ;  /* 0x0008481101007387 */ /* 0x0001e40000100800 */
[----:B0-----:R-:W-:-:S02]  /*283c0*/  LEA.HI.X.SX32 R17, R4, R2, 0x1, P5 ;  /* 0x0000000204117211 */ /* 0x001fc400028f0eff */
[----:B------:R-:W3:Y:S01]  /*283d0*/  LDL.LU R4, [R1+0x1d0] ;  /* 0x0001d00001047983 */ /* 0x000ee20000300800 */
[----:B--2---:R-:W-:-:S05]  /*283e0*/  LEA R18, P4, R8, R0, 0x1 ;  /* 0x0000000008127211 */ /* 0x004fca00078808ff */
[----:B------:R0:W-:Y:S04]  /*283f0*/  STL [R1+0x880], R18 ;  /* 0x0008801201007387 */ /* 0x0001e80000100800 */
[----:B------:R1:W-:Y:S01]  /*28400*/  STL [R1+0x84c], R17 ;  /* 0x00084c1101007387 */ /* 0x0003e20000100800 */
[----:B0-----:R-:W-:Y:S02]  /*28410*/  LEA R18, P5, R7, R0, 0x1 ;  /* 0x0000000007127211 */ /* 0x001fe400078a08ff */
[----:B-1----:R-:W-:Y:S02]  /*28420*/  LEA.HI.X.SX32 R17, R28, R2, 0x1, P6 ;  /* 0x000000021c117211 */ /* 0x002fe400030f0eff */
[----:B------:R-:W2:Y:S04]  /*28430*/  LDL.LU R28, [R1+0x1d4] ;  /* 0x0001d400011c7983 */ /* 0x000ea80000300800 */
[----:B------:R0:W-:Y:S04]  /*28440*/  STL [R1+0x888], R18 ;  /* 0x0008881201007387 */ /* 0x0001e80000100800 */
[----:B------:R1:W-:Y:S01]  /*28450*/  STL [R1+0x854], R17 ;  /* 0x0008541101007387 */ /* 0x0003e20000100800 */
[----:B0-----:R-:W-:-:S02]  /*28460*/  LEA R18, P6, R5, R0, 0x1 ;  /* 0x0000000005127211 */ /* 0x001fc400078c08ff */
[-C--:B-1----:R-:W-:Y:S02]  /*28470*/  LEA.HI.X.SX32 R17, R12, R2.reuse, 0x1, P0 ;  /* 0x000000020c117211 */ /* 0x082fe400000f0eff */
[----:B------:R-:W2:Y:S04]  /*28480*/  LDL.LU R12, [R1+0x1d8] ;  /* 0x0001d800010c7983 */ /* 0x000ea80000300800 */
[----:B------:R-:W-:Y:S04]  /*28490*/  STL [R1+0x890], R18 ;  /* 0x0008901201007387 */ /* 0x000fe80000100800 */
[----:B------:R0:W-:Y:S02]  /*284a0*/  STL [R1+0x85c], R17 ;  /* 0x00085c1101007387 */ /* 0x0001e40000100800 */
[----:B0-----:R-:W-:-:S02]  /*284b0*/  LEA.HI.X.SX32 R17, R11, R2, 0x1, P1 ;  /* 0x000000020b117211 */ /* 0x001fc400008f0eff */
[----:B------:R-:W2:Y:S01]  /*284c0*/  LDL.LU R11, [R1+0x1dc] ;  /* 0x0001dc00010b7983 */ /* 0x000ea20000300800 */
[----:B------:R-:W-:-:S05]  /*284d0*/  LEA R18, P0, R16, R0, 0x1 ;  /* 0x0000000010127211 */ /* 0x000fca00078008ff */
        /* <DEDUP_REMOVED lines=17> */
[----:B-----5:R-:W-:-:S02]  /*285f0*/  LEA R18, P4, R27, R0, 0x1 ;  /* 0x000000001b127211 */ /* 0x020fc400078808ff */
[----:B0-----:R-:W-:Y:S02]  /*28600*/  LEA.HI.X.SX32 R17, R7, R2, 0x1, P5 ;  /* 0x0000000207117211 */ /* 0x001fe400028f0eff */
[----:B------:R-:W5:Y:S04]  /*28610*/  LDL.LU R7, [R1+0x200] ;  /* 0x0002000001077983 */ /* 0x000f680000300800 */
[----:B------:R4:W-:Y:S04]  /*28620*/  STL [R1+0x8b8], R18 ;  /* 0x0008b81201007387 */ /* 0x0009e80000100800 */
[----:B------:R0:W-:Y:S01]  /*28630*/  STL [R1+0x884], R17 ;  /* 0x0008841101007387 */ /* 0x0001e20000100800 */
[----:B----4-:R-:W-:-:S02]  /*28640*/  LEA R18, P5, R15, R0, 0x1 ;  /* 0x000000000f127211 */ /* 0x010fc400078a08ff */
[----:B0-----:R-:W-:Y:S02]  /*28650*/  LEA.HI.X.SX32 R17, R5, R2, 0x1, P6 ;  /* 0x0000000205117211 */ /* 0x001fe400030f0eff */
[----:B------:R-:W4:Y:S04]  /*28660*/  LDL.LU R5, [R1+0x220] ;  /* 0x0002200001057983 */ /* 0x000f280000300800 */
[----:B------:R3:W-:Y:S04]  /*28670*/  STL [R1+0x8c0], R18 ;  /* 0x0008c01201007387 */ /* 0x0007e80000100800 */
[----:B------:R0:W-:Y:S01]  /*28680*/  STL [R1+0x88c], R17 ;  /* 0x00088c1101007387 */ /* 0x0001e20000100800 */
[----:B---3--:R-:W-:-:S02]  /*28690*/  LEA R18, P6, R14, R0, 0x1 ;  /* 0x000000000e127211 */ /* 0x008fc400078c08ff */
[----:B0-----:R-:W-:Y:S02]  /*286a0*/  LEA.HI.X.SX32 R17, R16, R2, 0x1, P0 ;  /* 0x0000000210117211 */ /* 0x001fe400000f0eff */
[----:B------:R-:W3:Y:S04]  /*286b0*/  LDL.LU R16, [R1+0x238] ;  /* 0x0002380001107983 */ /* 0x000ee80000300800 */
[----:B------:R0:W-:Y:S04]  /*286c0*/  STL [R1+0x8c8], R18 ;  /* 0x0008c81201007387 */ /* 0x0001e80000100800 */
[----:B------:R1:W-:Y:S01]  /*286d0*/  STL [R1+0x894], R17 ;  /* 0x0008941101007387 */ /* 0x0003e20000100800 */
[----:B0-----:R-:W-:-:S02]  /*286e0*/  LEA R18, P0, R13, R0, 0x1 ;  /* 0x000000000d127211 */ /* 0x001fc400078008ff */
[----:B-1----:R-:W-:Y:S02]  /*286f0*/  LEA.HI.X.SX32 R17, R3, R2, 0x1, P1 ;  /* 0x0000000203117211 */ /* 0x002fe400008f0eff */
[----:B------:R-:W3:Y:S04]  /*28700*/  LDL.LU R3, [R1+0x240] ;  /* 0x0002400001037983 */ /* 0x000ee80000300800 */
[----:B------:R0:W-:Y:S04]  /*28710*/  STL [R1+0x8d0], R18 ;  /* 0x0008d01201007387 */ /* 0x0001e80000100800 */
[----:B------:R1:W-:Y:S01]  /*28720*/  STL [R1+0x89c], R17 ;  /* 0x00089c1101007387 */ /* 0x0003e20000100800 */
[----:B0-----:R-:W-:-:S02]  /*28730*/  LEA R18, P1, R4, R0, 0x1 ;  /* 0x0000000004127211 */ /* 0x001fc400078208ff */
[-C--:B-1----:R-:W-:Y:S02]  /*28740*/  LEA.HI.X.SX32 R17, R29, R2.reuse, 0x1, P2 ;  /* 0x000000021d117211 */ /* 0x082fe400010f0eff */
[----:B------:R-:W3:Y:S04]  /*28750*/  LDL.LU R29, [R1+0x248] ;  /* 0x00024800011d7983 */ /* 0x000ee80000300800 */
[----:B------:R-:W-:Y:S04]  /*28760*/  STL [R1+0x8d8], R18 ;  /* 0x0008d81201007387 */ /* 0x000fe80000100800 */
[----:B------:R0:W-:Y:S02]  /*28770*/  STL [R1+0x8a4], R17 ;  /* 0x0008a41101007387 */ /* 0x0001e40000100800 */
[----:B0-----:R-:W-:-:S02]  /*28780*/  LEA.HI.X.SX32 R17, R6, R2, 0x1, P3 ;  /* 0x0000000206117211 */ /* 0x001fc400018f0eff */
[----:B------:R-:W3:Y:S01]  /*28790*/  LDL.LU R6, [R1+0x250] ;  /* 0x0002500001067983 */ /* 0x000ee20000300800 */
[----:B--2---:R-:W-:-:S05]  /*287a0*/  LEA R18, P2, R28, R0, 0x1 ;  /* 0x000000001c127211 */ /* 0x004fca00078408ff */
[----:B------:R-:W-:Y:S04]  /*287b0*/  STL [R1+0x8e0], R18 ;  /* 0x0008e01201007387 */ /* 0x000fe80000100800 */
[----:B------:R0:W-:Y:S02]  /*287c0*/  STL [R1+0x8ac], R17 ;  /* 0x0008ac1101007387 */ /* 0x0001e40000100800 */
[----:B0-----:R-:W-:Y:S02]  /*287d0*/  LEA.HI.X.SX32 R17, R27, R2, 0x1, P4 ;  /* 0x000000021b117211 */ /* 0x001fe400020f0eff */
[-C--:B------:R-:W-:Y:S01]  /*287e0*/  LEA R18, P3, R12, R0.reuse, 0x1 ;  /* 0x000000000c127211 */ /* 0x080fe200078608ff */
        /* <DEDUP_REMOVED lines=59> */
[----:B------:R-:W2:Y:S01]  /*28ba0*/  LDL.LU R5, [R1+0x2ac] ;  /* 0x0002ac0001057983 */ /* 0x000ea20000300800 */
[----:B------:R-:W-:-:S05]  /*28bb0*/  LEA R18, P1, R15, R0, 0x1 ;  /* 0x000000000f127211 */ /* 0x000fca00078208ff */
[----:B------:R-:W-:Y:S04]  /*28bc0*/  STL [R1+0x948], R18 ;  /* 0x0009481201007387 */ /* 0x000fe80000100800 */
[----:B------:R0:W-:Y:S02]  /*28bd0*/  STL [R1+0x914], R17 ;  /* 0x0009141101007387 */ /* 0x0001e40000100800 */
[----:B0-----:R-:W-:Y:S02]  /*28be0*/  LEA.HI.X.SX32 R17, R16, R2, 0x1, P3 ;  /* 0x0000000210117211 */ /* 0x001fe400018f0eff */
[----:B------:R-:W-:Y:S01]  /*28bf0*/  LEA R18, P2, R14, R0, 0x1 ;  /* 0x000000000e127211 */ /* 0x000fe200078408ff */
        /* <DEDUP_REMOVED lines=14> */
[-C--:B-----5:R-:W-:Y:S01]  /*28ce0*/  LEA R18, P5, R28, R0.reuse, 0x1 ;  /* 0x000000001c127211 */ /* 0x0a0fe200078a08ff */
        /* <DEDUP_REMOVED lines=55> */
[----:B-----5:R-:W-:-:S05]  /*29060*/  LEA R18, P2, R6, R0, 0x1 ;  /* 0x0000000006127211 */ /* 0x020fca00078408ff */
[----:B------:R-:W-:Y:S04]  /*29070*/  STL [R1+0x9c0], R18 ;  /* 0x0009c01201007387 */ /* 0x000fe80000100800 */
[----:B------:R0:W-:Y:S02]  /*29080*/  STL [R1+0x98c], R17 ;  /* 0x00098c1101007387 */ /* 0x0001e40000100800 */
[----:B0-----:R-:W-:Y:S02]  /*29090*/  LEA.HI.X.SX32 R17, R7, R2, 0x1, P4 ;  /* 0x0000000207117211 */ /* 0x001fe400020f0eff */
[----:B------:R-:W5:Y:S01]  /*290a0*/  LDL.LU R7, [R1+0x2f4] ;  /* 0x0002f40001077983 */ /* 0x000f620000300800 */
[----:B----4-:R-:W-:-:S05]  /*290b0*/  LEA R18, P3, R27, R0, 0x1 ;  /* 0x000000001b127211 */ /* 0x010fca00078608ff */
[----:B------:R-:W-:Y:S04]  /*290c0*/  STL [R1+0x9c8], R18 ;  /* 0x0009c81201007387 */ /* 0x000fe80000100800 */
[----:B------:R0:W-:Y:S02]  /*290d0*/  STL [R1+0x994], R17 ;  /* 0x0009941101007387 */ /* 0x0001e40000100800 */
[----:B0-----:R-:W-:Y:S02]  /*290e0*/  LEA.HI.X.SX32 R17, R5, R2, 0x1, P5 ;  /* 0x0000000205117211 */ /* 0x001fe400028f0eff */
[-C--:B---3--:R-:W-:Y:S01]  /*290f0*/  LEA R18, P4, R15, R0.reuse, 0x1 ;  /* 0x000000000f127211 */ /* 0x088fe200078808ff */
[----:B------:R-:W3:Y:S04]  /*29100*/  LDL.LU R5, [R1+0x2f8] ;  /* 0x0002f80001057983 */ /* 0x000ee80000300800 */
[----:B------:R0:W-:Y:S04]  /*29110*/  STL [R1+0x9d0], R18 ;  /* 0x0009d01201007387 */ /* 0x0001e80000100800 */
[----:B------:R1:W-:Y:S01]  /*29120*/  STL [R1+0x99c], R17 ;  /* 0x00099c1101007387 */ /* 0x0003e20000100800 */
[----:B0-----:R-:W-:-:S02]  /*29130*/  LEA R18, P5, R14, R0, 0x1 ;  /* 0x000000000e127211 */ /* 0x001fc400078a08ff */
[----:B-1----:R-:W-:Y:S02]  /*29140*/  LEA.HI.X.SX32 R17, R16, R2, 0x1, P6 ;  /* 0x0000000210117211 */ /* 0x002fe400030f0eff */
[----:B------:R-:W4:Y:S04]  /*29150*/  LDL.LU R16, [R1+0x2fc] ;  /* 0x0002fc0001107983 */ /* 0x000f280000300800 */
        /* <DEDUP_REMOVED lines=18> */
[-C--:B-1----:R-:W-:Y:S02]  /*29280*/  LEA.HI.X.SX32 R17, R27, R2.reuse, 0x1, P3 ;  /* 0x000000021b117211 */ /* 0x082fe400018f0eff */
[----:B------:R-:W4:Y:S04]  /*29290*/  LDL.LU R27, [R1+0x30c] ;  /* 0x00030c00011b7983 */ /* 0x000f280000300800 */
[----:B------:R-:W-:Y:S04]  /*292a0*/  STL [R1+0x9f8], R18 ;  /* 0x0009f81201007387 */ /* 0x000fe80000100800 */
[----:B------:R0:W-:Y:S02]  /*292b0*/  STL [R1+0x9c4], R17 ;  /* 0x0009c41101007387 */ /* 0x0001e40000100800 */
[----:B0-----:R-:W-:-:S02]  /*292c0*/  LEA.HI.X.SX32 R17, R15, R2, 0x1, P4 ;  /* 0x000000020f117211 */ /* 0x001fc400020f0eff */
[----:B------:R-:W4:Y:S01]  /*292d0*/  LDL.LU R15, [R1+0x314] ;  /* 0x00031400010f7983 */ /* 0x000f220000300800 */
        /* <DEDUP_REMOVED lines=25> */
[----:B---3--:R-:W-:-:S05]  /*29470*/  LEA R18, P1, R5, R0, 0x1 ;  /* 0x0000000005127211 */ /* 0x008fca00078208ff */
[----:B------:R-:W-:Y:S04]  /*29480*/  STL [R1+0xa28], R18 ;  /* 0x000a281201007387 */ /* 0x000fe80000100800 */
[----:B------:R0:W-:Y:S02]  /*29490*/  STL [R1+0x9f4], R17 ;  /* 0x0009f41101007387 */ /* 0x0001e40000100800 */
[----:B0-----:R-:W-:Y:S02]  /*294a0*/  LEA.HI.X.SX32 R17, R11, R2, 0x1, P3 ;  /* 0x000000020b117211 */ /* 0x001fe400018f0eff */
[----:B------:R-:W3:Y:S01]  /*294b0*/  LDL.LU R11, [R1+0x32c] ;  /* 0x00032c00010b7983 */ /* 0x000ee20000300800 */
[----:B----4-:R-:W-:-:S05]  /*294c0*/  LEA R18, P2, R16, R0, 0x1 ;  /* 0x0000000010127211 */ /* 0x010fca00078408ff */
[----:B------:R-:W-:Y:S04]  /*294d0*/  STL [R1+0xa30], R18 ;  /* 0x000a301201007387 */ /* 0x000fe80000100800 */
[----:B------:R0:W-:Y:S02]  /*294e0*/  STL [R1+0x9fc], R17 ;  /* 0x0009fc1101007387 */ /* 0x0001e40000100800 */
[----:B0-----:R-:W-:Y:S02]  /*294f0*/  LEA.HI.X.SX32 R17, R10, R2, 0x1, P4 ;  /* 0x000000020a117211 */ /* 0x001fe400020f0eff */
[-C--:B------:R-:W-:Y:S01]  /*29500*/  LEA R18, P3, R3, R0.reuse, 0x1 ;  /* 0x0000000003127211 */ /* 0x080fe200078608ff */
        /* <DEDUP_REMOVED lines=59> */
[----:B------:R-:W4:Y:S01]  /*298c0*/  LDL.LU R13, [R1+0x440] ;  /* 0x00044000010d7983 */ /* 0x000f220000300800 */
[----:B------:R-:W-:-:S05]  /*298d0*/  LEA R18, P1, R9, R0, 0x1 ;  /* 0x0000000009127211 */ /* 0x000fca00078208ff */
        /* <DEDUP_REMOVED lines=198> */
[----:B------:R-:W-:Y:S01]  /*2a540*/  LEA R18, P6, R29, R0, 0x1 ;  /* 0x000000001d127211 */ /* 0x000fe200078c08ff */
        /* <DEDUP_REMOVED lines=924> */
[----:B-----5:R-:W-:Y:S01]  /*2df10*/  LEA R18, P2, R16, R0, 0x1 ;  /* 0x0000000010127211 */ /* 0x020fe200078408ff */
[----:B------:R-:W5:Y:S04]  /*2df20*/  LDL.LU R11, [R1+0x418] ;  /* 0x00041800010b7983 */ /* 0x000f680000300800 */
[----:B------:R-:W-:Y:S04]  /*2df30*/  STL [R1+0x11a0], R18 ;  /* 0x0011a01201007387 */ /* 0x000fe80000100800 */
[----:B------:R0:W-:Y:S02]  /*2df40*/  STL [R1+0x116c], R17 ;  /* 0x00116c1101007387 */ /* 0x0001e40000100800 */
[----:B0-----:R-:W-:-:S02]  /*2df50*/  LEA.HI.X.SX32 R17, R10, R2, 0x1, P4 ;  /* 0x000000020a117211 */ /* 0x001fc400020f0eff */
        /* <DEDUP_REMOVED lines=51> */
[----:B-----5:R-:W-:-:S05]  /*2e290*/  LEA R18, P6, R11, R0, 0x1 ;  /* 0x000000000b127211 */ /* 0x020fca00078c08ff */
[----:B------:R-:W-:Y:S04]  /*2e2a0*/  STL [R1+0x11f8], R18 ;  /* 0x0011f81201007387 */ /* 0x000fe80000100800 */
[----:B------:R0:W-:Y:S02]  /*2e2b0*/  STL [R1+0x11c4], R17 ;  /* 0x0011c41101007387 */ /* 0x0001e40000100800 */
[----:B0-----:R-:W-:Y:S02]  /*2e2c0*/  LEA.HI.X.SX32 R17, R14, R2, 0x1, P1 ;  /* 0x000000020e117211 */ /* 0x001fe400008f0eff */
[----:B------:R-:W-:Y:S01]  /*2e2d0*/  LEA R18, P0, R10, R0, 0x1 ;  /* 0x000000000a127211 */ /* 0x000fe200078008ff */
        /* <DEDUP_REMOVED lines=64> */
[----:B---3--:R-:W-:Y:S01]  /*2e6e0*/  LEA R18, P6, R4, R0, 0x1 ;  /* 0x0000000004127211 */ /* 0x008fe200078c08ff */
[----:B------:R-:W3:Y:S04]  /*2e6f0*/  LDL.LU R29, [R1+0x3ac] ;  /* 0x0003ac00011d7983 */ /* 0x000ee80000300800 */
[----:B------:R-:W-:Y:S04]  /*2e700*/  STL [R1+0x1268], R18 ;  /* 0x0012681201007387 */ /* 0x000fe80000100800 */
[----:B------:R0:W-:Y:S02]  /*2e710*/  STL [R1+0x1234], R17 ;  /* 0x0012341101007387 */ /* 0x0001e40000100800 */
[----:B0-----:R-:W-:-:S02]  /*2e720*/  LEA.HI.X.SX32 R17, R6, R2, 0x1, P1 ;  /* 0x0000000206117211 */ /* 0x001fc400008f0eff */
        /* <DEDUP_REMOVED lines=50> */
[----:B---3--:R-:W-:Y:S01]  /*2ea50*/  LEA R18, P3, R29, R0, 0x1 ;  /* 0x000000001d127211 */ /* 0x008fe200078608ff */
[----:B------:R-:W3:Y:S04]  /*2ea60*/  LDL.LU R9, [R1+0x364] ;  /* 0x0003640001097983 */ /* 0x000ee80000300800 */
[----:B------:R-:W-:Y:S04]  /*2ea70*/  STL [R1+0x12c0], R18 ;  /* 0x0012c01201007387 */ /* 0x000fe80000100800 */
[----:B------:R0:W-:Y:S02]  /*2ea80*/  STL [R1+0x128c], R17 ;  /* 0x00128c1101007387 */ /* 0x0001e40000100800 */
[----:B0-----:R-:W-:-:S02]  /*2ea90*/  LEA.HI.X.SX32 R17, R8, R2, 0x1, P5 ;  /* 0x0000000208117211 */ /* 0x001fc400028f0eff */
[----:B------:R-:W-:Y:S01]  /*2eaa0*/  LEA R18, P4, R6, R0, 0x1 ;  /* 0x0000000006127211 */ /* 0x000fe200078808ff */
[----:B------:R-:W5:Y:S04]  /*2eab0*/  LDL.LU R8, [R1+0x360] ;  /* 0x0003600001087983 */ /* 0x000f680000300800 */
[----:B------:R-:W-:Y:S04]  /*2eac0*/  STL [R1+0x12c8], R18 ;  /* 0x0012c81201007387 */ /* 0x000fe80000100800 */
[----:B------:R0:W-:Y:S02]  /*2ead0*/  STL [R1+0x1294], R17 ;  /* 0x0012941101007387 */ /* 0x0001e40000100800 */
[----:B0-----:R-:W-:-:S02]  /*2eae0*/  LEA.HI.X.SX32 R17, R7, R2, 0x1, P6 ;  /* 0x0000000207117211 */ /* 0x001fc400030f0eff */
[----:B------:R-:W5:Y:S01]  /*2eaf0*/  LDL.LU R7, [R1+0x35c] ;  /* 0x00035c0001077983 */ /* 0x000f620000300800 */
        /* <DEDUP_REMOVED lines=45> */
[----:B---3--:R-:W-:-:S05]  /*2edd0*/  LEA R18, P0, R9, R0, 0x1 ;  /* 0x0000000009127211 */ /* 0x008fca00078008ff */
[----:B------:R-:W-:Y:S04]  /*2ede0*/  STL [R1+0x1318], R18 ;  /* 0x0013181201007387 */ /* 0x000fe80000100800 */
[----:B------:R0:W-:Y:S02]  /*2edf0*/  STL [R1+0x12e4], R17 ;  /* 0x0012e41101007387 */ /* 0x0001e40000100800 */
[----:B0-----:R-:W-:Y:S02]  /*2ee00*/  LEA.HI.X.SX32 R17, R4, R2, 0x1, P2 ;  /* 0x0000000204117211 */ /* 0x001fe400010f0eff */
[----:B-----5:R-:W-:Y:S01]  /*2ee10*/  LEA R18, P1, R8, R0, 0x1 ;  /* 0x0000000008127211 */ /* 0x020fe200078208ff */
        /* <DEDUP_REMOVED lines=9> */
[----:B----4-:R-:W-:Y:S01]  /*2eeb0*/  LEA R18, P3, R5, R0, 0x1 ;  /* 0x0000000005127211 */ /* 0x010fe200078608ff */
[----:B------:R-:W4:Y:S04]  /*2eec0*/  LDL.LU R12, [R1+0x298] ;  /* 0x00029800010c7983 */ /* 0x000f280000300800 */
[----:B------:R-:W-:Y:S04]  /*2eed0*/  STL [R1+0x1330], R18 ;  /* 0x0013301201007387 */ /* 0x000fe80000100800 */
[----:B------:R0:W-:Y:S02]  /*2eee0*/  STL [R1+0x12fc], R17 ;  /* 0x0012fc1101007387 */ /* 0x0001e40000100800 */
[----:B0-----:R-:W-:-:S02]  /*2eef0*/  LEA.HI.X.SX32 R17, R11, R2, 0x1, P5 ;  /* 0x000000020b117211 */ /* 0x001fc400028f0eff */
        /* <DEDUP_REMOVED lines=61> */
[----:B------:R-:W-:-:S05]  /*2f2d0*/  LEA R18, P2, R10, R0, 0x1 ;  /* 0x000000000a127211 */ /* 0x000fca00078408ff */
[----:B------:R-:W-:Y:S04]  /*2f2e0*/  STL [R1+0x1398], R18 ;  /* 0x0013981201007387 */ /* 0x000fe80000100800 */
[----:B------:R0:W-:Y:S02]  /*2f2f0*/  STL [R1+0x1364], R17 ;  /* 0x0013641101007387 */ /* 0x0001e40000100800 */
[----:B0-----:R-:W-:Y:S02]  /*2f300*/  LEA.HI.X.SX32 R17, R13, R2, 0x1, P4 ;  /* 0x000000020d117211 */ /* 0x001fe400020f0eff */
        /* <DEDUP_REMOVED lines=40> */
[----:B----4-:R-:W-:Y:S01]  /*2f590*/  LEA R18, P4, R27, R0, 0x1 ;  /* 0x000000001b127211 */ /* 0x010fe200078808ff */
[----:B------:R-:W3:Y:S04]  /*2f5a0*/  LDL.LU R7, [R1+0x208] ;  /* 0x0002080001077983 */ /* 0x000ee80000300800 */
[----:B------:R-:W-:Y:S04]  /*2f5b0*/  STL [R1+0x13e0], R18 ;  /* 0x0013e01201007387 */ /* 0x000fe80000100800 */
[----:B------:R0:W-:Y:S02]  /*2f5c0*/  STL [R1+0x13ac], R17 ;  /* 0x0013ac1101007387 */ /* 0x0001e40000100800 */
[----:B0-----:R-:W-:-:S02]  /*2f5d0*/  LEA.HI.X.SX32 R17, R5, R2, 0x1, P6 ;  /* 0x0000000205117211 */ /* 0x001fc400030f0eff */
[----:B-----5:R-:W-:Y:S01]  /*2f5e0*/  LEA R18, P5, R15, R0, 0x1 ;  /* 0x000000000f127211 */ /* 0x020fe200078a08ff */
        /* <DEDUP_REMOVED lines=170> */
[----:B---3--:R-:W-:Y:S02]  /*30090*/  LEA R18, P4, R15, R0, 0x1 ;  /* 0x000000000f127211 */ /* 0x008fe400078808ff */
[----:B------:R-:W-:-:S03]  /*300a0*/  LEA.HI.X.SX32 R16, R16, R2, 0x1, P6 ;  /* 0x0000000210107211 */ /* 0x000fc600030f0eff */
[----:B------:R-:W-:Y:S04]  /*300b0*/  STL [R1+0x14f8], R18 ;  /* 0x0014f81201007387 */ /* 0x000fe80000100800 */
[----:B------:R0:W-:Y:S04]  /*300c0*/  STL [R1+0x14c4], R17 ;  /* 0x0014c41101007387 */ /* 0x0001e80000100800 */
[----:B0-----:R-:W3:Y:S01]  /*300d0*/  LDL.LU R17, [R1+0x134] ;  /* 0x0001340001117983 */ /* 0x001ee20000300800 */
[----:B----4-:R-:W-:-:S05]  /*300e0*/  LEA R18, P5, R14, R0, 0x1 ;  /* 0x000000000e127211 */ /* 0x010fca00078a08ff */
[----:B------:R-:W-:Y:S04]  /*300f0*/  STL [R1+0x1500], R18 ;  /* 0x0015001201007387 */ /* 0x000fe80000100800 */
[----:B------:R0:W-:Y:S02]  /*30100*/  STL [R1+0x14cc], R16 ;  /* 0x0014cc1001007387 */ /* 0x0001e40000100800 */
[----:B0-----:R-:W-:Y:S02]  /*30110*/  LEA.HI.X.SX32 R16, R3, R2, 0x1, P0 ;  /* 0x0000000203107211 */ /* 0x001fe400000f0eff */
        /* <DEDUP_REMOVED lines=13> */
[----:B------:R0:W-:Y:S01]  /*301f0*/  STL [R1+0x14e4], R16 ;  /* 0x0014e41001007387 */ /* 0x0001e20000100800 */
[----:B------:R-:W-:-:S02]  /*30200*/  LEA.HI.X.SX32 R15, R15, R2, 0x1, P4 ;  /* 0x000000020f0f7211 */ /* 0x000fc400020f0eff */
[----:B0-----:R-:W-:Y:S02]  /*30210*/  LEA.HI.X.SX32 R16, R27, R2, 0x1, P3 ;  /* 0x000000021b107211 */ /* 0x001fe400018f0eff */
[----:B------:R-:W-:Y:S01]  /*30220*/  LEA R18, P2, R12, R0, 0x1 ;  /* 0x000000000c127211 */ /* 0x000fe200078408ff */
[----:B------:R-:W5:Y:S04]  /*30230*/  LDL.LU R27, [R1+0x124] ;  /* 0x00012400011b7983 */ /* 0x000f680000300800 */
[----:B------:R-:W-:Y:S04]  /*30240*/  STL [R1+0x1520], R18 ;  /* 0x0015201201007387 */ /* 0x000fe80000100800 */
[----:B------:R0:W-:Y:S01]  /*30250*/  STL [R1+0x14ec], R16 ;  /* 0x0014ec1001007387 */ /* 0x0001e20000100800 */
[----:B------:R-:W-:-:S03]  /*30260*/  LEA.HI.X.SX32 R14, R14, R2, 0x1, P5 ;  /* 0x000000020e0e7211 */ /* 0x000fc600028f0eff */
[----:B0-----:R-:W5:Y:S01]  /*30270*/  LDL.LU R16, [R1+0x120] ;  /* 0x0001200001107983 */ /* 0x001f620000300800 */
[----:B------:R-:W-:-:S05]  /*30280*/  LEA R18, P3, R11, R0, 0x1 ;  /* 0x000000000b127211 */ /* 0x000fca00078608ff */
[----:B------:R-:W-:Y:S04]  /*30290*/  STL [R1+0x1528], R18 ;  /* 0x0015281201007387 */ /* 0x000fe80000100800 */
[----:B------:R0:W-:Y:S01]  /*302a0*/  STL [R1+0x14f4], R15 ;  /* 0x0014f40f01007387 */ /* 0x0001e20000100800 */
[----:B------:R-:W-:-:S03]  /*302b0*/  LEA.HI.X.SX32 R13, R13, R2, 0x1, P6 ;  /* 0x000000020d0d7211 */ /* 0x000fc600030f0eff */
[----:B0-----:R-:W5:Y:S01]  /*302c0*/  LDL.LU R15, [R1+0x11c] ;  /* 0x00011c00010f7983 */ /* 0x001f620000300800 */
[----:B------:R-:W-:Y:S02]  /*302d0*/  LEA.HI.X.SX32 R12, R12, R2, 0x1, P2 ;  /* 0x000000020c0c7211 */ /* 0x000fe400010f0eff */
[----:B------:R-:W-:-:S05]  /*302e0*/  LEA R18, P4, R10, R0, 0x1 ;  /* 0x000000000a127211 */ /* 0x000fca00078808ff */
[----:B------:R-:W-:Y:S04]  /*302f0*/  STL [R1+0x1530], R18 ;  /* 0x0015301201007387 */ /* 0x000fe80000100800 */
[----:B------:R0:W-:Y:S04]  /*30300*/  STL [R1+0x14fc], R14 ;  /* 0x0014fc0e01007387 */ /* 0x0001e80000100800 */
[----:B0-----:R-:W5:Y:S01]  /*30310*/  LDL.LU R14, [R1+0x118] ;  /* 0x00011800010e7983 */ /* 0x001f620000300800 */
[----:B------:R-:W-:-:S05]  /*30320*/  LEA R18, P5, R9, R0, 0x1 ;  /* 0x0000000009127211 */ /* 0x000fca00078a08ff */
[----:B------:R-:W-:Y:S04]  /*30330*/  STL [R1+0x1538], R18 ;  /* 0x0015381201007387 */ /* 0x000fe80000100800 */
[----:B------:R0:W-:Y:S02]  /*30340*/  STL [R1+0x1504], R13 ;  /* 0x0015040d01007387 */ /* 0x0001e40000100800 */
[----:B0-----:R-:W-:Y:S02]  /*30350*/  LEA.HI.X.SX32 R13, R4, R2, 0x1, P0 ;  /* 0x00000002040d7211 */ /* 0x001fe400000f0eff */
        /* <DEDUP_REMOVED lines=8> */
[----:B------:R0:W-:Y:S04]  /*303e0*/  STL [R1+0x1514], R13 ;  /* 0x0015140d01007387 */ /* 0x0001e80000100800 */
[----:B0-----:R-:W2:Y:S01]  /*303f0*/  LDL.LU R13, [R1+0x108] ;  /* 0x00010800010d7983 */ /* 0x001ea20000300800 */
[----:B------:R-:W-:-:S05]  /*30400*/  LEA R18, P1, R5, R0, 0x1 ;  /* 0x0000000005127211 */ /* 0x000fca00078208ff */
[----:B------:R-:W-:Y:S04]  /*30410*/  STL [R1+0x1550], R18 ;  /* 0x0015501201007387 */ /* 0x000fe80000100800 */
[----:B------:R0:W-:Y:S04]  /*30420*/  STL [R1+0x151c], R12 ;  /* 0x00151c0c01007387 */ /* 0x0001e80000100800 */
[----:B0-----:R-:W2:Y:S01]  /*30430*/  LDL.LU R12, [R1+0x104] ;  /* 0x00010400010c7983 */ /* 0x001ea20000300800 */
[----:B---3--:R-:W-:Y:S02]  /*30440*/  LEA R18, P2, R17, R0, 0x1 ;  /* 0x0000000011127211 */ /* 0x008fe400078408ff */
[----:B------:R-:W-:-:S03]  /*30450*/  LEA.HI.X.SX32 R11, R11, R2, 0x1, P3 ;  /* 0x000000020b0b7211 */ /* 0x000fc600018f0eff */
[----:B------:R-:W-:Y:S01]  /*30460*/  STL [R1+0x1558], R18 ;  /* 0x0015581201007387 */ /* 0x000fe20000100800 */
[----:B------:R-:W-:-:S03]  /*30470*/  LEA.HI.X.SX32 R10, R10, R2, 0x1, P4 ;  /* 0x000000020a0a7211 */ /* 0x000fc600020f0eff */
[----:B------:R0:W-:Y:S01]  /*30480*/  STL [R1+0x1524], R11 ;  /* 0x0015240b01007387 */ /* 0x0001e20000100800 */
[----:B------:R-:W-:-:S03]  /*30490*/  LEA.HI.X.SX32 R9, R9, R2, 0x1, P5 ;  /* 0x0000000209097211 */ /* 0x000fc600028f0eff */
[----:B0-----:R-:W3:Y:S01]  /*304a0*/  LDL.LU R11, [R1+0x100] ;  /* 0x00010000010b7983 */ /* 0x001ee20000300800 */
[----:B----4-:R-:W-:-:S05]  /*304b0*/  LEA R18, P3, R3, R0, 0x1 ;  /* 0x0000000003127211 */ /* 0x010fca00078608ff */
[----:B------:R-:W-:Y:S04]  /*304c0*/  STL [R1+0x1560], R18 ;  /* 0x0015601201007387 */ /* 0x000fe80000100800 */
[----:B------:R0:W-:Y:S01]  /*304d0*/  STL [R1+0x152c], R10 ;  /* 0x00152c0a01007387 */ /* 0x0001e20000100800 */
[----:B------:R-:W-:-:S03]  /*304e0*/  LEA.HI.X.SX32 R8, R8, R2, 0x1, P6 ;  /* 0x0000000208087211 */ /* 0x000fc600030f0eff */
[----:B0-----:R-:W4:Y:S01]  /*304f0*/  LDL.LU R10, [R1+0xfc] ;  /* 0x0000fc00010a7983 */ /* 0x001f220000300800 */
[----:B-----5:R-:W-:-:S05]  /*30500*/  LEA R18, P4, R29, R0, 0x1 ;  /* 0x000000001d127211 */ /* 0x020fca00078808ff */
[----:B------:R-:W-:Y:S04]  /*30510*/  STL [R1+0x1568], R18 ;  /* 0x0015681201007387 */ /* 0x000fe80000100800 */
[----:B------:R0:W-:Y:S01]  /*30520*/  STL [R1+0x1534], R9 ;  /* 0x0015340901007387 */ /* 0x0001e20000100800 */
[----:B------:R-:W-:-:S03]  /*30530*/  LEA.HI.X.SX32 R19, R7, R2, 0x1, P0 ;  /* 0x0000000207137211 */ /* 0x000fc600000f0eff */
[----:B0-----:R-:W5:Y:S01]  /*30540*/  LDL.LU R9, [R1+0xf8] ;  /* 0x0000f80001097983 */ /* 0x001f620000300800 */
[----:B------:R-:W-:-:S05]  /*30550*/  LEA R18, P5, R6, R0, 0x1 ;  /* 0x0000000006127211 */ /* 0x000fca00078a08ff */
[----:B------:R-:W-:Y:S04]  /*30560*/  STL [R1+0x1570], R18 ;  /* 0x0015701201007387 */ /* 0x000fe80000100800 */
[----:B------:R0:W-:Y:S04]  /*30570*/  STL [R1+0x153c], R8 ;  /* 0x00153c0801007387 */ /* 0x0001e80000100800 */
[----:B0-----:R-:W5:Y:S01]  /*30580*/  LDL.LU R8, [R1+0xf4] ;  /* 0x0000f40001087983 */ /* 0x001f620000300800 */
[----:B------:R-:W-:-:S05]  /*30590*/  LEA R18, P6, R27, R0, 0x1 ;  /* 0x000000001b127211 */ /* 0x000fca00078c08ff */
[----:B------:R0:W-:Y:S04]  /*305a0*/  STL [R1+0x1578], R18 ;  /* 0x0015781201007387 */ /* 0x0001e80000100800 */
[----:B------:R-:W5:Y:S04]  /*305b0*/  LDL.LU R7, [R1+0xf0] ;  /* 0x0000f00001077983 */ /* 0x000f680000300800 */
[----:B------:R1:W-:Y:S01]  /*305c0*/  STL [R1+0x1544], R19 ;  /* 0x0015441301007387 */ /* 0x0003e20000100800 */
[----:B0-----:R-:W-:Y:S02]  /*305d0*/  LEA R18, P0, R16, R0, 0x1 ;  /* 0x0000000010127211 */ /* 0x001fe400078008ff */
[----:B-1----:R-:W-:-:S03]  /*305e0*/  LEA.HI.X.SX32 R19, R5, R2, 0x1, P1 ;  /* 0x0000000205137211 */ /* 0x002fc600008f0eff */
[----:B------:R0:W-:Y:S04]  /*305f0*/  STL [R1+0x1580], R18 ;  /* 0x0015801201007387 */ /* 0x0001e80000100800 */
[----:B------:R-:W5:Y:S04]  /*30600*/  LDL.LU R5, [R1+0xec] ;  /* 0x0000ec0001057983 */ /* 0x000f680000300800 */
[----:B------:R1:W-:Y:S01]  /*30610*/  STL [R1+0x154c], R19 ;  /* 0x00154c1301007387 */ /* 0x0003e20000100800 */
[----:B0-----:R-:W-:Y:S02]  /*30620*/  LEA R18, P1, R15, R0, 0x1 ;  /* 0x000000000f127211 */ /* 0x001fe400078208ff */
[----:B-1----:R-:W-:-:S03]  /*30630*/  LEA.HI.X.SX32 R19, R17, R2, 0x1, P2 ;  /* 0x0000000211137211 */ /* 0x002fc600010f0eff */
[----:B------:R0:W-:Y:S01]  /*30640*/  STL [R1+0x1588], R18 ;  /* 0x0015881201007387 */ /* 0x0001e20000100800 */
[----:B------:R-:W-:-:S03]  /*30650*/  LEA.HI.X.SX32 R17, R3, R2, 0x1, P3 ;  /* 0x0000000203117211 */ /* 0x000fc600018f0eff */
[----:B------:R-:W-:Y:S04]  /*30660*/  STL [R1+0x1554], R19 ;  /* 0x0015541301007387 */ /* 0x000fe80000100800 */
[----:B------:R-:W5:Y:S01]  /*30670*/  LDL.LU R3, [R1+0xe8] ;  /* 0x0000e80001037983 */ /* 0x000f620000300800 */
[----:B------:R-:W-:Y:S02]  /*30680*/  LEA.HI.X.SX32 R16, R16, R2, 0x1, P0 ;  /* 0x0000000210107211 */ /* 0x000fe400000f0eff */
[----:B0-----:R-:W-:-:S05]  /*30690*/  LEA R18, P2, R14, R0, 0x1 ;  /* 0x000000000e127211 */ /* 0x001fca00078408ff */
        /* <DEDUP_REMOVED lines=26> */
[----:B------:R0:W-:Y:S04]  /*30840*/  STL [R1+0x1584], R15 ;  /* 0x0015840f01007387 */ /* 0x0001e80000100800 */
[----:B0-----:R-:W3:Y:S01]  /*30850*/  LDL.LU R15, [R1+0xcc] ;  /* 0x0000cc00010f7983 */ /* 0x001ee20000300800 */
[----:B----4-:R-:W-:-:S05]  /*30860*/  LEA R18, P1, R10, R0, 0x1 ;  /* 0x000000000a127211 */ /* 0x010fca00078208ff */
[----:B------:R0:W-:Y:S04]  /*30870*/  STL [R1+0x15c0], R18 ;  /* 0x0015c01201007387 */ /* 0x0001e80000100800 */
[----:B------:R1:W-:Y:S01]  /*30880*/  STL [R1+0x158c], R14 ;  /* 0x00158c0e01007387 */ /* 0x0003e20000100800 */
[----:B0-----:R-:W-:Y:S02]  /*30890*/  LEA.HI.X.SX32 R18, R4, R2, 0x1, P3 ;  /* 0x0000000204127211 */ /* 0x001fe400018f0eff */
[----:B-----5:R-:W-:-:S05]  /*308a0*/  LEA R19, P2, R9, R0, 0x1 ;  /* 0x0000000009137211 */ /* 0x020fca00078408ff */
[----:B------:R-:W-:Y:S04]  /*308b0*/  STL [R1+0x15c8], R19 ;  /* 0x0015c81301007387 */ /* 0x000fe80000100800 */
[----:B------:R-:W4:Y:S04]  /*308c0*/  LDL.LU R4, [R1+0xbc] ;  /* 0x0000bc0001047983 */ /* 0x000f280000300800 */
[----:B------:R0:W-:Y:S01]  /*308d0*/  STL [R1+0x1594], R18 ;  /* 0x0015941201007387 */ /* 0x0001e20000100800 */
[----:B-1----:R-:W-:Y:S02]  /*308e0*/  LEA R14, P3, R8, R0, 0x1 ;  /* 0x00000000080e7211 */ /* 0x002fe400078608ff */
[----:B0-----:R-:W-:-:S03]  /*308f0*/  LEA.HI.X.SX32 R18, R28, R2, 0x1, P4 ;  /* 0x000000021c127211 */ /* 0x001fc600020f0eff */
[----:B------:R0:W-:Y:S04]  /*30900*/  STL [R1+0x15d0], R14 ;  /* 0x0015d00e01007387 */ /* 0x0001e80000100800 */
[----:B------:R-:W5:Y:S04]  /*30910*/  LDL.LU R28, [R1+0xb8] ;  /* 0x0000b800011c7983 */ /* 0x000f680000300800 */
[----:B------:R1:W-:Y:S01]  /*30920*/  STL [R1+0x159c], R18 ;  /* 0x00159c1201007387 */ /* 0x0003e20000100800 */
[----:B0-----:R-:W-:-:S05]  /*30930*/  LEA R14, P4, R7, R0, 0x1 ;  /* 0x00000000070e7211 */ /* 0x001fca00078808ff */
[----:B------:R0:W-:Y:S01]  /*30940*/  STL [R1+0x15d8], R14 ;  /* 0x0015d80e01007387 */ /* 0x0001e20000100800 */
[----:B-1----:R-:W-:Y:S02]  /*30950*/  LEA.HI.X.SX32 R18, R13, R2, 0x1, P5 ;  /* 0x000000020d127211 */ /* 0x002fe400028f0eff */
[----:B------:R-:W-:Y:S01]  /*30960*/  LEA R13, P5, R5, R0, 0x1 ;  /* 0x00000000050d7211 */ /* 0x000fe200078a08ff */
[----:B0-----:R-:W5:Y:S01]  /*30970*/  LDL.LU R14, [R1+0xb4] ;  /* 0x0000b400010e7983 */ /* 0x001f620000300800 */
[----:B------:R-:W-:-:S03]  /*30980*/  LEA.HI.X.SX32 R12, R12, R2, 0x1, P6 ;  /* 0x000000020c0c7211 */ /* 0x000fc600030f0eff */
[----:B------:R-:W-:Y:S04]  /*30990*/  STL [R1+0x15a4], R18 ;  /* 0x0015a41201007387 */ /* 0x000fe80000100800 */
[----:B------:R0:W-:Y:S01]  /*309a0*/  STL [R1+0x15e0], R13 ;  /* 0x0015e00d01007387 */ /* 0x0001e20000100800 */
[----:B------:R-:W-:-:S03]  /*309b0*/  LEA.HI.X.SX32 R11, R11, R2, 0x1, P0 ;  /* 0x000000020b0b7211 */ /* 0x000fc600000f0eff */
[----:B0-----:R-:W5:Y:S01]  /*309c0*/  LDL.LU R13, [R1+0x7a8] ;  /* 0x0007a800010d7983 */ /* 0x001f620000300800 */
[----:B------:R-:W-:-:S03]  /*309d0*/  LEA R18, P6, R3, R0, 0x1 ;  /* 0x0000000003127211 */ /* 0x000fc600078c08ff */
[----:B------:R0:W-:Y:S01]  /*309e0*/  STL [R1+0x15ac], R12 ;  /* 0x0015ac0c01007387 */ /* 0x0001e20000100800 */
[----:B------:R-:W-:-:S03]  /*309f0*/  LEA.HI.X.SX32 R10, R10, R2, 0x1, P1 ;  /* 0x000000020a0a7211 */ /* 0x000fc600008f0eff */
[----:B0-----:R-:W5:Y:S04]  /*30a00*/  LDL.LU R12, [R1+0xc0] ;  /* 0x0000c000010c7983 */ /* 0x001f680000300800 */
[----:B------:R-:W-:Y:S04]  /*30a10*/  STL [R1+0x15e8], R18 ;  /* 0x0015e81201007387 */ /* 0x000fe80000100800 */
[----:B------:R0:W-:Y:S01]  /*30a20*/  STL [R1+0x15b4], R11 ;  /* 0x0015b40b01007387 */ /* 0x0001e20000100800 */
[----:B------:R-:W-:-:S03]  /*30a30*/  LEA.HI.X.SX32 R9, R9, R2, 0x1, P2 ;  /* 0x0000000209097211 */ /* 0x000fc600010f0eff */
[----:B0-----:R-:W5:Y:S01]  /*30a40*/  LDL.LU R11, [R1] ;  /* 0x00000000010b7983 */ /* 0x001f620000300800 */
[----:B------:R-:W-:Y:S02]  /*30a50*/  LEA.HI.X.SX32 R8, R8, R2, 0x1, P3 ;  /* 0x0000000208087211 */ /* 0x000fe400018f0eff */
[----:B------:R-:W-:-:S05]  /*30a60*/  LEA R18, P0, R29, R0, 0x1 ;  /* 0x000000001d127211 */ /* 0x000fca00078008ff */
[----:B------:R-:W-:Y:S04]  /*30a70*/  STL [R1+0x15f0], R18 ;  /* 0x0015f01201007387 */ /* 0x000fe80000100800 */
[----:B------:R0:W-:Y:S04]  /*30a80*/  STL [R1+0x15bc], R10 ;  /* 0x0015bc0a01007387 */ /* 0x0001e80000100800 */
[----:B0-----:R-:W5:Y:S01]  /*30a90*/  LDL.LU R10, [R1+0xa8] ;  /* 0x0000a800010a7983 */ /* 0x001f620000300800 */
[----:B------:R-:W-:-:S05]  /*30aa0*/  LEA R18, P1, R6, R0, 0x1 ;  /* 0x0000000006127211 */ /* 0x000fca00078208ff */
[----:B------:R-:W-:Y:S04]  /*30ab0*/  STL [R1+0x15f8], R18 ;  /* 0x0015f81201007387 */ /* 0x000fe80000100800 */
[----:B------:R0:W-:Y:S04]  /*30ac0*/  STL [R1+0x15c4], R9 ;  /* 0x0015c40901007387 */ /* 0x0001e80000100800 */
[----:B0-----:R-:W5:Y:S01]  /*30ad0*/  LDL.LU R9, [R1+0xa4] ;  /* 0x0000a40001097983 */ /* 0x001f620000300800 */
[----:B--2---:R-:W-:-:S05]  /*30ae0*/  LEA R18, P2, R27, R0, 0x1 ;  /* 0x000000001b127211 */ /* 0x004fca00078408ff */
[----:B------:R0:W-:Y:S04]  /*30af0*/  STL [R1+0x1600], R18 ;  /* 0x0016001201007387 */ /* 0x0001e80000100800 */
[----:B------:R1:W-:Y:S01]  /*30b00*/  STL [R1+0x15cc], R8 ;  /* 0x0015cc0801007387 */ /* 0x0003e20000100800 */
[----:B0-----:R-:W-:-:S03]  /*30b10*/  LEA.HI.X.SX32 R18, R7, R2, 0x1, P4 ;  /* 0x0000000207127211 */ /* 0x001fc600020f0eff */
[----:B-1----:R-:W2:Y:S01]  /*30b20*/  LDL.LU R8, [R1+0x9c] ;  /* 0x00009c0001087983 */ /* 0x002ea20000300800 */
[----:B------:R-:W-:-:S05]  /*30b30*/  LEA R19, P3, R17, R0, 0x1 ;  /* 0x0000000011137211 */ /* 0x000fca00078608ff */
[----:B------:R0:W-:Y:S04]  /*30b40*/  STL [R1+0x1608], R19 ;  /* 0x0016081301007387 */ /* 0x0001e80000100800 */
[----:B------:R-:W2:Y:S04]  /*30b50*/  LDL.LU R7, [R1+0x98] ;  /* 0x0000980001077983 */ /* 0x000ea80000300800 */
[----:B------:R1:W-:Y:S01]  /*30b60*/  STL [R1+0x15d4], R18 ;  /* 0x0015d41201007387 */ /* 0x0003e20000100800 */
[----:B0-----:R-:W-:Y:S02]  /*30b70*/  LEA R19, P4, R16, R0, 0x1 ;  /* 0x0000000010137211 */ /* 0x001fe400078808ff */
[----:B-1----:R-:W-:-:S03]  /*30b80*/  LEA.HI.X.SX32 R18, R5, R2, 0x1, P5 ;  /* 0x0000000205127211 */ /* 0x002fc600028f0eff */
[----:B------:R3:W-:Y:S04]  /*30b90*/  STL [R1+0x1610], R19 ;  /* 0x0016101301007387 */ /* 0x0007e80000100800 */
[----:B------:R-:W2:Y:S04]  /*30ba0*/  LDL.LU R5, [R1+0x94] ;  /* 0x0000940001057983 */ /* 0x000ea80000300800 */
[----:B------:R0:W-:Y:S01]  /*30bb0*/  STL [R1+0x15dc], R18 ;  /* 0x0015dc1201007387 */ /* 0x0001e20000100800 */
[----:B---3--:R-:W-:Y:S02]  /*30bc0*/  LEA R19, P5, R15, R0, 0x1 ;  /* 0x000000000f137211 */ /* 0x008fe400078a08ff */
[----:B0-----:R-:W-:-:S03]  /*30bd0*/  LEA.HI.X.SX32 R18, R3, R2, 0x1, P6 ;  /* 0x0000000203127211 */ /* 0x001fc600030f0eff */
[----:B------:R-:W-:Y:S04]  /*30be0*/  STL [R1+0x1618], R19 ;  /* 0x0016181301007387 */ /* 0x000fe80000100800 */
[----:B------:R-:W3:Y:S04]  /*30bf0*/  LDL.LU R3, [R1+0x8c] ;  /* 0x00008c0001037983 */ /* 0x000ee80000300800 */
[----:B------:R0:W-:Y:S02]  /*30c00*/  STL [R1+0x15e4], R18 ;  /* 0x0015e41201007387 */ /* 0x0001e40000100800 */
[----:B0-----:R-:W-:-:S02]  /*30c10*/  LEA.HI.X.SX32 R18, R29, R2, 0x1, P0 ;  /* 0x000000021d127211 */ /* 0x001fc400000f0eff */
[----:B------:R-:W3:Y:S01]  /*30c20*/  LDL.LU R29, [R1+0x88] ;  /* 0x00008800011d7983 */ /* 0x000ee20000300800 */
[----:B----4-:R-:W-:-:S05]  /*30c30*/  LEA R19, P6, R4, R0, 0x1 ;  /* 0x0000000004137211 */ /* 0x010fca00078c08ff */
[----:B------:R-:W-:Y:S04]  /*30c40*/  STL [R1+0x1620], R19 ;  /* 0x0016201301007387 */ /* 0x000fe80000100800 */
[----:B------:R0:W-:Y:S01]  /*30c50*/  STL [R1+0x15ec], R18 ;  /* 0x0015ec1201007387 */ /* 0x0001e20000100800 */
[-C--:B------:R-:W-:Y:S02]  /*30c60*/  LEA.HI.X.SX32 R17, R17, R2.reuse, 0x1, P3 ;  /* 0x0000000211117211 */ /* 0x080fe400018f0eff */
[----:B0-----:R-:W-:Y:S02]  /*30c70*/  LEA.HI.X.SX32 R18, R6, R2, 0x1, P1 ;  /* 0x0000000206127211 */ /* 0x001fe400008f0eff */
[----:B-----5:R-:W-:Y:S01]  /*30c80*/  LEA R19, P0, R28, R0, 0x1 ;  /* 0x000000001c137211 */ /* 0x020fe200078008ff */
[----:B------:R-:W4:Y:S04]  /*30c90*/  LDL.LU R6, [R1+0x80] ;  /* 0x0000800001067983 */ /* 0x000f280000300800 */
[----:B------:R0:W-:Y:S04]  /*30ca0*/  STL [R1+0x1628], R19 ;  /* 0x0016281301007387 */ /* 0x0001e80000100800 */
[----:B------:R1:W-:Y:S01]  /*30cb0*/  STL [R1+0x15f4], R18 ;  /* 0x0015f41201007387 */ /* 0x0003e20000100800 */
[----:B0-----:R-:W-:-:S02]  /*30cc0*/  LEA.HI.X.SX32 R19, R27, R2, 0x1, P2 ;  /* 0x000000021b137211 */ /* 0x001fc400010f0eff */
[----:B------:R-:W-:-:S05]  /*30cd0*/  LEA R20, P1, R14, R0, 0x1 ;  /* 0x000000000e147211 */ /* 0x000fca00078208ff */
[----:B------:R0:W-:Y:S04]  /*30ce0*/  STL [R1+0x1630], R20 ;  /* 0x0016301401007387 */ /* 0x0001e80000100800 */
[----:B------:R-:W5:Y:S04]  /*30cf0*/  LDL.LU R27, [R1+0x78] ;  /* 0x00007800011b7983 */ /* 0x000f680000300800 */
[----:B------:R-:W-:Y:S01]  /*30d00*/  STL [R1+0x15fc], R19 ;  /* 0x0015fc1301007387 */ /* 0x000fe20000100800 */
[----:B-1----:R-:W-:-:S05]  /*30d10*/  LEA R18, P2, R13, R0, 0x1 ;  /* 0x000000000d127211 */ /* 0x002fca00078408ff */
[----:B------:R1:W-:Y:S04]  /*30d20*/  STL [R1+0x1638], R18 ;  /* 0x0016381201007387 */ /* 0x0003e80000100800 */
[----:B0-----:R-:W5:Y:S04]  /*30d30*/  LDL.LU R20, [R1+0x70] ;  /* 0x0000700001147983 */ /* 0x001f680000300800 */
[----:B------:R0:W-:Y:S01]  /*30d40*/  STL [R1+0x1604], R17 ;  /* 0x0016041101007387 */ /* 0x0001e20000100800 */
[----:B-1----:R-:W-:Y:S02]  /*30d50*/  LEA R18, P3, R12, R0, 0x1 ;  /* 0x000000000c127211 */ /* 0x002fe400078608ff */
[----:B0-----:R-:W-:-:S03]  /*30d60*/  LEA.HI.X.SX32 R17, R16, R2, 0x1, P4 ;  /* 0x0000000210117211 */ /* 0x001fc600020f0eff */
[----:B------:R-:W-:Y:S04]  /*30d70*/  STL [R1+0x1718], R18 ;  /* 0x0017181201007387 */ /* 0x000fe80000100800 */
[----:B------:R-:W5:Y:S04]  /*30d80*/  LDL.LU R19, [R1+0x68] ;  /* 0x0000680001137983 */ /* 0x000f680000300800 */
[----:B------:R0:W-:Y:S01]  /*30d90*/  STL [R1+0x160c], R17 ;  /* 0x00160c1101007387 */ /* 0x0001e20000100800 */
[----:B------:R-:W-:-:S05]  /*30da0*/  LEA R16, P4, R11, R0, 0x1 ;  /* 0x000000000b107211 */ /* 0x000fca00078808ff */
[----:B------:R1:W-:Y:S01]  /*30db0*/  STL [R1+0x1640], R16 ;  /* 0x0016401001007387 */ /* 0x0003e20000100800 */
[-C--:B0-----:R-:W-:Y:S02]  /*30dc0*/  LEA.HI.X.SX32 R17, R15, R2.reuse, 0x1, P5 ;  /* 0x000000020f117211 */ /* 0x081fe400028f0eff */
[----:B------:R-:W-:-:S03]  /*30dd0*/  LEA.HI.X.SX32 R15, R4, R2, 0x1, P6 ;  /* 0x00000002040f7211 */ /* 0x000fc600030f0eff */
[----:B------:R-:W-:Y:S04]  /*30de0*/  STL [R1+0x1614], R17 ;  /* 0x0016141101007387 */ /* 0x000fe80000100800 */
[----:B------:R-:W5:Y:S01]  /*30df0*/  LDL.LU R4, [R1+0x5c] ;  /* 0x00005c0001047983 */ /* 0x000f620000300800 */
[----:B------:R-:W-:Y:S02]  /*30e00*/  LEA.HI.X.SX32 R13, R13, R2, 0x1, P2 ;  /* 0x000000020d0d7211 */ /* 0x000fe400010f0eff */
[----:B-1----:R-:W-:-:S05]  /*30e10*/  LEA R16, P5, R10, R0, 0x1 ;  /* 0x000000000a107211 */ /* 0x002fca00078a08ff */
[----:B------:R-:W-:Y:S04]  /*30e20*/  STL [R1+0x1648], R16 ;  /* 0x0016481001007387 */ /* 0x000fe80000100800 */
[----:B------:R0:W-:Y:S02]  /*30e30*/  STL [R1+0x161c], R15 ;  /* 0x00161c0f01007387 */ /* 0x0001e40000100800 */
[----:B0-----:R-:W-:Y:S02]  /*30e40*/  LEA.HI.X.SX32 R15, R28, R2, 0x1, P0 ;  /* 0x000000021c0f7211 */ /* 0x001fe400000f0eff */
[----:B------:R-:W-:-:S05]  /*30e50*/  LEA R17, P6, R9, R0, 0x1 ;  /* 0x0000000009117211 */ /* 0x000fca00078c08ff */
[----:B------:R-:W-:Y:S04]  /*30e60*/  STL [R1+0x1650], R17 ;  /* 0x0016501101007387 */ /* 0x000fe80000100800 */
[----:B------:R-:W5:Y:S04]  /*30e70*/  LDL.LU R28, [R1+0x58] ;  /* 0x00005800011c7983 */ /* 0x000f680000300800 */
[----:B------:R0:W-:Y:S02]  /*30e80*/  STL [R1+0x1624], R15 ;  /* 0x0016240f01007387 */ /* 0x0001e40000100800 */
[----:B0-----:R-:W-:-:S02]  /*30e90*/  LEA.HI.X.SX32 R15, R14, R2, 0x1, P1 ;  /* 0x000000020e0f7211 */ /* 0x001fc400008f0eff */
[----:B--2---:R-:W-:-:S05]  /*30ea0*/  LEA R16, P0, R8, R0, 0x1 ;  /* 0x0000000008107211 */ /* 0x004fca00078008ff */
[----:B------:R-:W-:Y:S04]  /*30eb0*/  STL [R1+0x1658], R16 ;  /* 0x0016581001007387 */ /* 0x000fe80000100800 */
[----:B------:R-:W-:Y:S04]  /*30ec0*/  STL [R1+0x162c], R15 ;  /* 0x00162c0f01007387 */ /* 0x000fe80000100800 */
[----:B------:R-:W2:Y:S01]  /*30ed0*/  LDL.LU R18, [R1+0x50] ;  /* 0x0000500001127983 */ /* 0x000ea20000300800 */
[----:B------:R-:W-:-:S05]  /*30ee0*/  LEA R14, P1, R7, R0, 0x1 ;  /* 0x00000000070e7211 */ /* 0x000fca00078208ff */
[----:B------:R0:W-:Y:S04]  /*30ef0*/  STL [R1+0x1660], R14 ;  /* 0x0016600e01007387 */ /* 0x0001e80000100800 */
[----:B------:R1:W-:Y:S01]  /*30f00*/  STL [R1+0x1634], R13 ;  /* 0x0016340d01007387 */ /* 0x0003e20000100800 */
[----:B0-----:R-:W-:-:S05]  /*30f10*/  LEA R14, P2, R5, R0, 0x1 ;  /* 0x00000000050e7211 */ /* 0x001fca00078408ff */
[----:B------:R-:W-:Y:S04]  /*30f20*/  STL [R1+0x1668], R14 ;  /* 0x0016680e01007387 */ /* 0x000fe80000100800 */
[----:B------:R-:W2:Y:S01]  /*30f30*/  LDL.LU R17, [R1+0x4c] ;  /* 0x00004c0001117983 */ /* 0x000ea20000300800 */
[----:B-1----:R-:W-:-:S05]  /*30f40*/  LEA.HI.X.SX32 R13, R12, R2, 0x1, P3 ;  /* 0x000000020c0d7211 */ /* 0x002fca00018f0eff */
[----:B------:R0:W-:Y:S01]  /*30f50*/  STL [R1+0x1714], R13 ;  /* 0x0017140d01007387 */ /* 0x0001e20000100800 */
[----:B---3--:R-:W-:Y:S02]  /*30f60*/  LEA R12, P3, R3, R0, 0x1 ;  /* 0x00000000030c7211 */ /* 0x008fe400078608ff */
[----:B0-----:R-:W-:-:S03]  /*30f70*/  LEA.HI.X.SX32 R13, R11, R2, 0x1, P4 ;  /* 0x000000020b0d7211 */ /* 0x001fc600020f0eff */
[----:B------:R0:W-:Y:S01]  /*30f80*/  STL [R1+0x1670], R12 ;  /* 0x0016700c01007387 */ /* 0x0001e20000100800 */
[----:B------:R-:W-:-:S03]  /*30f90*/  LEA.HI.X.SX32 R11, R10, R2, 0x1, P5 ;  /* 0x000000020a0b7211 */ /* 0x000fc600028f0eff */
[----:B------:R1:W-:Y:S04]  /*30fa0*/  STL [R1+0x163c], R13 ;  /* 0x00163c0d01007387 */ /* 0x0003e80000100800 */
[----:B------:R-:W3:Y:S01]  /*30fb0*/  LDL.LU R16, [R1+0x48] ;  /* 0x0000480001107983 */ /* 0x000ee20000300800 */
[----:B0-----:R-:W-:-:S05]  /*30fc0*/  LEA R12, P4, R29, R0, 0x1 ;  /* 0x000000001d0c7211 */ /* 0x001fca00078808ff */
[----:B------:R-:W-:Y:S01]  /*30fd0*/  STL [R1+0x1678], R12 ;  /* 0x0016780c01007387 */ /* 0x000fe20000100800 */
[----:B------:R-:W-:-:S03]  /*30fe0*/  LEA.HI.X.SX32 R9, R9, R2, 0x1, P6 ;  /* 0x0000000209097211 */ /* 0x000fc600030f0eff */
[----:B------:R-:W-:Y:S04]  /*30ff0*/  STL [R1+0x1644], R11 ;  /* 0x0016440b01007387 */ /* 0x000fe80000100800 */
[----:B------:R-:W3:Y:S01]  /*31000*/  LDL.LU R15, [R1+0x44] ;  /* 0x00004400010f7983 */ /* 0x000ee20000300800 */
[----:B------:R-:W-:Y:S02]  /*31010*/  LEA.HI.X.SX32 R7, R7, R2, 0x1, P1 ;  /* 0x0000000207077211 */ /* 0x000fe400008f0eff */
[----:B----4-:R-:W-:-:S05]  /*31020*/  LEA R10, P5, R6, R0, 0x1 ;  /* 0x00000000060a7211 */ /* 0x010fca00078a08ff */
[----:B------:R-:W-:Y:S04]  /*31030*/  STL [R1+0x1680], R10 ;  /* 0x0016800a01007387 */ /* 0x000fe80000100800 */
[----:B------:R-:W4:Y:S04]  /*31040*/  LDL.LU R14, [R1+0x40] ;  /* 0x00004000010e7983 */ /* 0x000f280000300800 */
[----:B------:R0:W-:Y:S04]  /*31050*/  STL [R1+0x164c], R9 ;  /* 0x00164c0901007387 */ /* 0x0001e80000100800 */
[----:B-1----:R-:W4:Y:S01]  /*31060*/  LDL.LU R13, [R1+0x3c] ;  /* 0x00003c00010d7983 */ /* 0x002f220000300800 */
[----:B0-----:R-:W-:-:S02]  /*31070*/  LEA.HI.X.SX32 R9, R8, R2, 0x1, P0 ;  /* 0x0000000208097211 */ /* 0x001fc400000f0eff */
[----:B-----5:R-:W-:-:S05]  /*31080*/  LEA R10, P6, R27, R0, 0x1 ;  /* 0x000000001b0a7211 */ /* 0x020fca00078c08ff */
[----:B------:R-:W-:Y:S04]  /*31090*/  STL [R1+0x1688], R10 ;  /* 0x0016880a01007387 */ /* 0x000fe80000100800 */
[----:B------:R-:W-:Y:S04]  /*310a0*/  STL [R1+0x1654], R9 ;  /* 0x0016540901007387 */ /* 0x000fe80000100800 */
[----:B------:R-:W5:Y:S01]  /*310b0*/  LDL.LU R12, [R1+0x38] ;  /* 0x00003800010c7983 */ /* 0x000f620000300800 */
[----:B------:R-:W-:-:S05]  /*310c0*/  LEA R8, P0, R20, R0, 0x1 ;  /* 0x0000000014087211 */ /* 0x000fca00078008ff */
[----:B------:R0:W-:Y:S04]  /*310d0*/  STL [R1+0x1690], R8 ;  /* 0x0016900801007387 */ /* 0x0001e80000100800 */
[----:B------:R1:W-:Y:S04]  /*310e0*/  STL [R1+0x165c], R7 ;  /* 0x00165c0701007387 */ /* 0x0003e80000100800 */
[----:B------:R-:W5:Y:S01]  /*310f0*/  LDL.LU R11, [R1+0x34] ;  /* 0x00003400010b7983 */ /* 0x000f620000300800 */
[----:B0-----:R-:W-:Y:S02]  /*31100*/  LEA R8, P1, R19, R0, 0x1 ;  /* 0x0000000013087211 */ /* 0x001fe400078208ff */
[----:B-1----:R-:W-:-:S03]  /*31110*/  LEA.HI.X.SX32 R7, R5, R2, 0x1, P2 ;  /* 0x0000000205077211 */ /* 0x002fc600010f0eff */
[----:B------:R-:W-:Y:S04]  /*31120*/  STL [R1+0x1698], R8 ;  /* 0x0016980801007387 */ /* 0x000fe80000100800 */
[----:B------:R-:W5:Y:S04]  /*31130*/  LDL.LU R10, [R1+0x30] ;  /* 0x00003000010a7983 */ /* 0x000f680000300800 */
[----:B------:R0:W-:Y:S04]  /*31140*/  STL [R1+0x1664], R7 ;  /* 0x0016640701007387 */ /* 0x0001e80000100800 */
[----:B------:R-:W5:Y:S01]  /*31150*/  LDL.LU R9, [R1+0x2c] ;  /* 0x00002c0001097983 */ /* 0x000f620000300800 */
[----:B------:R-:W-:-:S02]  /*31160*/  LEA R5, P2, R4, R0, 0x1 ;  /* 0x0000000004057211 */ /* 0x000fc400078408ff */
[----:B0-----:R-:W-:-:S03]  /*31170*/  LEA.HI.X.SX32 R7, R3, R2, 0x1, P3 ;  /* 0x0000000203077211 */ /* 0x001fc600018f0eff */
[----:B------:R0:W-:Y:S01]  /*31180*/  STL [R1+0x16a0], R5 ;  /* 0x0016a00501007387 */ /* 0x0001e20000100800 */
[----:B------:R-:W-:-:S03]  /*31190*/  LEA.HI.X.SX32 R21, R29, R2, 0x1, P4 ;  /* 0x000000021d157211 */ /* 0x000fc600020f0eff */
[----:B------:R-:W5:Y:S04]  /*311a0*/  LDL.LU R3, [R1+0x28] ;  /* 0x0000280001037983 */ /* 0x000f680000300800 */
[----:B------:R-:W-:Y:S04]  /*311b0*/  STL [R1+0x166c], R7 ;  /* 0x00166c0701007387 */ /* 0x000fe80000100800 */
[----:B------:R-:W5:Y:S01]  /*311c0*/  LDL.LU R8, [R1+0x24] ;  /* 0x0000240001087983 */ /* 0x000f620000300800 */
[----:B------:R-:W-:Y:S02]  /*311d0*/  LEA.HI.X.SX32 R6, R6, R2, 0x1, P5 ;  /* 0x0000000206067211 */ /* 0x000fe400028f0eff */
[----:B0-----:R-:W-:-:S05]  /*311e0*/  LEA R5, P3, R28, R0, 0x1 ;  /* 0x000000001c057211 */ /* 0x001fca00078608ff */
[----:B------:R0:W-:Y:S04]  /*311f0*/  STL [R1+0x16a8], R5 ;  /* 0x0016a80501007387 */ /* 0x0001e80000100800 */
[----:B0-----:R-:W5:Y:S04]  /*31200*/  LDL.LU R5, [R1+0x20] ;  /* 0x0000200001057983 */ /* 0x001f680000300800 */
[----:B------:R0:W-:Y:S04]  /*31210*/  STL [R1+0x1674], R21 ;  /* 0x0016741501007387 */ /* 0x0001e80000100800 */
[----:B------:R-:W5:Y:S01]  /*31220*/  LDL.LU R29, [R1+0x1c] ;  /* 0x00001c00011d7983 */ /* 0x000f620000300800 */
[----:B--2---:R-:W-:-:S05]  /*31230*/  LEA R7, P4, R18, R0, 0x1 ;  /* 0x0000000012077211 */ /* 0x004fca00078808ff */
[----:B------:R1:W-:Y:S01]  /*31240*/  STL [R1+0x16b0], R7 ;  /* 0x0016b00701007387 */ /* 0x0003e20000100800 */
[----:B0-----:R-:W-:-:S03]  /*31250*/  LEA.HI.X.SX32 R21, R27, R2, 0x1, P6 ;  /* 0x000000021b157211 */ /* 0x001fc600030f0eff */
[----:B-1----:R-:W2:Y:S04]  /*31260*/  LDL.LU R7, [R1+0x18] ;  /* 0x0000180001077983 */ /* 0x002ea80000300800 */
[----:B------:R0:W-:Y:S04]  /*31270*/  STL [R1+0x167c], R6 ;  /* 0x00167c0601007387 */ /* 0x0001e80000100800 */
[----:B0-----:R-:W2:Y:S01]  /*31280*/  LDL.LU R6, [R1+0x10] ;  /* 0x0000100001067983 */ /* 0x001ea20000300800 */
[----:B------:R-:W-:-:S05]  /*31290*/  LEA R22, P5, R17, R0, 0x1 ;  /* 0x0000000011167211 */ /* 0x000fca00078a08ff */
[----:B------:R-:W-:Y:S04]  /*312a0*/  STL [R1+0x16b8], R22 ;  /* 0x0016b81601007387 */ /* 0x000fe80000100800 */
[----:B------:R-:W2:Y:S04]  /*312b0*/  LDL.LU R27, [R1+0x8] ;  /* 0x00000800011b7983 */ /* 0x000ea80000300800 */
[----:B------:R0:W-:Y:S02]  /*312c0*/  STL [R1+0x1684], R21 ;  /* 0x0016841501007387 */ /* 0x0001e40000100800 */
[----:B0-----:R-:W-:-:S02]  /*312d0*/  LEA.HI.X.SX32 R21, R20, R2, 0x1, P0 ;  /* 0x0000000214157211 */ /* 0x001fc400000f0eff */
[----:B---3--:R-:W-:Y:S02]  /*312e0*/  LEA R23, P6, R16, R0, 0x1 ;  /* 0x0000000010177211 */ /* 0x008fe400078c08ff */
[----:B------:R-:W-:-:S03]  /*312f0*/  LEA.HI.X.SX32 R20, R19, R2, 0x1, P1 ;  /* 0x0000000213147211 */ /* 0x000fc600008f0eff */
[----:B------:R-:W-:Y:S01]  /*31300*/  STL [R1+0x16c0], R23 ;  /* 0x0016c01701007387 */ /* 0x000fe20000100800 */
[----:B------:R-:W-:-:S03]  /*31310*/  LEA.HI.X.SX32 R19, R4, R2, 0x1, P2 ;  /* 0x0000000204137211 */ /* 0x000fc600010f0eff */
[----:B------:R4:W-:Y:S01]  /*31320*/  STL [R1+0x168c], R21 ;  /* 0x00168c1501007387 */ /* 0x0009e20000100800 */
[----:B------:R-:W-:-:S05]  /*31330*/  LEA R22, P0, R15, R0, 0x1 ;  /* 0x000000000f167211 */ /* 0x000fca00078008ff */
[----:B------:R-:W-:Y:S04]  /*31340*/  STL [R1+0x16c8], R22 ;  /* 0x0016c81601007387 */ /* 0x000fe80000100800 */
[----:B------:R0:W-:Y:S01]  /*31350*/  STL [R1+0x1694], R20 ;  /* 0x0016941401007387 */ /* 0x0001e20000100800 */
[----:B------:R-:W-:Y:S02]  /*31360*/  LEA.HI.X.SX32 R17, R17, R2, 0x1, P5 ;  /* 0x0000000211117211 */ /* 0x000fe400028f0eff */
[----:B----4-:R-:W-:-:S05]  /*31370*/  LEA R21, P1, R14, R0, 0x1 ;  /* 0x000000000e157211 */ /* 0x010fca00078208ff */
[----:B------:R-:W-:Y:S01]  /*31380*/  STL [R1+0x16d0], R21 ;  /* 0x0016d01501007387 */ /* 0x000fe20000100800 */
[----:B0-----:R-:W-:-:S03]  /*31390*/  LEA R20, P2, R13, R0, 0x1 ;  /* 0x000000000d147211 */ /* 0x001fc600078408ff */
[----:B------:R-:W3:Y:S04]  /*313a0*/  LDL.LU R4, [R1+0xac] ;  /* 0x0000ac0001047983 */ /* 0x000ee80000300800 */
[----:B------:R0:W-:Y:S04]  /*313b0*/  STL [R1+0x169c], R19 ;  /* 0x00169c1301007387 */ /* 0x0001e80000100800 */
[----:B------:R5:W-:Y:S01]  /*313c0*/  STL [R1+0x16d8], R20 ;  /* 0x0016d81401007387 */ /* 0x000be20000100800 */
[----:B0-----:R-:W-:-:S03]  /*313d0*/  LEA.HI.X.SX32 R19, R28, R2, 0x1, P3 ;  /* 0x000000021c137211 */ /* 0x001fc600018f0eff */
[----:B------:R-:W4:Y:S04]  /*313e0*/  LDL.LU R28, [R1+0x704] ;  /* 0x00070400011c7983 */ /* 0x000f280000300800 */
[----:B------:R0:W-:Y:S01]  /*313f0*/  STL [R1+0x16a4], R19 ;  /* 0x0016a41301007387 */ /* 0x0001e20000100800 */
[----:B-----5:R-:W-:Y:S02]  /*31400*/  LEA R20, P3, R12, R0, 0x1 ;  /* 0x000000000c147211 */ /* 0x020fe400078608ff */
[----:B0-----:R-:W-:-:S03]  /*31410*/  LEA.HI.X.SX32 R19, R18, R2, 0x1, P4 ;  /* 0x0000000212137211 */ /* 0x001fc600020f0eff */
[----:B------:R-:W-:Y:S04]  /*31420*/  STL [R1+0x16e0], R20 ;  /* 0x0016e01401007387 */ /* 0x000fe80000100800 */
[----:B------:R0:W-:Y:S01]  /*31430*/  STL [R1+0x16ac], R19 ;  /* 0x0016ac1301007387 */ /* 0x0001e20000100800 */
[----:B------:R-:W-:-:S05]  /*31440*/  LEA R18, P4, R11, R0, 0x1 ;  /* 0x000000000b127211 */ /* 0x000fca00078808ff */
[----:B------:R1:W-:Y:S04]  /*31450*/  STL [R1+0x16e8], R18 ;  /* 0x0016e81201007387 */ /* 0x0003e80000100800 */
[----:B------:R5:W-:Y:S01]  /*31460*/  STL [R1+0x16b4], R17 ;  /* 0x0016b41101007387 */ /* 0x000be20000100800 */
[----:B------:R-:W-:Y:S02]  /*31470*/  LEA.HI.X.SX32 R14, R14, R2, 0x1, P1 ;  /* 0x000000020e0e7211 */ /* 0x000fe400008f0eff */
[----:B0-----:R-:W-:Y:S02]  /*31480*/  LEA R19, P5, R10, R0, 0x1 ;  /* 0x000000000a137211 */ /* 0x001fe400078a08ff */
[-C--:B-1----:R-:W-:Y:S02]  /*31490*/  LEA.HI.X.SX32 R18, R16, R2.reuse, 0x1, P6 ;  /* 0x0000000210127211 */ /* 0x082fe400030f0eff */
[----:B------:R-:W-:Y:S01]  /*314a0*/  LEA.HI.X.SX32 R16, R15, R2, 0x1, P0 ;  /* 0x000000020f107211 */ /* 0x000fe200000f0eff */
[----:B------:R-:W-:Y:S01]  /*314b0*/  STL [R1+0x16f0], R19 ;  /* 0x0016f01301007387 */ /* 0x000fe20000100800 */
[----:B-----5:R-:W-:-:S03]  /*314c0*/  LEA R17, P6, R9, R0, 0x1 ;  /* 0x0000000009117211 */ /* 0x020fc600078c08ff */
[----:B------:R-:W-:Y:S04]  /*314d0*/  STL [R1+0x16bc], R18 ;  /* 0x0016bc1201007387 */ /* 0x000fe80000100800 */
[----:B------:R-:W-:Y:S04]  /*314e0*/  STL [R1+0x16f8], R17 ;  /* 0x0016f81101007387 */ /* 0x000fe80000100800 */
[----:B------:R0:W-:Y:S01]  /*314f0*/  STL [R1+0x16c4], R16 ;  /* 0x0016c41001007387 */ /* 0x0001e20000100800 */
[----:B------:R-:W-:-:S05]  /*31500*/  LEA R15, P0, R3, R0, 0x1 ;  /* 0x00000000030f7211 */ /* 0x000fca00078008ff */
[----:B------:R1:W-:Y:S01]  /*31510*/  STL [R1+0x16fc], R15 ;  /* 0x0016fc0f01007387 */ /* 0x0003e20000100800 */
[----:B0-----:R-:W-:-:S03]  /*31520*/  LEA R16, P1, R8, R0, 0x1 ;  /* 0x0000000008107211 */ /* 0x001fc600078208ff */
[----:B------:R0:W-:Y:S01]  /*31530*/  STL [R1+0x16cc], R14 ;  /* 0x0016cc0e01007387 */ /* 0x0001e20000100800 */
[-C--:B------:R-:W-:Y:S02]  /*31540*/  LEA.HI.X.SX32 R11, R11, R2.reuse, 0x1, P4 ;  /* 0x000000020b0b7211 */ /* 0x080fe400020f0eff */
[-C--:B-1----:R-:W-:Y:S02]  /*31550*/  LEA.HI.X.SX32 R15, R13, R2.reuse, 0x1, P2 ;  /* 0x000000020d0f7211 */ /* 0x082fe400010f0eff */
[----:B------:R-:W-:Y:S01]  /*31560*/  LEA.HI.X.SX32 R13, R12, R2, 0x1, P3 ;  /* 0x000000020c0d7211 */ /* 0x000fe200018f0eff */
[----:B------:R-:W-:Y:S04]  /*31570*/  STL [R1+0x1700], R16 ;  /* 0x0017001001007387 */ /* 0x000fe80000100800 */
[----:B------:R-:W-:Y:S01]  /*31580*/  STL [R1+0x16d4], R15 ;  /* 0x0016d40f01007387 */ /* 0x000fe20000100800 */
[----:B0-----:R-:W-:-:S05]  /*31590*/  LEA R14, P2, R5, R0, 0x1 ;  /* 0x00000000050e7211 */ /* 0x001fca00078408ff */
[----:B------:R-:W-:Y:S01]  /*315a0*/  STL [R1+0x1704], R14 ;  /* 0x0017040e01007387 */ /* 0x000fe20000100800 */
[----:B------:R-:W-:-:S03]  /*315b0*/  LEA R12, P3, R29, R0, 0x1 ;  /* 0x000000001d0c7211 */ /* 0x000fc600078608ff */
[----:B------:R-:W-:Y:S04]  /*315c0*/  STL [R1+0x16dc], R13 ;  /* 0x0016dc0d01007387 */ /* 0x000fe80000100800 */
[----:B------:R0:W-:Y:S04]  /*315d0*/  STL [R1+0x1708], R12 ;  /* 0x0017080c01007387 */ /* 0x0001e80000100800 */
[----:B------:R1:W-:Y:S01]  /*315e0*/  STL [R1+0x16e4], R11 ;  /* 0x0016e40b01007387 */ /* 0x0003e20000100800 */
[-C--:B0-----:R-:W-:Y:S02]  /*315f0*/  LEA.HI.X.SX32 R12, R10, R2.reuse, 0x1, P5 ;  /* 0x000000020a0c7211 */ /* 0x081fe400028f0eff */
[----:B------:R-:W-:-:S02]  /*31600*/  LEA.HI.X.SX32 R10, R9, R2, 0x1, P6 ;  /* 0x00000002090a7211 */ /* 0x000fc400030f0eff */
[----:B--2---:R-:W-:-:S05]  /*31610*/  LEA R13, P4, R7, R0, 0x1 ;  /* 0x00000000070d7211 */ /* 0x004fca00078808ff */
[----:B------:R-:W-:Y:S04]  /*31620*/  STL [R1+0x170c], R13 ;  /* 0x00170c0d01007387 */ /* 0x000fe80000100800 */
[----:B------:R-:W-:Y:S01]  /*31630*/  STL [R1+0x16ec], R12 ;  /* 0x0016ec0c01007387 */ /* 0x000fe20000100800 */
[----:B-1----:R-:W-:-:S05]  /*31640*/  LEA R11, P5, R6, R0, 0x1 ;  /* 0x00000000060b7211 */ /* 0x002fca00078a08ff */
[----:B------:R-:W-:Y:S04]  /*31650*/  STL [R1+0x1710], R11 ;  /* 0x0017100b01007387 */ /* 0x000fe80000100800 */
[----:B------:R-:W-:Y:S04]  /*31660*/  STL [R1+0x16f4], R10 ;  /* 0x0016f40a01007387 */ /* 0x000fe80000100800 */
[----:B------:R-:W2:Y:S01]  /*31670*/  LDL.LU R21, [R1+0x18b4] ;  /* 0x0018b40001157983 */ /* 0x000ea20000300800 */
[----:B------:R-:W-:Y:S02]  /*31680*/  LEA.HI.X.SX32 R5, R5, R2, 0x1, P2 ;  /* 0x0000000205057211 */ /* 0x000fe400010f0eff */
[----:B------:R-:W-:-:S02]  /*31690*/  LEA R9, P6, R27, R0, 0x1 ;  /* 0x000000001b097211 */ /* 0x000fc400078c08ff */
[----:B------:R-:W-:-:S03]  /*316a0*/  LEA.HI.X.SX32 R0, R3, R2, 0x1, P0 ;  /* 0x0000000203007211 */ /* 0x000fc600000f0eff */
[----:B------:R-:W-:Y:S04]  /*316b0*/  STL [R1+0x82c], R9 ;  /* 0x00082c0901007387 */ /* 0x000fe80000100800 */
[----:B------:R-:W5:Y:S04]  /*316c0*/  LDL.LU R20, [R1+0x18b8] ;  /* 0x0018b80001147983 */ /* 0x000f680000300800 */
[----:B------:R0:W-:Y:S04]  /*316d0*/  STL [R1+0x814], R0 ;  /* 0x0008140001007387 */ /* 0x0001e80000100800 */
[----:B------:R-:W5:Y:S04]  /*316e0*/  LDL.LU R19, [R1+0x804] ;  /* 0x0008040001137983 */ /* 0x000f680000300800 */
[----:B------:R-:W5:Y:S01]  /*316f0*/  LDL.LU R18, [R1+0x800] ;  /* 0x0008000001127983 */ /* 0x000f620000300800 */
[----:B0-----:R-:W-:-:S03]  /*31700*/  LEA.HI.X.SX32 R0, R8, R2, 0x1, P1 ;  /* 0x0000000208007211 */ /* 0x001fc600008f0eff */
[----:B------:R-:W5:Y:S04]  /*31710*/  LDL.LU R17, [R1+0x7fc] ;  /* 0x0007fc0001117983 */ /* 0x000f680000300800 */
[----:B------:R-:W5:Y:S04]  /*31720*/  LDL.LU R16, [R1+0x808] ;  /* 0x0008080001107983 */ /* 0x000f680000300800 */
[----:B------:R-:W5:Y:S04]  /*31730*/  LDL.LU R15, [R1+0x80c] ;  /* 0x00080c00010f7983 */ /* 0x000f680000300800 */
[----:B------:R0:W-:Y:S04]  /*31740*/  STL [R1+0x818], R0 ;  /* 0x0008180001007387 */ /* 0x0001e80000100800 */
[----:B------:R-:W5:Y:S04]  /*31750*/  LDL.LU R14, [R1+0x810] ;  /* 0x00081000010e7983 */ /* 0x000f680000300800 */
[----:B------:R1:W-:Y:S01]  /*31760*/  STL [R1+0x81c], R5 ;  /* 0x00081c0501007387 */ /* 0x0003e20000100800 */
[----:B0-----:R-:W-:-:S03]  /*31770*/  LEA.HI.X.SX32 R0, R29, R2, 0x1, P3 ;  /* 0x000000021d007211 */ /* 0x001fc600018f0eff */
[----:B------:R-:W5:Y:S04]  /*31780*/  LDL.LU R13, [R1+0x1810] ;  /* 0x00181000010d7983 */ /* 0x000f680000300800 */
[----:B-1----:R-:W5:Y:S04]  /*31790*/  LDL.LU R5, [R1+0x1814] ;  /* 0x0018140001057983 */ /* 0x002f680000300800 */
[----:B------:R0:W-:Y:S04]  /*317a0*/  STL [R1+0x820], R0 ;  /* 0x0008200001007387 */ /* 0x0001e80000100800 */
[----:B------:R-:W5:Y:S01]  /*317b0*/  LDL.LU R12, [R1+0x1820] ;  /* 0x00182000010c7983 */ /* 0x000f620000300800 */
[----:B0-----:R-:W-:-:S05]  /*317c0*/  LEA.HI.X.SX32 R0, R7, R2, 0x1, P4 ;  /* 0x0000000207007211 */ /* 0x001fca00020f0eff */
[----:B------:R0:W-:Y:S02]  /*317d0*/  STL [R1+0x824], R0 ;  /* 0x0008240001007387 */ /* 0x0001e40000100800 */
[-C--:B0-----:R-:W-:Y:S02]  /*317e0*/  LEA.HI.X.SX32 R0, R27, R2.reuse, 0x1, P6 ;  /* 0x000000021b007211 */ /* 0x081fe400030f0eff */
[----:B------:R-:W0:Y:S01]  /*317f0*/  S2R R27, SR_TID.X ;  /* 0x00000000001b7919 */ /* 0x000e220000002100 */
[----:B------:R-:W-:Y:S02]  /*31800*/  LEA.HI.X.SX32 R7, R6, R2, 0x1, P5 ;  /* 0x0000000206077211 */ /* 0x000fe400028f0eff */
[----:B------:R-:W5:Y:S04]  /*31810*/  LDL.LU R6, [R1+0x1818] ;  /* 0x0018180001067983 */ /* 0x000f680000300800 */
[----:B------:R1:W-:Y:S04]  /*31820*/  STL [R1+0x828], R7 ;  /* 0x0008280701007387 */ /* 0x0003e80000100800 */
[----:B------:R-:W5:Y:S04]  /*31830*/  LDL.LU R11, [R1+0x181c] ;  /* 0x00181c00010b7983 */ /* 0x000f680000300800 */
[----:B------:R0:W-:Y:S04]  /*31840*/  STL [R1+0x710], R0 ;  /* 0x0007100001007387 */ /* 0x0001e80000100800 */
[----:B-1----:R-:W5:Y:S04]  /*31850*/  LDL.LU R7, [R1+0x1828] ;  /* 0x0018280001077983 */ /* 0x002f680000300800 */
[----:B------:R-:W5:Y:S04]  /*31860*/  LDL.LU R8, [R1+0x1860] ;  /* 0x0018600001087983 */ /* 0x000f680000300800 */
[----:B------:R-:W5:Y:S01]  /*31870*/  LDL.LU R9, [R1+0x1824] ;  /* 0x0018240001097983 */ /* 0x000f620000300800 */
[----:B0-----:R-:W-:-:S04]  /*31880*/  SHF.R.U32.HI R27, RZ, 0x5, R27 ;  /* 0x00000005ff1b7819 */ /* 0x001fc8000001161b */
[----:B------:R-:W-:-:S04]  /*31890*/  SGXT.U32 R27, R27, 0x2 ;  /* 0x000000021b1b781a */ /* 0x000fc80000000000 */
[C---:B------:R-:W-:Y:S01]  /*318a0*/  LOP3.LUT R22, R27.reuse, 0x7c, RZ, 0xfc, !PT ;  /* 0x0000007c1b167812 */ /* 0x040fe200078efcff */
[----:B------:R-:W-:Y:S02]  /*318b0*/  IMAD R10, R27, UR6, RZ ;  /* 0x000000061b0a7c24 */ /* 0x000fe4000f8e02ff */
[----:B------:R-:W5:Y:S01]  /*318c0*/  LDL.LU R27, [R1+0x182c] ;  /* 0x00182c00011b7983 */ /* 0x000f620000300800 */
[----:B---3--:R-:W-:Y:S01]  /*318d0*/  LEA R3, P0, R4, UR8, 0x1 ;  /* 0x0000000804037c11 */ /* 0x008fe2000f8008ff */
[----:B------:R-:W-:-:S03]  /*318e0*/  IMAD R22, R22, UR6, RZ ;  /* 0x0000000616167c24 */ /* 0x000fc6000f8e02ff */
[----:B------:R-:W-:Y:S02]  /*318f0*/  LEA.HI.X.SX32 R0, R4, UR9, 0x1, P0 ;  /* 0x0000000904007c11 */ /* 0x000fe400080f0eff */
[----:B------:R-:W-:-:S05]  /*31900*/  LEA R25, P4, R22, R3, 0x1 ;  /* 0x0000000316197211 */ /* 0x000fca00078808ff */
[----:B------:R0:W-:Y:S01]  /*31910*/  STL [R1+0x718], R25 ;  /* 0x0007181901007387 */ /* 0x0001e20000100800 */
[----:B------:R-:W-:Y:S01]  /*31920*/  LEA.HI.X.SX32 R22, R22, R0, 0x1, P4 ;  /* 0x0000000016167211 */ /* 0x000fe200020f0eff */
[----:B------:R-:W-:-:S04]  /*31930*/  IMAD R29, RZ, RZ, -UR6 ;  /* 0x80000006ff1d7e24 */ /* 0x000fc8000f8e02ff */
[----:B----4-:R-:W-:-:S04]  /*31940*/  IMAD R2, R29, 0x4, R28 ;  /* 0x000000041d027824 */ /* 0x010fc800078e021c */
[----:B------:R-:W-:Y:S01]  /*31950*/  IMAD R4, R29, 0x4, R2 ;  /* 0x000000041d047824 */ /* 0x000fe200078e0202 */
[----:B--2---:R-:W-:-:S05]  /*31960*/  LEA R24, P5, R21, R3, 0x1 ;  /* 0x0000000315187211 */ /* 0x004fca00078a08ff */
[----:B------:R1:W-:Y:S01]  /*31970*/  STL [R1+0x720], R24 ;  /* 0x0007201801007387 */ /* 0x0003e20000100800 */
[----:B-----5:R-:W-:-:S05]  /*31980*/  LEA R23, P0, R20, R3, 0x1 ;  /* 0x0000000314177211 */ /* 0x020fca00078008ff */
[----:B------:R2:W-:Y:S01]  /*31990*/  STL [R1+0x728], R23 ;  /* 0x0007281701007387 */ /* 0x0005e20000100800 */
[-C--:B0-----:R-:W-:Y:S02]  /*319a0*/  LEA R25, P1, R19, R3.reuse, 0x1 ;  /* 0x0000000313197211 */ /* 0x081fe400078208ff */
[----:B-1----:R-:W-:-:S03]  /*319b0*/  LEA R24, P2, R18, R3, 0x1 ;  /* 0x0000000312187211 */ /* 0x002fc600078408ff */
[----:B------:R-:W-:Y:S01]  /*319c0*/  STL [R1+0x730], R25 ;  /* 0x0007301901007387 */ /* 0x000fe20000100800 */
[----:B--2---:R-:W-:-:S03]  /*319d0*/  LEA R23, P3, R17, R3, 0x1 ;  /* 0x0000000311177211 */ /* 0x004fc600078608ff */
[----:B------:R0:W-:Y:S04]  /*319e0*/  STL [R1+0x738], R24 ;  /* 0x0007381801007387 */ /* 0x0001e80000100800 */
[----:B------:R1:W-:Y:S04]  /*319f0*/  STL [R1+0x740], R23 ;  /* 0x0007401701007387 */ /* 0x0003e80000100800 */
[----:B------:R2:W-:Y:S01]  /*31a00*/  STL [R1+0x714], R22 ;  /* 0x0007141601007387 */ /* 0x0005e20000100800 */
[----:B0-----:R-:W-:Y:S02]  /*31a10*/  LEA R24, P4, R16, R3, 0x1 ;  /* 0x0000000310187211 */ /* 0x001fe400078808ff */
[----:B-1----:R-:W-:-:S02]  /*31a20*/  LEA.HI.X.SX32 R23, R21, R0, 0x1, P5 ;  /* 0x0000000015177211 */ /* 0x002fc400028f0eff */
[-C--:B------:R-:W-:Y:S02]  /*31a30*/  LEA.HI.X.SX32 R21, R20, R0.reuse, 0x1, P0 ;  /* 0x0000000014157211 */ /* 0x080fe400000f0eff */
[-C--:B--2---:R-:W-:Y:S01]  /*31a40*/  LEA R22, P5, R15, R3.reuse, 0x1 ;  /* 0x000000030f167211 */ /* 0x084fe200078a08ff */
[----:B------:R-:W-:Y:S01]  /*31a50*/  STL [R1+0x748], R24 ;  /* 0x0007481801007387 */ /* 0x000fe20000100800 */
[-C--:B------:R-:W-:Y:S02]  /*31a60*/  LEA R20, P0, R14, R3.reuse, 0x1 ;  /* 0x000000030e147211 */ /* 0x080fe400078008ff */
[----:B------:R-:W-:Y:S01]  /*31a70*/  LEA.HI.X.SX32 R19, R19, R0, 0x1, P1 ;  /* 0x0000000013137211 */ /* 0x000fe200008f0eff */
[----:B------:R-:W-:Y:S04]  /*31a80*/  STL [R1+0x71c], R23 ;  /* 0x00071c1701007387 */ /* 0x000fe80000100800 */
[----:B------:R-:W-:Y:S04]  /*31a90*/  STL [R1+0x750], R22 ;  /* 0x0007501601007387 */ /* 0x000fe80000100800 */
[----:B------:R0:W-:Y:S04]  /*31aa0*/  STL [R1+0x724], R21 ;  /* 0x0007241501007387 */ /* 0x0001e80000100800 */
[----:B------:R1:W-:Y:S04]  /*31ab0*/  STL [R1+0x758], R20 ;  /* 0x0007581401007387 */ /* 0x0003e80000100800 */
[----:B------:R2:W-:Y:S01]  /*31ac0*/  STL [R1+0x72c], R19 ;  /* 0x00072c1301007387 */ /* 0x0005e20000100800 */
[----:B0-----:R-:W-:-:S02]  /*31ad0*/  LEA R21, P1, R13, R3, 0x1 ;  /* 0x000000030d157211 */ /* 0x001fc400078208ff */
[-C--:B-1----:R-:W-:Y:S02]  /*31ae0*/  LEA.HI.X.SX32 R20, R18, R0.reuse, 0x1, P2 ;  /* 0x0000000012147211 */ /* 0x082fe400010f0eff */
        /* <DEDUP_REMOVED lines=15> */
[----:B------:R-:W-:Y:S02]  /*31be0*/  LEA R14, P0, R7, R3, 0x1 ;  /* 0x00000003070e7211 */ /* 0x000fe400078008ff */
[-C--:B------:R-:W-:Y:S01]  /*31bf0*/  LEA.HI.X.SX32 R13, R13, R0.reuse, 0x1, P1 ;  /* 0x000000000d0d7211 */ /* 0x080fe200008f0eff */
[----:B------:R-:W-:Y:S04]  /*31c00*/  STL [R1+0x74c], R17 ;  /* 0x00074c1101007387 */ /* 0x000fe80000100800 */
[----:B------:R-:W-:Y:S04]  /*31c10*/  STL [R1+0x794], R16 ;  /* 0x0007941001007387 */ /* 0x000fe80000100800 */
[----:B------:R0:W-:Y:S01]  /*31c20*/  STL [R1+0x754], R15 ;  /* 0x0007540f01007387 */ /* 0x0001e20000100800 */
[----:B------:R-:W-:-:S03]  /*31c30*/  LEA.HI.X.SX32 R12, R12, R0, 0x1, P3 ;  /* 0x000000000c0c7211 */ /* 0x000fc600018f0eff */
[----:B------:R1:W-:Y:S04]  /*31c40*/  STL [R1+0x79c], R14 ;  /* 0x00079c0e01007387 */ /* 0x0003e80000100800 */
[----:B------:R2:W-:Y:S01]  /*31c50*/  STL [R1+0x75c], R13 ;  /* 0x00075c0d01007387 */ /* 0x0005e20000100800 */
[----:B0-----:R-:W-:Y:S02]  /*31c60*/  LEA R15, P1, R8, R3, 0x1 ;  /* 0x00000003080f7211 */ /* 0x001fe400078208ff */
[----:B-1----:R-:W-:-:S03]  /*31c70*/  LEA.HI.X.SX32 R14, R5, R0, 0x1, P2 ;  /* 0x00000000050e7211 */ /* 0x002fc600010f0eff */
[----:B------:R-:W-:Y:S01]  /*31c80*/  STL [R1+0x7a4], R15 ;  /* 0x0007a40f01007387 */ /* 0x000fe20000100800 */
[----:B--2---:R-:W-:-:S03]  /*31c90*/  LEA R13, P2, R9, R3, 0x1 ;  /* 0x00000003090d7211 */ /* 0x004fc600078408ff */
[----:B------:R0:W-:Y:S04]  /*31ca0*/  STL [R1+0x764], R14 ;  /* 0x0007640e01007387 */ /* 0x0001e80000100800 */
[----:B------:R1:W-:Y:S04]  /*31cb0*/  STL [R1+0x7ac], R13 ;  /* 0x0007ac0d01007387 */ /* 0x0003e80000100800 */
[----:B------:R2:W-:Y:S01]  /*31cc0*/  STL [R1+0x780], R12 ;  /* 0x0007800c01007387 */ /* 0x0005e20000100800 */
[----:B0-----:R-:W-:Y:S02]  /*31cd0*/  LEA R14, P3, R27, R3, 0x1 ;  /* 0x000000031b0e7211 */ /* 0x001fe400078608ff */
[----:B-1----:R-:W-:-:S03]  /*31ce0*/  LEA.HI.X.SX32 R13, R6, R0, 0x1, P4 ;  /* 0x00000000060d7211 */ /* 0x002fc600020f0eff */
[----:B------:R-:W-:Y:S01]  /*31cf0*/  STL [R1+0x7b4], R14 ;  /* 0x0007b40e01007387 */ /* 0x000fe20000100800 */
[----:B--2---:R-:W-:-:S03]  /*31d00*/  LEA R12, P4, R28, R3, 0x1 ;  /* 0x000000031c0c7211 */ /* 0x004fc600078808ff */
[----:B------:R0:W-:Y:S04]  /*31d10*/  STL [R1+0x788], R13 ;  /* 0x0007880d01007387 */ /* 0x0001e80000100800 */
[----:B------:R1:W-:Y:S01]  /*31d20*/  STL [R1+0x7bc], R12 ;  /* 0x0007bc0c01007387 */ /* 0x0003e20000100800 */
[-C--:B0-----:R-:W-:Y:S02]  /*31d30*/  LEA.HI.X.SX32 R13, R11, R0.reuse, 0x1, P5 ;  /* 0x000000000b0d7211 */ /* 0x081fe400028f0eff */
[----:B------:R-:W-:Y:S02]  /*31d40*/  LEA.HI.X.SX32 R11, R7, R0, 0x1, P0 ;  /* 0x00000000070b7211 */ /* 0x000fe400000f0eff */
[-C--:B-1----:R-:W-:Y:S01]  /*31d50*/  LEA R12, P5, R2, R3.reuse, 0x1 ;  /* 0x00000003020c7211 */ /* 0x082fe200078a08ff */
[----:B------:R0:W-:Y:S04]  /*31d60*/  STL [R1+0x790], R13 ;  /* 0x0007900d01007387 */ /* 0x0001e80000100800 */
[----:B------:R1:W-:Y:S04]  /*31d70*/  STL [R1+0x7c4], R12 ;  /* 0x0007c40c01007387 */ /* 0x0003e80000100800 */
[----:B------:R2:W-:Y:S01]  /*31d80*/  STL [R1+0x798], R11 ;  /* 0x0007980b01007387 */ /* 0x0005e20000100800 */
[----:B0-----:R-:W-:-:S02]  /*31d90*/  LEA R13, P0, R4, R3, 0x1 ;  /* 0x00000003040d7211 */ /* 0x001fc400078008ff */
[----:B-1----:R-:W-:-:S03]  /*31da0*/  LEA.HI.X.SX32 R12, R8, R0, 0x1, P1 ;  /* 0x00000000080c7211 */ /* 0x002fc600008f0eff */
[----:B------:R-:W-:Y:S01]  /*31db0*/  STL [R1+0x7cc], R13 ;  /* 0x0007cc0d01007387 */ /* 0x000fe20000100800 */
[----:B--2---:R-:W-:-:S03]  /*31dc0*/  LEA R11, P1, R10, R3, 0x1 ;  /* 0x000000030a0b7211 */ /* 0x004fc600078208ff */
[----:B------:R0:W-:Y:S01]  /*31dd0*/  STL [R1+0x7a0], R12 ;  /* 0x0007a00c01007387 */ /* 0x0001e20000100800 */
[-C--:B------:R-:W-:Y:S01]  /*31de0*/  LEA.HI.X.SX32 R9, R9, R0.reuse, 0x1, P2 ;  /* 0x0000000009097211 */ /* 0x080fe200010f0eff */
[----:B------:R-:W-:Y:S02]  /*31df0*/  IMAD R5, R29, 0x4, R4 ;  /* 0x000000041d057824 */ /* 0x000fe400078e0204 */
[----:B------:R1:W-:Y:S01]  /*31e00*/  STL [R1+0x810], R11 ;  /* 0x0008100b01007387 */ /* 0x0003e20000100800 */
[----:B0-----:R-:W-:-:S03]  /*31e10*/  LEA.HI.X.SX32 R12, R27, R0, 0x1, P3 ;  /* 0x000000001b0c7211 */ /* 0x001fc600018f0eff */
[----:B------:R-:W-:Y:S01]  /*31e20*/  STL [R1+0x7a8], R9 ;  /* 0x0007a80901007387 */ /* 0x000fe20000100800 */
[----:B-1----:R-:W-:-:S03]  /*31e30*/  LEA.HI.X.SX32 R11, R28, R0, 0x1, P4 ;  /* 0x000000001c0b7211 */ /* 0x002fc600020f0eff */
[----:B------:R-:W-:Y:S01]  /*31e40*/  STL [R1+0x7b0], R12 ;  /* 0x0007b00c01007387 */ /* 0x000fe20000100800 */
[C---:B------:R-:W-:Y:S01]  /*31e50*/  IMAD R6, R29.reuse, 0x4, R5 ;  /* 0x000000041d067824 */ /* 0x040fe200078e0205 */
[----:B------:R-:W-:Y:S02]  /*31e60*/  LEA.HI.X.SX32 R2, R2, R0, 0x1, P5 ;  /* 0x0000000002027211 */ /* 0x000fe400028f0eff */
[----:B------:R0:W-:Y:S01]  /*31e70*/  STL [R1+0x7b8], R11 ;  /* 0x0007b80b01007387 */ /* 0x0001e20000100800 */
[----:B------:R-:W-:-:S03]  /*31e80*/  IMAD R7, R29, 0x4, R6 ;  /* 0x000000041d077824 */ /* 0x000fc600078e0206 */
[----:B------:R-:W-:Y:S01]  /*31e90*/  STL [R1+0x7c0], R2 ;  /* 0x0007c00201007387 */ /* 0x000fe20000100800 */
[-C--:B0-----:R-:W-:Y:S02]  /*31ea0*/  LEA.HI.X.SX32 R11, R4, R0.reuse, 0x1, P0 ;  /* 0x00000000040b7211 */ /* 0x081fe400000f0eff */
[----:B------:R-:W-:Y:S01]  /*31eb0*/  LEA.HI.X.SX32 R4, R10, R0, 0x1, P1 ;  /* 0x000000000a047211 */ /* 0x000fe200008f0eff */
[----:B------:R-:W-:Y:S01]  /*31ec0*/  IMAD R8, R29, 0x4, R7 ;  /* 0x000000041d087824 */ /* 0x000fe200078e0207 */
[----:B------:R-:W-:Y:S01]  /*31ed0*/  LEA R10, P0, R5, R3, 0x1 ;  /* 0x00000003050a7211 */ /* 0x000fe200078008ff */
[----:B------:R-:W-:Y:S04]  /*31ee0*/  STL [R1+0x7c8], R11 ;  /* 0x0007c80b01007387 */ /* 0x000fe80000100800 */
[----:B------:R0:W-:Y:S01]  /*31ef0*/  STL [R1+0x80c], R4 ;  /* 0x00080c0401007387 */ /* 0x0001e20000100800 */
[----:B------:R-:W-:-:S03]  /*31f00*/  IMAD R9, R29, 0x4, R8 ;  /* 0x000000041d097824 */ /* 0x000fc600078e0208 */
[----:B------:R-:W-:Y:S01]  /*31f10*/  STL [R1+0x7d4], R10 ;  /* 0x0007d40a01007387 */ /* 0x000fe20000100800 */
[-C--:B0-----:R-:W-:Y:S02]  /*31f20*/  LEA R4, P1, R6, R3.reuse, 0x1 ;  /* 0x0000000306047211 */ /* 0x081fe400078208ff */
[----:B------:R-:W-:-:S03]  /*31f30*/  LEA R11, P2, R7, R3, 0x1 ;  /* 0x00000003070b7211 */ /* 0x000fc600078408ff */
[----:B------:R0:W-:Y:S01]  /*31f40*/  STL [R1+0x7dc], R4 ;  /* 0x0007dc0401007387 */ /* 0x0001e20000100800 */
[----:B------:R-:W-:Y:S01]  /*31f50*/  IMAD R2, R29, 0x4, R9 ;  /* 0x000000041d027824 */ /* 0x000fe200078e0209 */
[----:B------:R-:W1:Y:S01]  /*31f60*/  S2R R28, SR_TID.X ;  /* 0x00000000001c7919 */ /* 0x000e620000002100 */
[-C--:B0-----:R-:W-:Y:S02]  /*31f70*/  LEA.HI.X.SX32 R4, R5, R0.reuse, 0x1, P0 ;  /* 0x0000000005047211 */ /* 0x081fe400000f0eff */
[-C--:B------:R-:W-:Y:S01]  /*31f80*/  LEA.HI.X.SX32 R5, R6, R0.reuse, 0x1, P1 ;  /* 0x0000000006057211 */ /* 0x080fe200008f0eff */
[----:B------:R-:W-:Y:S01]  /*31f90*/  STL [R1+0x7e4], R11 ;  /* 0x0007e40b01007387 */ /* 0x000fe20000100800 */
[----:B------:R-:W-:Y:S01]  /*31fa0*/  LEA.HI.X.SX32 R6, R7, R0, 0x1, P2 ;  /* 0x0000000007067211 */ /* 0x000fe200010f0eff */
[----:B------:R-:W-:Y:S02]  /*31fb0*/  IMAD R10, R29, 0x4, R2 ;  /* 0x000000041d0a7824 */ /* 0x000fe400078e0202 */
[----:B------:R0:W-:Y:S01]  /*31fc0*/  STL [R1+0x7d0], R4 ;  /* 0x0007d00401007387 */ /* 0x0001e20000100800 */
[----:B------:R-:W-:-:S03]  /*31fd0*/  LEA R7, P1, R9, R3, 0x1 ;  /* 0x0000000309077211 */ /* 0x000fc600078208ff */
[----:B------:R2:W-:Y:S04]  /*31fe0*/  STL [R1+0x7d8], R5 ;  /* 0x0007d80501007387 */ /* 0x0005e80000100800 */
[----:B------:R3:W-:Y:S01]  /*31ff0*/  STL [R1+0x7e0], R6 ;  /* 0x0007e00601007387 */ /* 0x0007e20000100800 */
[----:B0-----:R-:W-:Y:S01]  /*32000*/  IMAD R4, R29, 0x4, R10 ;  /* 0x000000041d047824 */ /* 0x001fe200078e020a */
[-C--:B--2---:R-:W-:Y:S02]  /*32010*/  LEA R5, P0, R8, R3.reuse, 0x1 ;  /* 0x0000000308057211 */ /* 0x084fe400078008ff */
[----:B---3--:R-:W-:-:S03]  /*32020*/  LEA R6, P2, R2, R3, 0x1 ;  /* 0x0000000302067211 */ /* 0x008fc600078408ff */
[----:B------:R0:W-:Y:S01]  /*32030*/  STL [R1+0x7ec], R5 ;  /* 0x0007ec0501007387 */ /* 0x0001e20000100800 */
[----:B------:R-:W-:-:S03]  /*32040*/  LEA.HI.X.SX32 R8, R8, R0, 0x1, P0 ;  /* 0x0000000008087211 */ /* 0x000fc600000f0eff */
[----:B------:R2:W-:Y:S04]  /*32050*/  STL [R1+0x7f4], R7 ;  /* 0x0007f40701007387 */ /* 0x0005e80000100800 */
[----:B------:R3:W-:Y:S01]  /*32060*/  STL [R1+0x7fc], R6 ;  /* 0x0007fc0601007387 */ /* 0x0007e20000100800 */
[----:B0-----:R-:W-:Y:S01]  /*32070*/  IMAD R5, R29, 0x4, R4 ;  /* 0x000000041d057824 */ /* 0x001fe200078e0204 */
[-C--:B--2---:R-:W-:Y:S02]  /*32080*/  LEA.HI.X.SX32 R7, R9, R0.reuse, 0x1, P1 ;  /* 0x0000000009077211 */ /* 0x084fe400008f0eff */
[----:B------:R0:W-:Y:S01]  /*32090*/  STL [R1+0x7e8], R8 ;  /* 0x0007e80801007387 */ /* 0x0001e20000100800 */
[----:B---3--:R-:W-:Y:S01]  /*320a0*/  LEA.HI.X.SX32 R6, R2, R0, 0x1, P2 ;  /* 0x0000000002067211 */ /* 0x008fe200010f0eff */
[----:B------:R-:W-:-:S02]  /*320b0*/  IMAD R2, R29, 0x4, R5 ;  /* 0x000000041d027824 */ /* 0x000fc400078e0205 */
[----:B------:R2:W-:Y:S04]  /*320c0*/  STL [R1+0x7f0], R7 ;  /* 0x0007f00701007387 */ /* 0x0005e80000100800 */
[----:B------:R3:W-:Y:S01]  /*320d0*/  STL [R1+0x7f8], R6 ;  /* 0x0007f80601007387 */ /* 0x0007e20000100800 */
[-C--:B0-----:R-:W-:Y:S02]  /*320e0*/  LEA R8, P0, R10, R3.reuse, 0x1 ;  /* 0x000000030a087211 */ /* 0x081fe400078008ff */
[-C--:B--2---:R-:W-:Y:S02]  /*320f0*/  LEA R7, P2, R5, R3.reuse, 0x1 ;  /* 0x0000000305077211 */ /* 0x084fe400078408ff */
[-C--:B---3--:R-:W-:Y:S02]  /*32100*/  LEA R6, P1, R4, R3.reuse, 0x1 ;  /* 0x0000000304067211 */ /* 0x088fe400078208ff */
[----:B------:R-:W-:Y:S01]  /*32110*/  LEA R3, P3, R2, R3, 0x1 ;  /* 0x0000000302037211 */ /* 0x000fe200078608ff */
[----:B------:R-:W-:Y:S04]  /*32120*/  STL [R1+0x800], R8 ;  /* 0x0008000801007387 */ /* 0x000fe80000100800 */
[----:B------:R0:W-:Y:S04]  /*32130*/  STL [R1+0x804], R6 ;  /* 0x0008040601007387 */ /* 0x0001e80000100800 */
[----:B------:R-:W-:Y:S04]  /*32140*/  STL [R1+0x808], R7 ;  /* 0x0008080701007387 */ /* 0x000fe80000100800 */
[----:B------:R2:W-:Y:S01]  /*32150*/  STL [R1+0x77c], R3 ;  /* 0x00077c0301007387 */ /* 0x0005e20000100800 */
[----:B0-----:R-:W-:-:S02]  /*32160*/  LEA.HI.X.SX32 R6, R10, R0, 0x1, P0 ;  /* 0x000000000a067211 */ /* 0x001fc400000f0eff */
[-C--:B--2---:R-:W-:Y:S02]  /*32170*/  LEA.HI.X.SX32 R3, R4, R0.reuse, 0x1, P1 ;  /* 0x0000000004037211 */ /* 0x084fe400008f0eff */
[-C--:B------:R-:W-:Y:S01]  /*32180*/  LEA.HI.X.SX32 R4, R5, R0.reuse, 0x1, P2 ;  /* 0x0000000005047211 */ /* 0x080fe200010f0eff */
[----:B------:R-:W-:Y:S01]  /*32190*/  STL [R1+0x76c], R6 ;  /* 0x00076c0601007387 */ /* 0x000fe20000100800 */
[----:B------:R-:W-:-:S03]  /*321a0*/  LEA.HI.X.SX32 R0, R2, R0, 0x1, P3 ;  /* 0x0000000002007211 */ /* 0x000fc600018f0eff */
[----:B------:R1:W-:Y:S04]  /*321b0*/  STL [R1+0x770], R3 ;  /* 0x0007700301007387 */ /* 0x0003e80000100800 */
[----:B------:R-:W-:Y:S04]  /*321c0*/  STL [R1+0x778], R4 ;  /* 0x0007780401007387 */ /* 0x000fe80000100800 */
[----:B------:R0:W-:Y:S01]  /*321d0*/  STL [R1+0x774], R0 ;  /* 0x0007740001007387 */ /* 0x0001e20000100800 */
[----:B-1----:R-:W-:-:S03]  /*321e0*/  IMAD.SHL.U32 R3, R28, 0x20, RZ ;  /* 0x000000201c037824 */ /* 0x002fc600078e00ff */
[----:B------:R-:W-:Y:S04]  /*321f0*/  STL [R1+0x4c0], RZ ;  /* 0x0004c0ff01007387 */ /* 0x000fe80000100800 */
[----:B------:R-:W-:Y:S04]  /*32200*/  STL [R1+0x4c4], RZ ;  /* 0x0004c4ff01007387 */ /* 0x000fe80000100800 */
[----:B------:R-:W-:Y:S04]  /*32210*/  STL [R1+0x18b0], R3 ;  /* 0x0018b00301007387 */ /* 0x000fe80000100800 */
[----:B------:R-:W-:Y:S04]  /*32220*/  STL [R1+0x4c8], RZ ;  /* 0x0004c8ff01007387 */ /* 0x000fe80000100800 */
        /* <DEDUP_REMOVED lines=62> */
[----:B------:R-:W-:Y:S01]  /*32610*/  STL [R1+0x454], RZ ;  /* 0x000454ff01007387 */ /* 0x000fe20000100800 */
[----:B------:R-:W-:-:S02]  /*32620*/  USHF.R.S32.HI UR8, URZ, 0x1f, UR4 ;  /* 0x0000001fff087899 */ /* 0x000fc40008011404 */
[----:B------:R-:W-:Y:S02]  /*32630*/  USHF.L.U32 UR6, UR6, 0x7, URZ ;  /* 0x0000000706067899 */ /* 0x000fe400080006ff */
[----:B------:R-:W-:Y:S02]  /*32640*/  USHF.L.U32 UR7, UR7, 0x7, URZ ;  /* 0x0000000707077899 */ /* 0x000fe400080006ff */
[----:B------:R-:W-:Y:S02]  /*32650*/  ULEA.HI UR8, UR8, UR4, URZ, 0x7 ;  /* 0x0000000408087291 */ /* 0x000fe4000f8f38ff */
[----:B------:R-:W-:Y:S02]  /*32660*/  USHF.R.S32.HI UR4, URZ, 0x1f, UR6 ;  /* 0x0000001fff047899 */ /* 0x000fe40008011406 */
[----:B------:R-:W-:Y:S02]  /*32670*/  USHF.R.S32.HI UR9, URZ, 0x1f, UR7 ;  /* 0x0000001fff097899 */ /* 0x000fe40008011407 */
[----:B------:R-:W-:-:S02]  /*32680*/  USHF.L.U32 UR13, UR6, 0x1, URZ ;  /* 0x00000001060d7899 */ /* 0x000fc400080006ff */
[----:B------:R-:W-:Y:S02]  /*32690*/  USHF.L.U32 UR12, UR7, 0x1, URZ ;  /* 0x00000001070c7899 */ /* 0x000fe400080006ff */
[----:B------:R-:W-:Y:S02]  /*326a0*/  USHF.R.S32.HI UR8, URZ, 0x7, UR8 ;  /* 0x00000007ff087899 */ /* 0x000fe40008011408 */
[----:B------:R-:W-:Y:S01]  /*326b0*/  USHF.L.U64.HI UR6, UR6, 0x1, UR4 ;  /* 0x0000000106067899 */ /* 0x000fe20008010204 */
[----:B------:R-:W0:Y:S01]  /*326c0*/  LDL.LU R29, [R1+0x18bc] ;  /* 0x0018bc00011d7983 */ /* 0x000e220000300800 */
[----:B------:R-:W-:-:S03]  /*326d0*/  USHF.L.U64.HI UR9, UR7, 0x1, UR9 ;  /* 0x0000000107097899 */ /* 0x000fc60008010209 */
[----:B------:R-:W-:Y:S04]  /*326e0*/  STL [R1+0x458], RZ ;  /* 0x000458ff01007387 */ /* 0x000fe80000100800 */
[----:B------:R-:W-:Y:S04]  /*326f0*/  STL [R1+0x45c], RZ ;  /* 0x00045cff01007387 */ /* 0x000fe80000100800 */
[----:B------:R-:W-:Y:S01]  /*32700*/  STL [R1+0x440], RZ ;  /* 0x000440ff01007387 */ /* 0x000fe20000100800 */
[----:B0-----:R-:W-:-:S05]  /*32710*/  LOP3.LUT R0, R29, 0x200, R3, 0xf8, !PT ;  /* 0x000002001d007812 */ /* 0x001fca00078ef803 */
[----:B------:R0:W-:Y:S04]  /*32720*/  STL [R1+0x69c], R0 ;  /* 0x00069c0001007387 */ /* 0x0001e80000100800 */
        /* <DEDUP_REMOVED lines=35> */
[----:B------:R-:W2:Y:S04]  /*32960*/  LDL R27, [R1+0x348] ;  /* 0x00034800011b7983 */ /* 0x000ea80000100800 */
[----:B------:R-:W3:Y:S01]  /*32970*/  LDL R29, [R1+0x340] ;  /* 0x00034000011d7983 */ /* 0x000ee20000100800 */
[----:B------:R-:W-:Y:S01]  /*32980*/  LOP3.LUT R28, R28, 0x7f, RZ, 0xc0, !PT ;  /* 0x0000007f1c1c7812 */ /* 0x000fe200078ec0ff */
[----:B------:R-:W-:Y:S01]  /*32990*/  UMOV UR4, URZ ;  /* 0x000000ff00047c82 */ /* 0x000fe20008000000 */
[----:B0-----:R-:W-:Y:S01]  /*329a0*/  LOP3.LUT R0, R0, 0x20, RZ, 0x3c, !PT ;  /* 0x0000002000007812 */ /* 0x001fe200078e3cff */
[----:B------:R1:W-:Y:S02]  /*329b0*/  STL [R1+0x320], RZ ;  /* 0x000320ff01007387 */ /* 0x0003e40000100800 */
[----:B------:R-:W-:-:S02]  /*329c0*/  IMAD.SHL.U32 R28, R28, 0x2, RZ ;  /* 0x000000021c1c7824 */ /* 0x000fc400078e00ff */
[----:B------:R1:W-:Y:S03]  /*329d0*/  STL [R1+0x324], RZ ;  /* 0x000324ff01007387 */ /* 0x0003e60000100800 */
[C---:B------:R-:W-:Y:S01]  /*329e0*/  LOP3.LUT R3, R28.reuse, 0x20, RZ, 0x3c, !PT ;  /* 0x000000201c037812 */ /* 0x040fe200078e3cff */
[----:B------:R1:W-:Y:S01]  /*329f0*/  STL [R1+0x328], RZ ;  /* 0x000328ff01007387 */ /* 0x0003e20000100800 */
[C---:B------:R-:W-:Y:S02]  /*32a00*/  LOP3.LUT R2, R28.reuse, 0x30, RZ, 0x3c, !PT ;  /* 0x000000301c027812 */ /* 0x040fe400078e3cff */
[C---:B------:R-:W-:Y:S01]  /*32a10*/  LOP3.LUT R3, R28.reuse, 0x50, RZ, 0x3c, !PT ;  /* 0x000000501c037812 */ /* 0x040fe200078e3cff */
[----:B------:R1:W-:Y:S01]  /*32a20*/  STL [R1+0x32c], RZ ;  /* 0x00032cff01007387 */ /* 0x0003e20000100800 */
[C---:B------:R-:W-:Y:S02]  /*32a30*/  LOP3.LUT R2, R28.reuse, 0x60, RZ, 0x3c, !PT ;  /* 0x000000601c027812 */ /* 0x040fe400078e3cff */
[C---:B------:R-:W-:Y:S01]  /*32a40*/  LOP3.LUT R4, R28.reuse, 0x10, RZ, 0x3c, !PT ;  /* 0x000000101c047812 */ /* 0x040fe200078e3cff */
[----:B------:R1:W-:Y:S01]  /*32a50*/  STL [R1+0x310], RZ ;  /* 0x000310ff01007387 */ /* 0x0003e20000100800 */
[----:B------:R-:W-:-:S02]  /*32a60*/  LOP3.LUT R4, R28, 0x40, RZ, 0x3c, !PT ;  /* 0x000000401c047812 */ /* 0x000fc400078e3cff */
[----:B------:R-:W-:Y:S01]  /*32a70*/  LOP3.LUT R4, R28, 0x70, RZ, 0x3c, !PT ;  /* 0x000000701c047812 */ /* 0x000fe200078e3cff */
        /* <DEDUP_REMOVED lines=19> */
[----:B--2---:R-:W-:-:S02]  /*32bb0*/  LOP3.LUT R3, R27, 0x20, RZ, 0x3c, !PT ;  /* 0x000000201b037812 */ /* 0x004fc400078e3cff */
[----:B---3--:R-:W-:-:S03]  /*32bc0*/  LOP3.LUT R2, R29, 0x40, RZ, 0x3c, !PT ;  /* 0x000000401d027812 */ /* 0x008fc600078e3cff */
[----:B------:R1:W-:Y:S04]  /*32bd0*/  STL [R1+0x1860], R3 ;  /* 0x0018600301007387 */ /* 0x0003e80000100800 */
[----:B------:R1:W-:Y:S04]  /*32be0*/  STL [R1+0x182c], R2 ;  /* 0x00182c0201007387 */ /* 0x0003e80000100800 */
[----:B------:R1:W-:Y:S02]  /*32bf0*/  STL [R1+0x6ac], R0 ;  /* 0x0006ac0001007387 */ /* 0x0003e40000100800 */
.L_x_2:
[----:B-1---5:R-:W2:Y:S04]  /*32c00*/  LDL R3, [R1+0x774] ;  /* 0x0007740001037983 */ /* 0x022ea80000100800 */
[----:B--2---:R0:W-:Y:S04]  /*32c10*/  STL [R1+0x35e8], R3 ;  /* 0x0035e80301007387 */ /* 0x0041e80000100800 */
[----:B------:R-:W2:Y:S01]  /*32c20*/  LDL R2, [R1+0x77c] ;  /* 0x00077c0001027983 */ /* 0x000ea20000100800 */
[----:B------:R-:W-:Y:S01]  /*32c30*/  UIMAD UR7, UR4, -0x80, UR14 ;  /* 0xffffff80040778a4 */ /* 0x000fe2000f8e020e */
[----:B0-----:R-:W0:Y:S02]  /*32c40*/  S2R R3, SR_TID.X ;  /* 0x0000000000037919 */ /* 0x001e240000002100 */
[----:B--2---:R-:W-:Y:S04]  /*32c50*/  STL [R1+0x35ec], R2 ;  /* 0x0035ec0201007387 */ /* 0x004fe80000100800 */
[----:B------:R-:W-:Y:S04]  /*32c60*/  STL [R1+0x35a4], R0 ;  /* 0x0035a40001007387 */ /* 0x000fe80000100800 */
[----:B------:R-:W-:Y:S04]  /*32c70*/  STL [R1+0x35ac], R0 ;  /* 0x0035ac0001007387 */ /* 0x000fe80000100800 */
[----:B------:R0:W-:Y:S04]  /*32c80*/  STL [R1+0x35b4], R0 ;  /* 0x0035b40001007387 */ /* 0x0001e80000100800 */
[----:B------:R-:W-:Y:S04]  /*32c90*/  STL [R1+0x3574], R28 ;  /* 0x0035741c01007387 */ /* 0x000fe80000100800 */
[----:B------:R-:W-:Y:S01]  /*32ca0*/  STL [R1+0x3580], R28 ;  /* 0x0035801c01007387 */ /* 0x000fe20000100800 */
[----:B0-----:R-:W-:-:S03]  /*32cb0*/  SHF.R.U32.HI R0, RZ, 0x5, R3 ;  /* 0x00000005ff007819 */ /* 0x001fc60000011603 */
[----:B------:R-:W-:Y:S01]  /*32cc0*/  STL [R1+0x3584], R28 ;  /* 0x0035841c01007387 */ /* 0x000fe20000100800 */
[----:B------:R-:W-:Y:S02]  /*32cd0*/  SHF.R.U32.HI R3, RZ, 0x5, R3 ;  /* 0x00000005ff037819 */ /* 0x000fe40000011603 */
[----:B------:R-:W-:Y:S01]  /*32ce0*/  SGXT.U32 R0, R0, 0x2 ;  /* 0x000000020000781a */ /* 0x000fe20000000000 */
[----:B------:R-:W-:Y:S01]  /*32cf0*/  STL [R1+0x358c], R28 ;  /* 0x00358c1c01007387 */ /* 0x000fe20000100800 */
[----:B------:R-:W-:Y:S02]  /*32d00*/  SGXT.U32 R3, R3, 0x2 ;  /* 0x000000020303781a */ /* 0x000fe40000000000 */
[C---:B------:R-:W-:Y:S01]  /*32d10*/  LOP3.LUT R2, R0.reuse, 0x8, RZ, 0xfc, !PT ;  /* 0x0000000800027812 */ /* 0x040fe200078efcff */
[----:B------:R-:W-:Y:S04]  /*32d20*/  STL [R1+0x359c], R28 ;  /* 0x00359c1c01007387 */ /* 0x000fe80000100800 */
[----:B------:R-:W-:Y:S04]  /*32d30*/  STL [R1+0x35bc], R28 ;  /* 0x0035bc1c01007387 */ /* 0x000fe80000100800 */
[----:B------:R-:W-:Y:S04]  /*32d40*/  STL [R1+0x35c8], R28 ;  /* 0x0035c81c01007387 */ /* 0x000fe80000100800 */
[----:B------:R-:W-:Y:S04]  /*32d50*/  STL [R1+0x35d0], R28 ;  /* 0x0035d01c01007387 */ /* 0x000fe80000100800 */
[----:B------:R-:W-:Y:S04]  /*32d60*/  STL [R1+0x35dc], R28 ;  /* 0x0035dc1c01007387 */ /* 0x000fe80000100800 */
[----:B------:R0:W-:Y:S04]  /*32d70*/  STL [R1+0x35f0], R28 ;  /* 0x0035f01c01007387 */ /* 0x0001e80000100800 */
[----:B------:R-:W-:Y:S04]  /*32d80*/  STL [R1+0x3490], R10 ;  /* 0x0034900a01007387 */ /* 0x000fe80000100800 */
[----:B------:R-:W-:Y:S01]  /*32d90*/  STL [R1+0x3498], R10 ;  /* 0x0034980a01007387 */ /* 0x000fe20000100800 */
[----:B0-----:R-:W-:-:S03]  /*32da0*/  LOP3.LUT R28, R0, 0x4, RZ, 0xfc, !PT ;  /* 0x00000004001c7812 */ /* 0x001fc600078efcff */
[----:B------:R-:W-:Y:S01]  /*32db0*/  STL [R1+0x34a0], R10 ;  /* 0x0034a00a01007387 */ /* 0x000fe20000100800 */
[----:B------:R-:W-:Y:S02]  /*32dc0*/  LOP3.LUT R3, R3, 0x10, RZ, 0xfc, !PT ;  /* 0x0000001003037812 */ /* 0x000fe400078efcff */
[----:B------:R-:W-:Y:S01]  /*32dd0*/  ISETP.GE.AND P0, PT, R28, UR7, PT ;  /* 0x000000071c007c0c */ /* 0x000fe2000bf06270 */
[----:B------:R-:W-:Y:S01]  /*32de0*/  STL [R1+0x34a8], R10 ;  /* 0x0034a80a01007387 */ /* 0x000fe20000100800 */
[----:B------:R-:W-:Y:S02]  /*32df0*/  ISETP.GE.AND P1, PT, R2, UR7, PT ;  /* 0x0000000702007c0c */ /* 0x000fe4000bf26270 */
[----:B------:R-:W-:Y:S01]  /*32e00*/  LOP3.LUT R0, R0, 0xc, RZ, 0xfc, !PT ;  /* 0x0000000c00007812 */ /* 0x000fe200078efcff */
        /* <DEDUP_REMOVED lines=139> */
[----:B------:R-:W-:Y:S01]  /*336c0*/  STL [R1+0x3378], R20 ;  /* 0x0033781401007387 */ /* 0x000fe20000100800 */
[----:B------:R-:W-:-:S03]  /*336d0*/  ISETP.GE.AND P3, PT, R3, UR7, PT ;  /* 0x0000000703007c0c */ /* 0x000fc6000bf66270 */
[----:B------:R-:W-:Y:S04]  /*336e0*/  STL [R1+0x3374], R21 ;  /* 0x0033741501007387 */ /* 0x000fe80000100800 */
[----:B------:R-:W-:Y:S04]  /*336f0*/  STL [R1+0x3370], R22 ;  /* 0x0033701601007387 */ /* 0x000fe80000100800 */
[----:B------:R-:W2:Y:S04]  /*33700*/  LDL.LU R28, [R1+0x35f0] ;  /* 0x0035f000011c7983 */ /* 0x000ea80000300800 */
[----:B------:R-:W3:Y:S01]  /*33710*/  LDL.LU R2, [R1+0x35ec] ;  /* 0x0035ec0001027983 */ /* 0x000ee20000300800 */
[----:B0-----:R-:W-:-:S02]  /*33720*/  PRMT R9, RZ, 0x7610, R9 ;  /* 0x00007610ff097816 */ /* 0x001fc40000000009 */
[----:B------:R-:W-:Y:S01]  /*33730*/  PRMT R10, RZ, 0x7610, R10 ;  /* 0x00007610ff0a7816 */ /* 0x000fe2000000000a */
[----:B------:R-:W3:Y:S01]  /*33740*/  LDL.LU R3, [R1+0x35e8] ;  /* 0x0035e80001037983 */ /* 0x000ee20000300800 */
[----:B------:R-:W-:Y:S02]  /*33750*/  ISETP.GE.AND P2, PT, R0, UR7, PT ;  /* 0x0000000700007c0c */ /* 0x000fe4000bf46270 */
[----:B------:R-:W0:Y:S01]  /*33760*/  S2R R0, SR_TID.X ;  /* 0x0000000000007919 */ /* 0x000e220000002100 */
[----:B---3--:R-:W3:Y:S04]  /*33770*/  @!P0 LDG.E.U16 R9, desc[UR10][R2.64] ;  /* 0x0000000a02098981 */ /* 0x008ee8000c1e1500 */
[----:B------:R-:W4:Y:S04]  /*33780*/  LDL R2, [R1+0x778] ;  /* 0x0007780001027983 */ /* 0x000f280000100800 */
[----:B---3--:R1:W-:Y:S04]  /*33790*/  STL [R1+0x2f0], R9 ;  /* 0x0002f00901007387 */ /* 0x0083e80000100800 */
[----:B------:R-:W4:Y:S01]  /*337a0*/  LDL R3, [R1+0x808] ;  /* 0x0008080001037983 */ /* 0x000f220000100800 */
[----:B0-----:R-:W-:-:S02]  /*337b0*/  SHF.R.U32.HI R0, RZ, 0x5, R0 ;  /* 0x00000005ff007819 */ /* 0x001fc40000011600 */
[----:B----4-:R-:W-:-:S04]  /*337c0*/  @!P1 LOP3.LUT R3, R3, R2, RZ, 0x3c, !PT ;  /* 0x0000000203039212 */ /* 0x010fc800078e3cff */
[----:B------:R-:W-:-:S04]  /*337d0*/  @!P1 LOP3.LUT R2, R3, R2, RZ, 0x3c, !PT ;  /* 0x0000000203029212 */ /* 0x000fc800078e3cff */
[----:B------:R-:W-:-:S05]  /*337e0*/  @!P1 LOP3.LUT R3, R3, R2, RZ, 0x3c, !PT ;  /* 0x0000000203039212 */ /* 0x000fca00078e3cff */
[----:B------:R-:W3:Y:S01]  /*337f0*/  @!P1 LDG.E.U16 R10, desc[UR10][R2.64] ;  /* 0x0000000a020a9981 */ /* 0x000ee2000c1e1500 */
[----:B------:R-:W-:-:S04]  /*33800*/  SGXT.U32 R0, R0, 0x2 ;  /* 0x000000020000781a */ /* 0x000fc80000000000 */
[----:B-1----:R-:W-:-:S04]  /*33810*/  LOP3.LUT R9, R0, 0x14, RZ, 0xfc, !PT ;  /* 0x0000001400097812 */ /* 0x002fc800078efcff */
[----:B------:R-:W-:Y:S02]  /*33820*/  ISETP.GE.AND P0, PT, R9, UR7, PT ;  /* 0x0000000709007c0c */ /* 0x000fe4000bf06270 */
[----:B------:R-:W4:Y:S04]  /*33830*/  LDL.LU R9, [R1+0x35e4] ;  /* 0x0035e40001097983 */ /* 0x000f280000300800 */
[----:B------:R-:W4:Y:S04]  /*33840*/  LDL R2, [R1+0x770] ;  /* 0x0007700001027983 */ /* 0x000f280000100800 */
[----:B---3--:R0:W-:Y:S04]  /*33850*/  STL [R1+0x2ec], R10 ;  /* 0x0002ec0a01007387 */ /* 0x0081e80000100800 */
[----:B------:R-:W4:Y:S01]  /*33860*/  LDL R3, [R1+0x804] ;  /* 0x0008040001037983 */ /* 0x000f220000100800 */
[----:B--2---:R-:W-:Y:S01]  /*33870*/  PRMT R28, RZ, 0x7610, R28 ;  /* 0x00007610ff1c7816 */ /* 0x004fe2000000001c */
[----:B------:R-:W1:Y:S01]  /*33880*/  S2R R0, SR_TID.X ;  /* 0x0000000000007919 */ /* 0x000e620000002100 */
[----:B----4-:R-:W-:-:S04]  /*33890*/  @!P2 LOP3.LUT R3, R3, R2, RZ, 0x3c, !PT ;  /* 0x000000020303a212 */ /* 0x010fc800078e3cff */
[----:B------:R-:W-:-:S04]  /*338a0*/  @!P2 LOP3.LUT R2, R3, R2, RZ, 0x3c, !PT ;  /* 0x000000020302a212 */ /* 0x000fc800078e3cff */
[----:B------:R-:W-:-:S05]  /*338b0*/  @!P2 LOP3.LUT R3, R3, R2, RZ, 0x3c, !PT ;  /* 0x000000020303a212 */ /* 0x000fca00078e3cff */
[----:B------:R-:W2:Y:S01]  /*338c0*/  @!P2 LDG.E.U16 R28, desc[UR10][R2.64] ;  /* 0x0000000a021ca981 */ /* 0x000ea2000c1e1500 */
[----:B-1----:R-:W-:-:S04]  /*338d0*/  SHF.R.U32.HI R0, RZ, 0x5, R0 ;  /* 0x00000005ff007819 */ /* 0x002fc80000011600 */
[----:B------:R-:W-:-:S04]  /*338e0*/  SGXT.U32 R0, R0, 0x2 ;  /* 0x000000020000781a */ /* 0x000fc80000000000 */
[----:B0-----:R-:W-:-:S04]  /*338f0*/  LOP3.LUT R10, R0, 0x18, RZ, 0xfc, !PT ;  /* 0x00000018000a7812 */ /* 0x001fc800078efcff */
[----:B------:R-:W-:Y:S02]  /*33900*/  ISETP.GE.AND P1, PT, R10, UR7, PT ;  /* 0x000000070a007c0c */ /* 0x000fe4000bf26270 */
[----:B------:R-:W3:Y:S04]  /*33910*/  LDL.LU R10, [R1+0x35e0] ;  /* 0x0035e000010a7983 */ /* 0x000ee80000300800 */
[----:B------:R-:W4:Y:S04]  /*33920*/  LDL R2, [R1+0x76c] ;  /* 0x00076c0001027983 */ /* 0x000f280000100800 */
[----:B--2---:R0:W-:Y:S04]  /*33930*/  STL [R1+0x2e8], R28 ;  /* 0x0002e81c01007387 */ /* 0x0041e80000100800 */
[----:B------:R-:W4:Y:S01]  /*33940*/  LDL R3, [R1+0x800] ;  /* 0x0008000001037983 */ /* 0x000f220000100800 */
[----:B------:R-:W-:Y:S01]  /*33950*/  PRMT R9, RZ, 0x7610, R9 ;  /* 0x00007610ff097816 */ /* 0x000fe20000000009 */
        /* <DEDUP_REMOVED lines=9> */
[----:B------:R-:W4:Y:S04]  /*339f0*/  LDL.LU R28, [R1+0x35dc] ;  /* 0x0035dc00011c7983 */ /* 0x000f280000300800 */
[----:B------:R-:W4:Y:S04]  /*33a00*/  LDL R2, [R1+0x7f8] ;  /* 0x0007f80001027983 */ /* 0x000f280000100800 */
[----:B--2---:R0:W-:Y:S04]  /*33a10*/  STL [R1+0x2e4], R9 ;  /* 0x0002e40901007387 */ /* 0x0041e80000100800 */
[----:B------:R-:W4:Y:S01]  /*33a20*/  LDL R3, [R1+0x7fc] ;  /* 0x0007fc0001037983 */ /* 0x000f220000100800 */
[----:B---3--:R-:W-:Y:S01]  /*33a30*/  PRMT R10, RZ, 0x7610, R10 ;  /* 0x00007610ff0a7816 */ /* 0x008fe2000000000a */
        /* <DEDUP_REMOVED lines=65> */
[----:B------:R-:W3:Y:S04]  /*33e50*/  LDL R10, [R1+0x7bc] ;  /* 0x0007bc00010a7983 */ /* 0x000ee80000100800 */
[----:B--2---:R0:W-:Y:S04]  /*33e60*/  STL [R1+0x290], R28 ;  /* 0x0002901c01007387 */ /* 0x0041e80000100800 */
[----:B------:R-:W2:Y:S04]  /*33e70*/  LDL R2, [R1+0x7d0] ;  /* 0x0007d00001027983 */ /* 0x000ea80000100800 */
[----:B------:R-:W2:Y:S01]  /*33e80*/  LDL R3, [R1+0x7d4] ;  /* 0x0007d40001037983 */ /* 0x000ea20000100800 */
[----:B------:R-:W-:Y:S01]  /*33e90*/  PRMT R9, RZ, 0x7610, R9 ;  /* 0x00007610ff097816 */ /* 0x000fe20000000009 */
[----:B------:R-:W1:Y:S01]  /*33ea0*/  S2R R0, SR_TID.X ;  /* 0x0000000000007919 */ /* 0x000e620000002100 */
[----:B--2---:R-:W-:-:S04]  /*33eb0*/  @!P1 LOP3.LUT R3, R3, R2, RZ, 0x3c, !PT ;  /* 0x0000000203039212 */ /* 0x004fc800078e3cff */
        /* <DEDUP_REMOVED lines=8> */
[----:B------:R-:W3:Y:S04]  /*33f40*/  LDL R2, [R1+0x7c8] ;  /* 0x0007c80001027983 */ /* 0x000ee80000100800 */
[----:B--2---:R0:W-:Y:S04]  /*33f50*/  STL [R1+0x28c], R9 ;  /* 0x00028c0901007387 */ /* 0x0041e80000100800 */
[----:B------:R-:W3:Y:S01]  /*33f60*/  LDL R3, [R1+0x7cc] ;  /* 0x0007cc0001037983 */ /* 0x000ee20000100800 */
[----:B------:R-:W-:Y:S01]  /*33f70*/  PRMT R8, RZ, 0x7610, R8 ;  /* 0x00007610ff087816 */ /* 0x000fe20000000008 */
[----:B------:R-:W1:Y:S01]  /*33f80*/  S2R R0, SR_TID.X ;  /* 0x0000000000007919 */ /* 0x000e620000002100 */
[----:B---3--:R-:W-:-:S04]  /*33f90*/  @!P2 LOP3.LUT R3, R3, R2, RZ, 0x3c, !PT ;  /* 0x000000020303a212 */ /* 0x008fc800078e3cff */
        /* <DEDUP_REMOVED lines=8> */
[----:B--2---:R0:W-:Y:S04]  /*34020*/  STL [R1+0x288], R8 ;  /* 0x0002880801007387 */ /* 0x0041e80000100800 */
[----:B------:R-:W2:Y:S04]  /*34030*/  LDL R2, [R1+0x7c0] ;  /* 0x0007c00001027983 */ /* 0x000ea80000100800 */
[----:B------:R-:W2:Y:S01]  /*34040*/  LDL R3, [R1+0x7c4] ;  /* 0x0007c40001037983 */ /* 0x000ea20000100800 */
[----:B----4-:R-:W-:Y:S01]  /*34050*/  PRMT R28, RZ, 0x7610, R28 ;  /* 0x00007610ff1c7816 */ /* 0x010fe2000000001c */
[----:B------:R-:W0:Y:S01]  /*34060*/  S2R R0, SR_TID.X ;  /* 0x0000000000007919 */ /* 0x000e220000002100 */
[----:B--2---:R-:W-:-:S04]  /*34070*/  @!P3 LOP3.LUT R3, R3, R2, RZ, 0x3c, !PT ;  /* 0x000000020303b212 */ /* 0x004fc800078e3cff */
[----:B------:R-:W-:-:S04]  /*34080*/  @!P3 LOP3.LUT R2, R3, R2, RZ, 0x3c, !PT ;  /* 0x000000020302b212 */ /* 0x000fc800078e3cff */
[----:B------:R-:W-:-:S05]  /*34090*/  @!P3 LOP3.LUT R3, R3, R2, RZ, 0x3c, !PT ;  /* 0x000000020303b212 */ /* 0x000fca00078e3cff */
[----:B------:R-:W2:Y:S01]  /*340a0*/  @!P3 LDG.E.U16 R28, desc[UR10][R2.64] ;  /* 0x0000000a021cb981 */ /* 0x000ea2000c1e1500 */
[----:B0-----:R-:W-:-:S04]  /*340b0*/  SHF.R.U32.HI R8, RZ, 0x5, R0 ;  /* 0x00000005ff087819 */ /* 0x001fc80000011600 */
[----:B------:R-:W-:-:S04]  /*340c0*/  SGXT.U32 R8, R8, 0x2 ;  /* 0x000000020808781a */ /* 0x000fc80000000000 */
[----:B------:R-:W-:-:S04]  /*340d0*/  LOP3.LUT R8, R8, 0x3c, RZ, 0xfc, !PT ;  /* 0x0000003c08087812 */ /* 0x000fc800078efcff */
[----:B------:R-:W-:Y:S02]  /*340e0*/  ISETP.GE.AND P1, PT, R8, UR7, PT ;  /* 0x0000000708007c0c */ /* 0x000fe4000bf26270 */
[----:B------:R-:W4:Y:S01]  /*340f0*/  LDL.LU R8, [R1+0x35c0] ;  /* 0x0035c00001087983 */ /* 0x000f220000300800 */
[----:B------:R-:W-:-:S03]  /*34100*/  SHF.R.U32.HI R0, RZ, 0x5, R0 ;  /* 0x00000005ff007819 */ /* 0x000fc60000011600 */
[----:B--2---:R0:W-:Y:S04]  /*34110*/  STL [R1+0x284], R28 ;  /* 0x0002841c01007387 */ /* 0x0041e80000100800 */
[----:B0-----:R-:W2:Y:S04]  /*34120*/  LDL.LU R28, [R1+0x35bc] ;  /* 0x0035bc00011c7983 */ /* 0x001ea80000300800 */
[----:B------:R-:W2:Y:S01]  /*34130*/  LDL R3, [R1+0x7b8] ;  /* 0x0007b80001037983 */ /* 0x000ea20000100800 */
[----:B------:R-:W-:-:S04]  /*34140*/  SGXT.U32 R0, R0, 0x2 ;  /* 0x000000020000781a */ /* 0x000fc80000000000 */
[----:B------:R-:W-:Y:S02]  /*34150*/  LOP3.LUT R2, R0, 0x40, RZ, 0xfc, !PT ;  /* 0x0000004000027812 */ /* 0x000fe400078efcff */
[----:B---3--:R-:W-:Y:S02]  /*34160*/  PRMT R9, RZ, 0x7610, R9 ;  /* 0x00007610ff097816 */ /* 0x008fe40000000009 */
[----:B------:R-:W-:Y:S01]  /*34170*/  ISETP.GE.AND P2, PT, R2, UR7, PT ;  /* 0x0000000702007c0c */ /* 0x000fe2000bf46270 */
[----:B------:R-:W-:Y:S01]  /*34180*/  @!P4 IMAD.MOV.U32 R2, RZ, RZ, R10 ;  /* 0x000000ffff02c224 */ /* 0x000fe200078e000a */
[----:B------:R-:W0:Y:S01]  /*34190*/  S2R R0, SR_TID.X ;  /* 0x0000000000007919 */ /* 0x000e220000002100 */
[----:B------:R-:W3:Y:S04]  /*341a0*/  LDL R10, [R1+0x794] ;  /* 0x00079400010a7983 */ /* 0x000ee80000100800 */
[----:B--2---:R-:W2:Y:S04]  /*341b0*/  @!P4 LDG.E.U16 R9, desc[UR10][R2.64] ;  /* 0x0000000a0209c981 */ /* 0x004ea8000c1e1500 */
[----:B------:R-:W3:Y:S04]  /*341c0*/  LDL R2, [R1+0x7b0] ;  /* 0x0007b00001027983 */ /* 0x000ee80000100800 */
[----:B------:R-:W3:Y:S01]  /*341d0*/  LDL R3, [R1+0x7b4] ;  /* 0x0007b40001037983 */ /* 0x000ee20000100800 */
[----:B0-----:R-:W-:-:S04]  /*341e0*/  SHF.R.U32.HI R0, RZ, 0x5, R0 ;  /* 0x00000005ff007819 */ /* 0x001fc80000011600 */
[----:B------:R-:W-:Y:S02]  /*341f0*/  SGXT.U32 R0, R0, 0x2 ;  /* 0x000000020000781a */ /* 0x000fe40000000000 */
[----:B------:R-:W-:Y:S01]  /*34200*/  PRMT R28, RZ, 0x7610, R28 ;  /* 0x00007610ff1c7816 */ /* 0x000fe2000000001c */
[----:B--2---:R0:W-:Y:S01]  /*34210*/  STL [R1+0x280], R9 ;  /* 0x0002800901007387 */ /* 0x0041e20000100800 */
[-C--:B---3--:R-:W-:Y:S02]  /*34220*/  @!P0 LOP3.LUT R3, R3, R2.reuse, RZ, 0x3c, !PT ;  /* 0x0000000203038212 */ /* 0x088fe400078e3cff */
[C---:B0-----:R-:W-:Y:S02]  /*34230*/  LOP3.LUT R9, R0.reuse, 0x44, RZ, 0xfc, !PT ;  /* 0x0000004400097812 */ /* 0x041fe400078efcff */
[----:B------:R-:W-:Y:S02]  /*34240*/  @!P0 LOP3.LUT R2, R3, R2, RZ, 0x3c, !PT ;  /* 0x0000000203028212 */ /* 0x000fe400078e3cff */
[----:B------:R-:W-:-:S02]  /*34250*/  LOP3.LUT R0, R0, 0x48, RZ, 0xfc, !PT ;  /* 0x0000004800007812 */ /* 0x000fc400078efcff */
[----:B------:R-:W-:Y:S02]  /*34260*/  @!P0 LOP3.LUT R3, R3, R2, RZ, 0x3c, !PT ;  /* 0x0000000203038212 */ /* 0x000fe400078e3cff */
[----:B------:R-:W-:Y:S02]  /*34270*/  ISETP.GE.AND P3, PT, R9, UR7, PT ;  /* 0x0000000709007c0c */ /* 0x000fe4000bf66270 */
[----:B------:R-:W2:Y:S01]  /*34280*/  LDL.LU R9, [R1+0x35b8] ;  /* 0x0035b80001097983 */ /* 0x000ea20000300800 */
[----:B------:R-:W-:-:S03]  /*34290*/  ISETP.GE.AND P4, PT, R0, UR7, PT ;  /* 0x0000000700007c0c */ /* 0x000fc6000bf86270 */
[----:B------:R-:W3:Y:S04]  /*342a0*/  LDL.LU R0, [R1+0x35b4] ;  /* 0x0035b40001007983 */ /* 0x000ee80000300800 */
[----:B------:R0:W2:Y:S04]  /*342b0*/  @!P0 LDG.E.U16 R28, desc[UR10][R2.64] ;  /* 0x0000000a021c8981 */ /* 0x0000a8000c1e1500 */
[----:B------:R-:W0:Y:S04]  /*342c0*/  LDL R2, [R1+0x7a8] ;  /* 0x0007a80001027983 */ /* 0x000e280000100800 */
[----:B------:R-:W0:Y:S01]  /*342d0*/  LDL R3, [R1+0x7ac] ;  /* 0x0007ac0001037983 */ /* 0x000e220000100800 */
[----:B----4-:R-:W-:-:S02]  /*342e0*/  PRMT R8, RZ, 0x7610, R8 ;  /* 0x00007610ff087816 */ /* 0x010fc40000000008 */
[----:B0-----:R-:W-:-:S04]  /*342f0*/  @!P1 LOP3.LUT R3, R3, R2, RZ, 0x3c, !PT ;  /* 0x0000000203039212 */ /* 0x001fc800078e3cff */
[----:B------:R-:W-:-:S04]  /*34300*/  @!P1 LOP3.LUT R2, R3, R2, RZ, 0x3c, !PT ;  /* 0x0000000203029212 */ /* 0x000fc800078e3cff */
[----:B------:R-:W-:-:S05]  /*34310*/  @!P1 LOP3.LUT R3, R3, R2, RZ, 0x3c, !PT ;  /* 0x0000000203039212 */ /* 0x000fca00078e3cff */
[----:B------:R-:W4:Y:S04]  /*34320*/  @!P1 LDG.E.U16 R8, desc[UR10][R2.64] ;  /* 0x0000000a02089981 */ /* 0x000f28000c1e1500 */
[----:B--2---:R0:W-:Y:S04]  /*34330*/  STL [R1+0x27c], R28 ;  /* 0x00027c1c01007387 */ /* 0x0041e80000100800 */
[----:B----4-:R1:W-:Y:S04]  /*34340*/  STL [R1+0x278], R8 ;  /* 0x0002780801007387 */ /* 0x0103e80000100800 */
[----:B------:R-:W2:Y:S04]  /*34350*/  LDL R2, [R1+0x7a0] ;  /* 0x0007a00001027983 */ /* 0x000ea80000100800 */
[----:B------:R-:W2:Y:S01]  /*34360*/  LDL R3, [R1+0x7a4] ;  /* 0x0007a40001037983 */ /* 0x000ea20000100800 */
[----:B---3--:R-:W-:Y:S01]  /*34370*/  PRMT R0, RZ, 0x7610, R0 ;  /* 0x00007610ff007816 */ /* 0x008fe20000000000 */
[----:B0-----:R-:W1:Y:S01]  /*34380*/  S2R R28, SR_TID.X ;  /* 0x00000000001c7919 */ /* 0x001e620000002100 */
[----:B--2---:R-:W-:-:S04]  /*34390*/  @!P2 LOP3.LUT R3, R3, R2, RZ, 0x3c, !PT ;  /* 0x000000020303a212 */ /* 0x004fc800078e3cff */
[----:B------:R-:W-:-:S04]  /*343a0*/  @!P2 LOP3.LUT R2, R3, R2, RZ, 0x3c, !PT ;  /* 0x000000020302a212 */ /* 0x000fc800078e3cff */
[----:B------:R-:W-:-:S05]  /*343b0*/  @!P2 LOP3.LUT R3, R3, R2, RZ, 0x3c, !PT ;  /* 0x000000020303a212 */ /* 0x000fca00078e3cff */
[----:B------:R-:W2:Y:S01]  /*343c0*/  @!P2 LDG.E.U16 R0, desc[UR10][R2.64] ;  /* 0x0000000a0200a981 */ /* 0x000ea2000c1e1500 */
[----:B-1----:R-:W-:-:S04]  /*343d0*/  SHF.R.U32.HI R8, RZ, 0x5, R28 ;  /* 0x00000005ff087819 */ /* 0x002fc8000001161c */
[----:B------:R-:W-:-:S04]  /*343e0*/  SGXT.U32 R8, R8, 0x2 ;  /* 0x000000020808781a */ /* 0x000fc80000000000 */
[----:B------:R-:W-:-:S04]  /*343f0*/  LOP3.LUT R8, R8, 0x4c, RZ, 0xfc, !PT ;  /* 0x0000004c08087812 */ /* 0x000fc800078efcff */
[----:B------:R-:W-:Y:S02]  /*34400*/  ISETP.GE.AND P0, PT, R8, UR7, PT ;  /* 0x0000000708007c0c */ /* 0x000fe4000bf06270 */
[----:B------:R-:W3:Y:S04]  /*34410*/  LDL.LU R8, [R1+0x35b0] ;  /* 0x0035b00001087983 */ /* 0x000ee80000300800 */
[----:B--2---:R0:W-:Y:S04]  /*34420*/  STL [R1+0x274], R0 ;  /* 0x0002740001007387 */ /* 0x0041e80000100800 */
[----:B0-----:R-:W2:Y:S04]  /*34430*/  LDL.LU R0, [R1+0x35ac] ;  /* 0x0035ac0001007983 */ /* 0x001ea80000300800 */
[----:B------:R-:W4:Y:S04]  /*34440*/  LDL R2, [R1+0x798] ;  /* 0x0007980001027983 */ /* 0x000f280000100800 */
[----:B------:R-:W4:Y:S01]  /*34450*/  LDL R3, [R1+0x79c] ;  /* 0x00079c0001037983 */ /* 0x000f220000100800 */
[----:B------:R-:W-:-:S02]  /*34460*/  PRMT R9, RZ, 0x7610, R9 ;  /* 0x00007610ff097816 */ /* 0x000fc40000000009 */
[----:B----4-:R-:W-:-:S04]  /*34470*/  @!P3 LOP3.LUT R3, R3, R2, RZ, 0x3c, !PT ;  /* 0x000000020303b212 */ /* 0x010fc800078e3cff */
[----:B------:R-:W-:-:S04]  /*34480*/  @!P3 LOP3.LUT R2, R3, R2, RZ, 0x3c, !PT ;  /* 0x000000020302b212 */ /* 0x000fc800078e3cff */
[----:B------:R-:W-:-:S05]  /*34490*/  @!P3 LOP3.LUT R3, R3, R2, RZ, 0x3c, !PT ;  /* 0x000000020303b212 */ /* 0x000fca00078e3cff */
[----:B------:R-:W4:Y:S01]  /*344a0*/  @!P3 LDG.E.U16 R9, desc[UR10][R2.64] ;  /* 0x0000000a0209b981 */ /* 0x000f22000c1e1500 */
[----:B--2---:R-:W-:-:S03]  /*344b0*/  PRMT R0, RZ, 0x7610, R0 ;  /* 0x00007610ff007816 */ /* 0x004fc60000000000 */
[----:B----4-:R0:W-:Y:S04]  /*344c0*/  STL [R1+0x270], R9 ;  /* 0x0002700901007387 */ /* 0x0101e80000100800 */
[----:B0-----:R-:W2:Y:S04]  /*344d0*/  LDL.LU R9, [R1+0x35a8] ;  /* 0x0035a80001097983 */ /* 0x001ea80000300800 */
[----:B------:R-:W4:Y:S01]  /*344e0*/  LDL R3, [R1+0x790] ;  /* 0x0007900001037983 */ /* 0x000f220000100800 */
[----:B------:R-:W-:-:S05]  /*344f0*/  @!P4 IMAD.MOV.U32 R2, RZ, RZ, R10 ;  /* 0x000000ffff02c224 */ /* 0x000fca00078e000a */
[----:B----4-:R-:W4:Y:S01]  /*34500*/  @!P4 LDG.E.U16 R0, desc[UR10][R2.64] ;  /* 0x0000000a0200c981 */ /* 0x010f22000c1e1500 */
[----:B------:R-:W-:-:S04]  /*34510*/  SHF.R.U32.HI R28, RZ, 0x5, R28 ;  /* 0x00000005ff1c7819 */ /* 0x000fc8000001161c */
[----:B------:R-:W-:-:S04]  /*34520*/  SGXT.U32 R28, R28, 0x2 ;  /* 0x000000021c1c781a */ /* 0x000fc80000000000 */
[----:B------:R-:W-:-:S04]  /*34530*/  LOP3.LUT R28, R28, 0x50, RZ, 0xfc, !PT ;  /* 0x000000501c1c7812 */ /* 0x000fc800078efcff */
[----:B------:R-:W-:Y:S02]  /*34540*/  ISETP.GE.AND P1, PT, R28, UR7, PT ;  /* 0x000000071c007c0c */ /* 0x000fe4000bf26270 */
[----:B------:R-:W0:Y:S01]  /*34550*/  S2R R28, SR_TID.X ;  /* 0x00000000001c7919 */ /* 0x000e220000002100 */
[----:B----4-:R1:W-:Y:S04]  /*34560*/  STL [R1+0x26c], R0 ;  /* 0x00026c0001007387 */ /* 0x0103e80000100800 */
[----:B-1----:R-:W4:Y:S04]  /*34570*/  LDL.LU R0, [R1+0x35a4] ;  /* 0x0035a40001007983 */ /* 0x002f280000300800 */
[----:B------:R-:W3:Y:S04]  /*34580*/  LDL R2, [R1+0x788] ;  /* 0x0007880001027983 */ /* 0x000ee80000100800 */
[----:B------:R-:W3:Y:S01]  /*34590*/  LDL R3, [R1+0x78c] ;  /* 0x00078c0001037983 */ /* 0x000ee20000100800 */
[----:B0-----:R-:W-:-:S02]  /*345a0*/  SHF.R.U32.HI R10, RZ, 0x5, R28 ;  /* 0x00000005ff0a7819 */ /* 0x001fc4000001161c */
[----:B------:R-:W-:Y:S02]  /*345b0*/  SHF.R.U32.HI R28, RZ, 0x5, R28 ;  /* 0x00000005ff1c7819 */ /* 0x000fe4000001161c */
[----:B------:R-:W-:Y:S02]  /*345c0*/  SGXT.U32 R10, R10, 0x2 ;  /* 0x000000020a0a781a */ /* 0x000fe40000000000 */
[----:B------:R-:W-:Y:S02]  /*345d0*/  SGXT.U32 R28, R28, 0x2 ;  /* 0x000000021c1c781a */ /* 0x000fe40000000000 */
[----:B------:R-:W-:Y:S02]  /*345e0*/  LOP3.LUT R10, R10, 0x54, RZ, 0xfc, !PT ;  /* 0x000000540a0a7812 */ /* 0x000fe400078efcff */
[----:B--2---:R-:W-:Y:S02]  /*345f0*/  PRMT R9, RZ, 0x7610, R9 ;  /* 0x00007610ff097816 */ /* 0x004fe40000000009 */
[----:B------:R-:W-:-:S02]  /*34600*/  ISETP.GE.AND P2, PT, R10, UR7, PT ;  /* 0x000000070a007c0c */ /* 0x000fc4000bf46270 */
[----:B------:R-:W-:-:S04]  /*34610*/  LOP3.LUT R10, R28, 0x58, RZ, 0xfc, !PT ;  /* 0x000000581c0a7812 */ /* 0x000fc800078efcff */
[----:B------:R-:W-:Y:S02]  /*34620*/  ISETP.GE.AND P3, PT, R10, UR7, PT ;  /* 0x000000070a007c0c */ /* 0x000fe4000bf66270 */
[----:B------:R-:W2:Y:S01]  /*34630*/  LDL.LU R10, [R1+0x35a0] ;  /* 0x0035a000010a7983 */ /* 0x000ea20000300800 */
[----:B---3--:R-:W-:-:S04]  /*34640*/  @!P0 LOP3.LUT R3, R3, R2, RZ, 0x3c, !PT ;  /* 0x0000000203038212 */ /* 0x008fc800078e3cff */
[----:B------:R-:W-:-:S04]  /*34650*/  @!P0 LOP3.LUT R2, R3, R2, RZ, 0x3c, !PT ;  /* 0x0000000203028212 */ /* 0x000fc800078e3cff */
[----:B------:R-:W-:-:S05]  /*34660*/  @!P0 LOP3.LUT R3, R3, R2, RZ, 0x3c, !PT ;  /* 0x0000000203038212 */ /* 0x000fca00078e3cff */
[----:B------:R0:W3:Y:S04]  /*34670*/  @!P0 LDG.E.U16 R9, desc[UR10][R2.64] ;  /* 0x0000000a02098981 */ /* 0x0000e8000c1e1500 */
[----:B------:R-:W0:Y:S04]  /*34680*/  LDL R2, [R1+0x780] ;  /* 0x0007800001027983 */ /* 0x000e280000100800 */
[----:B------:R-:W0:Y:S01]  /*34690*/  LDL R3, [R1+0x784] ;  /* 0x0007840001037983 */ /* 0x000e220000100800 */
[----:B------:R-:W-:Y:S01]  /*346a0*/  PRMT R8, RZ, 0x7610, R8 ;  /* 0x00007610ff087816 */ /* 0x000fe20000000008 */
[----:B------:R-:W1:Y:S01]  /*346b0*/  S2R R28, SR_TID.X ;  /* 0x00000000001c7919 */ /* 0x000e620000002100 */
[----:B0-----:R-:W-:-:S04]  /*346c0*/  @!P1 LOP3.LUT R3, R3, R2, RZ, 0x3c, !PT ;  /* 0x0000000203039212 */ /* 0x001fc800078e3cff */
[----:B------:R-:W-:-:S04]  /*346d0*/  @!P1 LOP3.LUT R2, R3, R2, RZ, 0x3c, !PT ;  /* 0x0000000203029212 */ /* 0x000fc800078e3cff */
[----:B------:R-:W-:-:S05]  /*346e0*/  @!P1 LOP3.LUT R3, R3, R2, RZ, 0x3c, !PT ;  /* 0x0000000203039212 */ /* 0x000fca00078e3cff */
[----:B------:R-:W2:Y:S01]  /*346f0*/  @!P1 LDG.E.U16 R8, desc[UR10][R2.64] ;  /* 0x0000000a02089981 */ /* 0x000ea2000c1e1500 */
[----:B-1----:R-:W-:-:S04]  /*34700*/  SHF.R.U32.HI R28, RZ, 0x5, R28 ;  /* 0x00000005ff1c7819 */ /* 0x002fc8000001161c */
[----:B------:R-:W-:-:S04]  /*34710*/  SGXT.U32 R28, R28, 0x2 ;  /* 0x000000021c1c781a */ /* 0x000fc80000000000 */
[----:B------:R-:W-:Y:S01]  /*34720*/  LOP3.LUT R28, R28, 0x5c, RZ, 0xfc, !PT ;  /* 0x0000005c1c1c7812 */ /* 0x000fe200078efcff */
[----:B---3--:R0:W-:Y:S03]  /*34730*/  STL [R1+0x268], R9 ;  /* 0x0002680901007387 */ /* 0x0081e60000100800 */
[----:B------:R-:W-:Y:S02]  /*34740*/  ISETP.GE.AND P0, PT, R28, UR7, PT ;  /* 0x000000071c007c0c */ /* 0x000fe4000bf06270 */
[----:B------:R-:W3:Y:S01]  /*34750*/  LDL.LU R28, [R1+0x359c] ;  /* 0x00359c00011c7983 */ /* 0x000ee20000300800 */
[----:B0-----:R-:W0:Y:S03]  /*34760*/  S2R R9, SR_TID.X ;  /* 0x0000000000097919 */ /* 0x001e260000002100 */
[----:B--2---:R0:W-:Y:S04]  /*34770*/  STL [R1+0x264], R8 ;  /* 0x0002640801007387 */ /* 0x0041e80000100800 */
[----:B------:R-:W2:Y:S04]  /*34780*/  LDL R2, [R1+0x764] ;  /* 0x0007640001027983 */ /* 0x000ea80000100800 */
[----:B------:R-:W2:Y:S01]  /*34790*/  LDL R3, [R1+0x768] ;  /* 0x0007680001037983 */ /* 0x000ea20000100800 */
[----:B0-----:R-:W-:-:S04]  /*347a0*/  SHF.R.U32.HI R8, RZ, 0x5, R9 ;  /* 0x00000005ff087819 */ /* 0x001fc80000011609 */
[----:B------:R-:W-:Y:S02]  /*347b0*/  SGXT.U32 R8, R8, 0x2 ;  /* 0x000000020808781a */ /* 0x000fe40000000000 */
[----:B------:R-:W-:Y:S02]  /*347c0*/  PRMT R10, RZ, 0x7610, R10 ;  /* 0x00007610ff0a7816 */ /* 0x000fe4000000000a */
[----:B------:R-:W-:-:S04]  /*347d0*/  LOP3.LUT R8, R8, 0x60, RZ, 0xfc, !PT ;  /* 0x0000006008087812 */ /* 0x000fc800078efcff */
[----:B------:R-:W-:Y:S02]  /*347e0*/  ISETP.GE.AND P1, PT, R8, UR7, PT ;  /* 0x0000000708007c0c */ /* 0x000fe4000bf26270 */
[----:B------:R-:W3:Y:S01]  /*347f0*/  LDL.LU R8, [R1+0x3598] ;  /* 0x0035980001087983 */ /* 0x000ee20000300800 */
[----:B--2---:R-:W-:-:S04]  /*34800*/  @!P2 LOP3.LUT R3, R3, R2, RZ, 0x3c, !PT ;  /* 0x000000020303a212 */ /* 0x004fc800078e3cff */
[----:B------:R-:W-:-:S04]  /*34810*/  @!P2 LOP3.LUT R2, R3, R2, RZ, 0x3c, !PT ;  /* 0x000000020302a212 */ /* 0x000fc800078e3cff */
[----:B------:R-:W-:-:S05]  /*34820*/  @!P2 LOP3.LUT R3, R3, R2, RZ, 0x3c, !PT ;  /* 0x000000020303a212 */ /* 0x000fca00078e3cff */
[----:B------:R0:W2:Y:S04]  /*34830*/  @!P2 LDG.E.U16 R10, desc[UR10][R2.64] ;  /* 0x0000000a020aa981 */ /* 0x0000a8000c1e1500 */
[----:B------:R-:W0:Y:S04]  /*34840*/  LDL R2, [R1+0x75c] ;  /* 0x00075c0001027983 */ /* 0x000e280000100800 */
[----:B------:R-:W0:Y:S01]  /*34850*/  LDL R3, [R1+0x760] ;  /* 0x0007600001037983 */ /* 0x000e220000100800 */
[----:B---3--:R-:W-:Y:S02]  /*34860*/  PRMT R28, RZ, 0x7610, R28 ;  /* 0x00007610ff1c7816 */ /* 0x008fe4000000001c */
[----:B0-----:R-:W-:-:S04]  /*34870*/  @!P3 LOP3.LUT R3, R3, R2, RZ, 0x3c, !PT ;  /* 0x000000020303b212 */ /* 0x001fc800078e3cff */
[----:B------:R-:W-:-:S04]  /*34880*/  @!P3 LOP3.LUT R2, R3, R2, RZ, 0x3c, !PT ;  /* 0x000000020302b212 */ /* 0x000fc800078e3cff */
[----:B------:R-:W-:-:S05]  /*34890*/  @!P3 LOP3.LUT R3, R3, R2, RZ, 0x3c, !PT ;  /* 0x000000020303b212 */ /* 0x000fca00078e3cff */
[----:B------:R-:W3:Y:S04]  /*348a0*/  @!P3 LDG.E.U16 R28, desc[UR10][R2.64] ;  /* 0x0000000a021cb981 */ /* 0x000ee8000c1e1500 */
[----:B--2---:R0:W-:Y:S04]  /*348b0*/  STL [R1+0x260], R10 ;  /* 0x0002600a01007387 */ /* 0x0041e80000100800 */
[----:B0-----:R-:W2:Y:S04]  /*348c0*/  LDL R10, [R1+0x740] ;  /* 0x00074000010a7983 */ /* 0x001ea80000100800 */
[----:B---3--:R-:W-:Y:S04]  /*348d0*/  STL [R1+0x25c], R28 ;  /* 0x00025c1c01007387 */ /* 0x008fe80000100800 */
[----:B------:R-:W3:Y:S04]  /*348e0*/  LDL R2, [R1+0x754] ;  /* 0x0007540001027983 */ /* 0x000ee80000100800 */
[----:B------:R-:W3:Y:S01]  /*348f0*/  LDL R3, [R1+0x758] ;  /* 0x0007580001037983 */ /* 0x000ee20000100800 */
[----:B------:R-:W-:-:S02]  /*34900*/  PRMT R8, RZ, 0x7610, R8 ;  /* 0x00007610ff087816 */ /* 0x000fc40000000008 */
[----:B------:R-:W-:-:S04]  /*34910*/  SHF.R.U32.HI R9, RZ, 0x5, R9 ;  /* 0x00000005ff097819 */ /* 0x000fc80000011609 */
[----:B------:R-:W-:-:S04]  /*34920*/  SGXT.U32 R9, R9, 0x2 ;  /* 0x000000020909781a */ /* 0x000fc80000000000 */
[----:B------:R-:W-:-:S04]  /*34930*/  LOP3.LUT R9, R9, 0x64, RZ, 0xfc, !PT ;  /* 0x0000006409097812 */ /* 0x000fc800078efcff */
[----:B------:R-:W-:Y:S02]  /*34940*/  ISETP.GE.AND P2, PT, R9, UR7, PT ;  /* 0x0000000709007c0c */ /* 0x000fe4000bf46270 */
[----:B------:R-:W0:Y:S01]  /*34950*/  S2R R9, SR_TID.X ;  /* 0x0000000000097919 */ /* 0x000e220000002100 */
[----:B---3--:R-:W-:-:S04]  /*34960*/  @!P0 LOP3.LUT R3, R3, R2, RZ, 0x3c, !PT ;  /* 0x0000000203038212 */ /* 0x008fc800078e3cff */
[----:B------:R-:W-:-:S04]  /*34970*/  @!P0 LOP3.LUT R2, R3, R2, RZ, 0x3c, !PT ;  /* 0x0000000203028212 */ /* 0x000fc800078e3cff */
[----:B------:R-:W-:-:S05]  /*34980*/  @!P0 LOP3.LUT R3, R3, R2, RZ, 0x3c, !PT ;  /* 0x0000000203038212 */ /* 0x000fca00078e3cff */
[----:B------:R-:W3:Y:S01]  /*34990*/  @!P0 LDG.E.U16 R8, desc[UR10][R2.64] ;  /* 0x0000000a02088981 */ /* 0x000ee2000c1e1500 */
[----:B0-----:R-:W-:-:S04]  /*349a0*/  SHF.R.U32.HI R9, RZ, 0x5, R9 ;  /* 0x00000005ff097819 */ /* 0x001fc80000011609 */
[----:B------:R-:W-:-:S04]  /*349b0*/  SGXT.U32 R9, R9, 0x2 ;  /* 0x000000020909781a */ /* 0x000fc80000000000 */
[----:B------:R-:W-:-:S04]  /*349c0*/  LOP3.LUT R9, R9, 0x68, RZ, 0xfc, !PT ;  /* 0x0000006809097812 */ /* 0x000fc800078efcff */
[----:B------:R-:W-:Y:S02]  /*349d0*/  ISETP.GE.AND P3, PT, R9, UR7, PT ;  /* 0x0000000709007c0c */ /* 0x000fe4000bf66270 */
[----:B------:R-:W2:Y:S04]  /*349e0*/  LDL.LU R9, [R1+0x3594] ;  /* 0x0035940001097983 */ /* 0x000ea80000300800 */
[----:B---3--:R0:W-:Y:S04]  /*349f0*/  STL [R1+0x258], R8 ;  /* 0x0002580801007387 */ /* 0x0081e80000100800 */
[----:B0-----:R-:W3:Y:S04]  /*34a00*/  LDL.LU R8, [R1+0x3590] ;  /* 0x0035900001087983 */ /* 0x001ee80000300800 */
[----:B------:R-:W3:Y:S04]  /*34a10*/  LDL R2, [R1+0x74c] ;  /* 0x00074c0001027983 */ /* 0x000ee80000100800 */
[----:B------:R-:W3:Y:S01]  /*34a20*/  LDL R3, [R1+0x750] ;  /* 0x0007500001037983 */ /* 0x000ee20000100800 */
[----:B--2---:R-:W-:Y:S01]  /*34a30*/  PRMT R9, RZ, 0x7610, R9 ;  /* 0x00007610ff097816 */ /* 0x004fe20000000009 */
[----:B------:R-:W0:Y:S01]  /*34a40*/  S2R R28, SR_TID.X ;  /* 0x00000000001c7919 */ /* 0x000e220000002100 */
[----:B---3--:R-:W-:-:S04]  /*34a50*/  @!P1 LOP3.LUT R3, R3, R2, RZ, 0x3c, !PT ;  /* 0x0000000203039212 */ /* 0x008fc800078e3cff */
[----:B------:R-:W-:-:S04]  /*34a60*/  @!P1 LOP3.LUT R2, R3, R2, RZ, 0x3c, !PT ;  /* 0x0000000203029212 */ /* 0x000fc800078e3cff */
[----:B------:R-:W-:-:S05]  /*34a70*/  @!P1 LOP3.LUT R3, R3, R2, RZ, 0x3c, !PT ;  /* 0x0000000203039212 */ /* 0x000fca00078e3cff */
[----:B------:R-:W2:Y:S01]  /*34a80*/  @!P1 LDG.E.U16 R9, desc[UR10][R2.64] ;  /* 0x0000000a02099981 */ /* 0x000ea2000c1e1500 */
[----:B0-----:R-:W-:-:S04]  /*34a90*/  SHF.R.U32.HI R28, RZ, 0x5, R28 ;  /* 0x00000005ff1c7819 */ /* 0x001fc8000001161c */
[----:B------:R-:W-:-:S04]  /*34aa0*/  SGXT.U32 R28, R28, 0x2 ;  /* 0x000000021c1c781a */ /* 0x000fc80000000000 */
[----:B------:R-:W-:-:S04]  /*34ab0*/  LOP3.LUT R28, R28, 0x6c, RZ, 0xfc, !PT ;  /* 0x0000006c1c1c7812 */ /* 0x000fc800078efcff */
[----:B------:R-:W-:Y:S02]  /*34ac0*/  ISETP.GE.AND P0, PT, R28, UR7, PT ;  /* 0x000000071c007c0c */ /* 0x000fe4000bf06270 */
[----:B------:R-:W3:Y:S04]  /*34ad0*/  LDL.LU R28, [R1+0x358c] ;  /* 0x00358c00011c7983 */ /* 0x000ee80000300800 */
[----:B--2---:R0:W-:Y:S04]  /*34ae0*/  STL [R1+0x254], R9 ;  /* 0x0002540901007387 */ /* 0x0041e80000100800 */
[----:B0-----:R-:W2:Y:S04]  /*34af0*/  LDL.LU R9, [R1+0x3588] ;  /* 0x0035880001097983 */ /* 0x001ea80000300800 */
[----:B------:R-:W2:Y:S04]  /*34b00*/  LDL R2, [R1+0x744] ;  /* 0x0007440001027983 */ /* 0x000ea80000100800 */
[----:B------:R-:W2:Y:S01]  /*34b10*/  LDL R3, [R1+0x748] ;  /* 0x0007480001037983 */ /* 0x000ea20000100800 */
[----:B---3--:R-:W-:-:S02]  /*34b20*/  PRMT R28, RZ, 0x7610, R28 ;  /* 0x00007610ff1c7816 */ /* 0x008fc4000000001c */
[----:B--2---:R-:W-:-:S04]  /*34b30*/  @!P2 LOP3.LUT R3, R3, R2, RZ, 0x3c, !PT ;  /* 0x000000020303a212 */ /* 0x004fc800078e3cff */
[----:B------:R-:W-:-:S04]  /*34b40*/  @!P2 LOP3.LUT R2, R3, R2, RZ, 0x3c, !PT ;  /* 0x000000020302a212 */ /* 0x000fc800078e3cff */
[----:B------:R-:W-:-:S05]  /*34b50*/  @!P2 LOP3.LUT R3, R3, R2, RZ, 0x3c, !PT ;  /* 0x000000020303a212 */ /* 0x000fca00078e3cff */
[----:B------:R0:W2:Y:S02]  /*34b60*/  @!P2 LDG.E.U16 R28, desc[UR10][R2.64] ;  /* 0x0000000a021ca981 */ /* 0x0000a4000c1e1500 */
[----:B0-----:R-:W0:Y:S02]  /*34b70*/  S2R R3, SR_TID.X ;  /* 0x0000000000037919 */ /* 0x001e240000002100 */
[----:B0-----:R-:W-:-:S04]  /*34b80*/  SHF.R.U32.HI R3, RZ, 0x5, R3 ;  /* 0x00000005ff037819 */ /* 0x001fc80000011603 */
[----:B------:R-:W-:-:S04]  /*34b90*/  SGXT.U32 R3, R3, 0x2 ;  /* 0x000000020303781a */ /* 0x000fc80000000000 */
[----:B------:R-:W-:Y:S01]  /*34ba0*/  LOP3.LUT R2, R3, 0x70, RZ, 0xfc, !PT ;  /* 0x0000007003027812 */ /* 0x000fe200078efcff */
[----:B--2---:R0:W-:Y:S04]  /*34bb0*/  STL [R1+0x250], R28 ;  /* 0x0002501c01007387 */ /* 0x0041e80000100800 */
[----:B0-----:R-:W2:Y:S04]  /*34bc0*/  LDL.LU R28, [R1+0x3584] ;  /* 0x00358400011c7983 */ /* 0x001ea80000300800 */
[----:B------:R-:W3:Y:S01]  /*34bd0*/  LDL R3, [R1+0x73c] ;  /* 0x00073c0001037983 */ /* 0x000ee20000100800 */
[----:B----4-:R-:W-:-:S02]  /*34be0*/  PRMT R0, RZ, 0x7610, R0 ;  /* 0x00007610ff007816 */ /* 0x010fc40000000000 */
[----:B------:R-:W-:Y:S01]  /*34bf0*/  ISETP.GE.AND P1, PT, R2, UR7, PT ;  /* 0x0000000702007c0c */ /* 0x000fe2000bf26270 */
[----:B------:R-:W-:-:S05]  /*34c00*/  @!P3 IMAD.MOV.U32 R2, RZ, RZ, R10 ;  /* 0x000000ffff02b224 */ /* 0x000fca00078e000a */
[----:B---3--:R0:W3:Y:S04]  /*34c10*/  @!P3 LDG.E.U16 R0, desc[UR10][R2.64] ;  /* 0x0000000a0200b981 */ /* 0x0080e8000c1e1500 */
[----:B------:R-:W0:Y:S04]  /*34c20*/  LDL R2, [R1+0x734] ;  /* 0x0007340001027983 */ /* 0x000e280000100800 */
[----:B------:R-:W0:Y:S01]  /*34c30*/  LDL R3, [R1+0x738] ;  /* 0x0007380001037983 */ /* 0x000e220000100800 */
[----:B--2---:R-:W-:Y:S02]  /*34c40*/  PRMT R28, RZ, 0x7610, R28 ;  /* 0x00007610ff1c7816 */ /* 0x004fe4000000001c */
[----:B0-----:R-:W-:-:S04]  /*34c50*/  @!P0 LOP3.LUT R3, R3, R2, RZ, 0x3c, !PT ;  /* 0x0000000203038212 */ /* 0x001fc800078e3cff */
[----:B------:R-:W-:-:S04]  /*34c60*/  @!P0 LOP3.LUT R2, R3, R2, RZ, 0x3c, !PT ;  /* 0x0000000203028212 */ /* 0x000fc800078e3cff */
[----:B------:R-:W-:-:S05]  /*34c70*/  @!P0 LOP3.LUT R3, R3, R2, RZ, 0x3c, !PT ;  /* 0x0000000203038212 */ /* 0x000fca00078e3cff */
[----:B------:R-:W2:Y:S04]  /*34c80*/  @!P0 LDG.E.U16 R28, desc[UR10][R2.64] ;  /* 0x0000000a021c8981 */ /* 0x000ea8000c1e1500 */
[----:B---3--:R-:W-:Y:S04]  /*34c90*/  STL [R1+0x24c], R0 ;  /* 0x00024c0001007387 */ /* 0x008fe80000100800 */
[----:B--2---:R0:W-:Y:S04]  /*34ca0*/  STL [R1+0x248], R28 ;  /* 0x0002481c01007387 */ /* 0x0041e80000100800 */
[----:B0-----:R-:W2:Y:S04]  /*34cb0*/  LDL.LU R28, [R1+0x3580] ;  /* 0x00358000011c7983 */ /* 0x001ea80000300800 */
[----:B------:R-:W3:Y:S04]  /*34cc0*/  LDL R2, [R1+0x72c] ;  /* 0x00072c0001027983 */ /* 0x000ee80000100800 */
[----:B------:R-:W3:Y:S01]  /*34cd0*/  LDL R3, [R1+0x730] ;  /* 0x0007300001037983 */ /* 0x000ee20000100800 */
[----:B------:R-:W-:-:S02]  /*34ce0*/  PRMT R9, RZ, 0x7610, R9 ;  /* 0x00007610ff097816 */ /* 0x000fc40000000009 */
[----:B---3--:R-:W-:-:S04]  /*34cf0*/  @!P1 LOP3.LUT R3, R3, R2, RZ, 0x3c, !PT ;  /* 0x0000000203039212 */ /* 0x008fc800078e3cff */
[----:B------:R-:W-:-:S04]  /*34d00*/  @!P1 LOP3.LUT R2, R3, R2, RZ, 0x3c, !PT ;  /* 0x0000000203029212 */ /* 0x000fc800078e3cff */
[----:B------:R-:W-:-:S05]  /*34d10*/  @!P1 LOP3.LUT R3, R3, R2, RZ, 0x3c, !PT ;  /* 0x0000000203039212 */ /* 0x000fca00078e3cff */
[----:B------:R-:W3:Y:S01]  /*34d20*/  @!P1 LDG.E.U16 R9, desc[UR10][R2.64] ;  /* 0x0000000a02099981 */ /* 0x000ee2000c1e1500 */
[----:B------:R-:W0:Y:S03]  /*34d30*/  S2R R0, SR_TID.X ;  /* 0x0000000000007919 */ /* 0x000e260000002100 */
[----:B---3--:R1:W-:Y:S04]  /*34d40*/  STL [R1+0x244], R9 ;  /* 0x0002440901007387 */ /* 0x0083e80000100800 */
[----:B-1----:R-:W3:Y:S04]  /*34d50*/  LDL.LU R9, [R1+0x357c] ;  /* 0x00357c0001097983 */ /* 0x002ee80000300800 */
[----:B------:R-:W4:Y:S04]  /*34d60*/  LDL R2, [R1+0x724] ;  /* 0x0007240001027983 */ /* 0x000f280000100800 */
[----:B------:R-:W4:Y:S01]  /*34d70*/  LDL R3, [R1+0x728] ;  /* 0x0007280001037983 */ /* 0x000f220000100800 */
[----:B0-----:R-:W-:-:S04]  /*34d80*/  SHF.R.U32.HI R0, RZ, 0x5, R0 ;  /* 0x00000005ff007819 */ /* 0x001fc80000011600 */
[----:B------:R-:W-:-:S04]  /*34d90*/  SGXT.U32 R0, R0, 0x2 ;  /* 0x000000020000781a */ /* 0x000fc80000000000 */
[----:B------:R-:W-:-:S04]  /*34da0*/  LOP3.LUT R0, R0, 0x74, RZ, 0xfc, !PT ;  /* 0x0000007400007812 */ /* 0x000fc800078efcff */
[----:B------:R-:W-:Y:S02]  /*34db0*/  ISETP.GE.AND P2, PT, R0, UR7, PT ;  /* 0x0000000700007c0c */ /* 0x000fe4000bf46270 */
[----:B--2---:R-:W-:Y:S01]  /*34dc0*/  PRMT R28, RZ, 0x7610, R28 ;  /* 0x00007610ff1c7816 */ /* 0x004fe2000000001c */
[----:B------:R-:W0:Y:S10]  /*34dd0*/  S2R R10, SR_TID.X ;  /* 0x00000000000a7919 */ /* 0x000e340000002100 */
[----:B----4-:R-:W-:-:S04]  /*34de0*/  @!P2 LOP3.LUT R3, R3, R2, RZ, 0x3c, !PT ;  /* 0x000000020303a212 */ /* 0x010fc800078e3cff */
[----:B------:R-:W-:-:S04]  /*34df0*/  @!P2 LOP3.LUT R2, R3, R2, RZ, 0x3c, !PT ;  /* 0x000000020302a212 */ /* 0x000fc800078e3cff */
[----:B------:R-:W-:-:S05]  /*34e00*/  @!P2 LOP3.LUT R3, R3, R2, RZ, 0x3c, !PT ;  /* 0x000000020303a212 */ /* 0x000fca00078e3cff */
[----:B------:R-:W2:Y:S01]  /*34e10*/  @!P2 LDG.E.U16 R28, desc[UR10][R2.64] ;  /* 0x0000000a021ca981 */ /* 0x000ea2000c1e1500 */
[----:B0-----:R-:W-:-:S04]  /*34e20*/  SHF.R.U32.HI R10, RZ, 0x5, R10 ;  /* 0x00000005ff0a7819 */ /* 0x001fc8000001160a */
[----:B------:R-:W-:-:S04]  /*34e30*/  SGXT.U32 R10, R10, 0x2 ;  /* 0x000000020a0a781a */ /* 0x000fc80000000000 */
[C---:B------:R-:W-:Y:S02]  /*34e40*/  LOP3.LUT R0, R10.reuse, 0x78, RZ, 0xfc, !PT ;  /* 0x000000780a007812 */ /* 0x040fe400078efcff */
[----:B------:R-:W-:-:S04]  /*34e50*/  LOP3.LUT R10, R10, 0x7c, RZ, 0xfc, !PT ;  /* 0x0000007c0a0a7812 */ /* 0x000fc800078efcff */
[----:B------:R-:W-:Y:S02]  /*34e60*/  ISETP.GE.AND P4, PT, R10, UR7, PT ;  /* 0x000000070a007c0c */ /* 0x000fe4000bf86270 */
[----:B------:R-:W0:Y:S02]  /*34e70*/  S2R R10, SR_TID.X ;  /* 0x00000000000a7919 */ /* 0x000e240000002100 */
[----:B0-----:R-:W-:-:S04]  /*34e80*/  LOP3.LUT R10, R10, 0x7f, RZ, 0xc0, !PT ;  /* 0x0000007f0a0a7812 */ /* 0x001fc800078ec0ff */
[----:B------:R-:W-:Y:S02]  /*34e90*/  ISETP.GE.AND P1, PT, R10, UR7, PT ;  /* 0x000000070a007c0c */ /* 0x000fe4000bf26270 */
[----:B------:R-:W4:Y:S04]  /*34ea0*/  LDL.LU R10, [R1+0x3578] ;  /* 0x00357800010a7983 */ /* 0x000f280000300800 */
[----:B--2---:R0:W-:Y:S04]  /*34eb0*/  STL [R1+0x240], R28 ;  /* 0x0002401c01007387 */ /* 0x0041e80000100800 */
[----:B0-----:R-:W2:Y:S04]  /*34ec0*/  LDL.LU R28, [R1+0x3574] ;  /* 0x00357400011c7983 */ /* 0x001ea80000300800 */
[----:B------:R-:W2:Y:S04]  /*34ed0*/  LDL R2, [R1+0x71c] ;  /* 0x00071c0001027983 */ /* 0x000ea80000100800 */
[----:B------:R-:W2:Y:S01]  /*34ee0*/  LDL R3, [R1+0x720] ;  /* 0x0007200001037983 */ /* 0x000ea20000100800 */
[----:B------:R-:W-:-:S02]  /*34ef0*/  ISETP.GE.AND P3, PT, R0, UR7, PT ;  /* 0x0000000700007c0c */ /* 0x000fc4000bf66270 */
[----:B---3--:R-:W-:-:S11]  /*34f00*/  PRMT R9, RZ, 0x7610, R9 ;  /* 0x00007610ff097816 */ /* 0x008fd60000000009 */
[----:B--2---:R-:W-:-:S04]  /*34f10*/  @!P3 LOP3.LUT R3, R3, R2, RZ, 0x3c, !PT ;  /* 0x000000020303b212 */ /* 0x004fc800078e3cff */
[----:B------:R-:W-:-:S04]  /*34f20*/  @!P3 LOP3.LUT R2, R3, R2, RZ, 0x3c, !PT ;  /* 0x000000020302b212 */ /* 0x000fc800078e3cff */
[----:B------:R-:W-:-:S05]  /*34f30*/  @!P3 LOP3.LUT R3, R3, R2, RZ, 0x3c, !PT ;  /* 0x000000020303b212 */ /* 0x000fca00078e3cff */
[----:B------:R-:W2:Y:S04]  /*34f40*/  @!P3 LDG.E.U16 R9, desc[UR10][R2.64] ;  /* 0x0000000a0209b981 */ /* 0x000ea8000c1e1500 */
[----:B--2---:R0:W-:Y:S04]  /*34f50*/  STL [R1+0x238], R9 ;  /* 0x0002380901007387 */ /* 0x0041e80000100800 */
[----:B0-----:R-:W2:Y:S04]  /*34f60*/  LDL.LU R9, [R1+0x3570] ;  /* 0x0035700001097983 */ /* 0x001ea80000300800 */
[----:B------:R-:W3:Y:S04]  /*34f70*/  LDL R2, [R1+0x714] ;  /* 0x0007140001027983 */ /* 0x000ee80000100800 */
[----:B------:R-:W3:Y:S01]  /*34f80*/  LDL R3, [R1+0x718] ;  /* 0x0007180001037983 */ /* 0x000ee20000100800 */
[----:B------:R-:W-:Y:S01]  /*34f90*/  PRMT R28, RZ, 0x7610, R28 ;  /* 0x00007610ff1c7816 */ /* 0x000fe2000000001c */
[----:B------:R-:W0:Y:S01]  /*34fa0*/  S2R R0, SR_TID.X ;  /* 0x0000000000007919 */ /* 0x000e220000002100 */
[----:B---3--:R-:W-:-:S04]  /*34fb0*/  @!P4 LOP3.LUT R3, R3, R2, RZ, 0x3c, !PT ;  /* 0x000000020303c212 */ /* 0x008fc800078e3cff */
[----:B------:R-:W-:-:S04]  /*34fc0*/  @!P4 LOP3.LUT R2, R3, R2, RZ, 0x3c, !PT ;  /* 0x000000020302c212 */ /* 0x000fc800078e3cff */
[----:B------:R-:W-:-:S05]  /*34fd0*/  @!P4 LOP3.LUT R3, R3, R2, RZ, 0x3c, !PT ;  /* 0x000000020303c212 */ /* 0x000fca00078e3cff */
[----:B------:R1:W3:Y:S04]  /*34fe0*/  @!P4 LDG.E.U16 R28, desc[UR10][R2.64] ;  /* 0x0000000a021cc981 */ /* 0x0002e8000c1e1500 */
[----:B------:R-:W1:Y:S04]  /*34ff0*/  LDL R2, [R1+0x80c] ;  /* 0x00080c0001027983 */ /* 0x000e680000100800 */
[----:B------:R-:W1:Y:S01]  /*35000*/  LDL R3, [R1+0x810] ;  /* 0x0008100001037983 */ /* 0x000e620000100800 */
[----:B0-----:R-:W-:-:S04]  /*35010*/  SHF.R.U32.HI R0, RZ, 0x5, R0 ;  /* 0x00000005ff007819 */ /* 0x001fc80000011600 */
[----:B------:R-:W-:-:S04]  /*35020*/  SGXT.U32 R0, R0, 0x2 ;  /* 0x000000020000781a */ /* 0x000fc80000000000 */
[----:B------:R-:W-:Y:S02]  /*35030*/  ISETP.GE.AND P0, PT, R0, UR7, PT ;  /* 0x0000000700007c0c */ /* 0x000fe4000bf06270 */
[----:B----4-:R-:W-:-:S11]  /*35040*/  PRMT R10, RZ, 0x7610, R10 ;  /* 0x00007610ff0a7816 */ /* 0x010fd6000000000a */
[----:B-1----:R-:W-:-:S04]  /*35050*/  @!P0 LOP3.LUT R3, R3, R2, RZ, 0x3c, !PT ;  /* 0x0000000203038212 */ /* 0x002fc800078e3cff */
[----:B------:R-:W-:-:S04]  /*35060*/  @!P0 LOP3.LUT R2, R3, R2, RZ, 0x3c, !PT ;  /* 0x0000000203028212 */ /* 0x000fc800078e3cff */
[----:B------:R-:W-:-:S05]  /*35070*/  @!P0 LOP3.LUT R3, R3, R2, RZ, 0x3c, !PT ;  /* 0x0000000203038212 */ /* 0x000fca00078e3cff */
[----:B------:R-:W4:Y:S04]  /*35080*/  @!P0 LDG.E.U16 R10, desc[UR10][R2.64] ;  /* 0x0000000a020a8981 */ /* 0x000f28000c1e1500 */
[----:B---3--:R-:W-:Y:S01]  /*35090*/  STL [R1+0x3364], R28 ;  /* 0x0033641c01007387 */ /* 0x008fe20000100800 */
[----:B------:R-:W-:Y:S01]  /*350a0*/  PRMT R8, RZ, 0x7610, R8 ;  /* 0x00007610ff087816 */ /* 0x000fe20000000008 */
[----:B------:R-:W-:Y:S06]  /*350b0*/  BAR.SYNC.DEFER_BLOCKING 0x0 ;  /* 0x0000000000007b1d */ /* 0x000fec0000010000 */
[----:B----4-:R0:W-:Y:S04]  /*350c0*/  STL [R1+0x23c], R10 ;  /* 0x00023c0a01007387 */ /* 0x0101e80000100800 */
[----:B0-----:R-:W3:Y:S04]  /*350d0*/  LDL.LU R10, [R1+0x356c] ;  /* 0x00356c00010a7983 */ /* 0x001ee80000300800 */
[----:B------:R-:W4:Y:S04]  /*350e0*/  LDL R2, [R1+0x1714] ;  /* 0x0017140001027983 */ /* 0x000f280000100800 */
[----:B------:R-:W4:Y:S02]  /*350f0*/  LDL R3, [R1+0x1718] ;  /* 0x0017180001037983 */ /* 0x000f240000100800 */
[----:B----4-:R-:W-:-:S04]  /*35100*/  @!P1 LOP3.LUT R3, R3, R2, RZ, 0x3c, !PT ;  /* 0x0000000203039212 */ /* 0x010fc800078e3cff */
[----:B------:R-:W-:-:S04]  /*35110*/  @!P1 LOP3.LUT R2, R3, R2, RZ, 0x3c, !PT ;  /* 0x0000000203029212 */ /* 0x000fc800078e3cff */
[----:B------:R-:W-:-:S05]  /*35120*/  @!P1 LOP3.LUT R3, R3, R2, RZ, 0x3c, !PT ;  /* 0x0000000203039212 */ /* 0x000fca00078e3cff */
[----:B------:R-:W4:Y:S04]  /*35130*/  @!P1 LDG.E.U16 R8, desc[UR10][R2.64] ;  /* 0x0000000a02089981 */ /* 0x000f28000c1e1500 */
[----:B----4-:R0:W-:Y:S04]  /*35140*/  STL [R1+0x230], R8 ;  /* 0x0002300801007387 */ /* 0x0101e80000100800 */
[----:B0-----:R-:W4:Y:S04]  /*35150*/  LDL.LU R8, [R1+0x3568] ;  /* 0x0035680001087983 */ /* 0x001f280000300800 */
[----:B------:R-:W3:Y:S04]  /*35160*/  LDL R2, [R1+0x16f4] ;  /* 0x0016f40001027983 */ /* 0x000ee80000100800 */
[----:B------:R-:W3:Y:S01]  /*35170*/  LDL R3, [R1+0x16f8] ;  /* 0x0016f80001037983 */ /* 0x000ee20000100800 */
[----:B--2---:R-:W-:-:S02]  /*35180*/  PRMT R9, RZ, 0x7610, R9 ;  /* 0x00007610ff097816 */ /* 0x004fc40000000009 */
[----:B---3--:R-:W-:-:S04]  /*35190*/  @!P1 LOP3.LUT R3, R3, R2, RZ, 0x3c, !PT ;  /* 0x0000000203039212 */ /* 0x008fc800078e3cff */
[----:B------:R-:W-:-:S04]  /*351a0*/  @!P1 LOP3.LUT R2, R3, R2, RZ, 0x3c, !PT ;  /* 0x0000000203029212 */ /* 0x000fc800078e3cff */
[----:B------:R-:W-:-:S05]  /*351b0*/  @!P1 LOP3.LUT R3, R3, R2, RZ, 0x3c, !PT ;  /* 0x0000000203039212 */ /* 0x000fca00078e3cff */
[----:B------:R-:W2:Y:S04]  /*351c0*/  @!P1 LDG.E.U16 R9, desc[UR10][R2.64] ;  /* 0x0000000a02099981 */ /* 0x000ea8000c1e1500 */
        /* <DEDUP_REMOVED lines=8> */
[----:B------:R-:W3:Y:S04]  /*35250*/  @!P1 LDG.E.U16 R10, desc[UR10][R2.64] ;  /* 0x0000000a020a9981 */ /* 0x000ee8000c1e1500 */
[----:B---3--:R0:W-:Y:S04]  /*35260*/  STL [R1+0x228], R10 ;  /* 0x0002280a01007387 */ /* 0x0081e80000100800 */
[----:B0-----:R-:W3:Y:S04]  /*35270*/  LDL.LU R10, [R1+0x3560] ;  /* 0x00356000010a7983 */ /* 0x001ee80000300800 */
        /* <DEDUP_REMOVED lines=479> */
[----:B----4-:R-:W-:-:S02]  /*37070*/  PRMT R8, RZ, 0x7610, R8 ;  /* 0x00007610ff087816 */ /* 0x010fc40000000008 */
[----:B---3--:R-:W-:-:S04]  /*37080*/  @!P1 LOP3.LUT R3, R3, R2, RZ, 0x3c, !PT ;  /* 0x0000000203039212 */ /* 0x008fc800078e3cff */
[----:B------:R-:W-:-:S04]  /*37090*/  @!P1 LOP3.LUT R2, R3, R2, RZ, 0x3c, !PT ;  /* 0x0000000203029212 */ /* 0x000fc800078e3cff */
[----:B------:R-:W-:-:S05]  /*370a0*/  @!P1 LOP3.LUT R3, R3, R2, RZ, 0x3c, !PT ;  /* 0x0000000203039212 */ /* 0x000fca00078e3cff */
[----:B------:R-:W3:Y:S04]  /*370b0*/  @!P1 LDG.E.U16 R8, desc[UR10][R2.64] ;  /* 0x0000000a02089981 */ /* 0x000ee8000c1e1500 */
[----:B---3--:R0:W-:Y:S04]  /*370c0*/  STL [R1+0x70], R8 ;  /* 0x0000700801007387 */ /* 0x0081e80000100800 */
[----:B0-----:R-:W3:Y:S04]  /*370d0*/  LDL.LU R8, [R1+0x3488] ;  /* 0x0034880001087983 */ /* 0x001ee80000300800 */
[----:B------:R-:W4:Y:S04]  /*370e0*/  LDL R2, [R1+0x8f4] ;  /* 0x0008f40001027983 */ /* 0x000f280000100800 */
[----:B------:R-:W4:Y:S01]  /*370f0*/  LDL R3, [R1+0x8f8] ;  /* 0x0008f80001037983 */ /* 0x000f220000100800 */
[----:B------:R-:W-:-:S02]  /*37100*/  PRMT R7, RZ, 0x7610, R7 ;  /* 0x00007610ff077816 */ /* 0x000fc40000000007 */
[----:B----4-:R-:W-:-:S04]  /*37110*/  @!P1 LOP3.LUT R3, R3, R2, RZ, 0x3c, !PT ;  /* 0x0000000203039212 */ /* 0x010fc800078e3cff */
[----:B------:R-:W-:-:S04]  /*37120*/  @!P1 LOP3.LUT R2, R3, R2, RZ, 0x3c, !PT ;  /* 0x0000000203029212 */ /* 0x000fc800078e3cff */
[----:B------:R-:W-:-:S05]  /*37130*/  @!P1 LOP3.LUT R3, R3, R2, RZ, 0x3c, !PT ;  /* 0x0000000203039212 */ /* 0x000fca00078e3cff */
[----:B------:R-:W4:Y:S04]  /*37140*/  @!P1 LDG.E.U16 R7, desc[UR10][R2.64] ;  /* 0x0000000a02079981 */ /* 0x000f28000c1e1500 */
[----:B----4-:R0:W-:Y:S04]  /*37150*/  STL [R1+0x68], R7 ;  /* 0x0000680701007387 */ /* 0x0101e80000100800 */
[----:B0-----:R-:W4:Y:S04]  /*37160*/  LDL.LU R7, [R1+0x3484] ;  /* 0x0034840001077983 */ /* 0x001f280000300800 */
[----:B------:R-:W2:Y:S04]  /*37170*/  LDL R2, [R1+0x8b4] ;  /* 0x0008b40001027983 */ /* 0x000ea80000100800 */
[----:B------:R-:W2:Y:S01]  /*37180*/  LDL R3, [R1+0x8b8] ;  /* 0x0008b80001037983 */ /* 0x000ea20000100800 */
[----:B------:R-:W-:-:S02]  /*37190*/  PRMT R6, RZ, 0x7610, R6 ;  /* 0x00007610ff067816 */ /* 0x000fc40000000006 */
[----:B--2---:R-:W-:-:S04]  /*371a0*/  @!P1 LOP3.LUT R3, R3, R2, RZ, 0x3c, !PT ;  /* 0x0000000203039212 */ /* 0x004fc800078e3cff */
[----:B------:R-:W-:-:S04]  /*371b0*/  @!P1 LOP3.LUT R2, R3, R2, RZ, 0x3c, !PT ;  /* 0x0000000203029212 */ /* 0x000fc800078e3cff */
[----:B------:R-:W-:-:S05]  /*371c0*/  @!P1 LOP3.LUT R3, R3, R2, RZ, 0x3c, !PT ;  /* 0x0000000203039212 */ /* 0x000fca00078e3cff */
[----:B------:R-:W2:Y:S04]  /*371d0*/  @!P1 LDG.E.U16 R6, desc[UR10][R2.64] ;  /* 0x0000000a02069981 */ /* 0x000ea8000c1e1500 */
[----:B--2---:R0:W-:Y:S04]  /*371e0*/  STL [R1+0x60], R6 ;  /* 0x0000600601007387 */ /* 0x0041e80000100800 */
[----:B0-----:R-:W2:Y:S04]  /*371f0*/  LDL.LU R6, [R1+0x3480] ;  /* 0x0034800001067983 */ /* 0x001ea80000300800 */
[----:B------:R-:W2:Y:S04]  /*37200*/  LDL R2, [R1+0x874] ;  /* 0x0008740001027983 */ /* 0x000ea80000100800 */
[----:B------:R-:W2:Y:S01]  /*37210*/  LDL R3, [R1+0x878] ;  /* 0x0008780001037983 */ /* 0x000ea20000100800 */
[----:B------:R-:W-:-:S02]  /*37220*/  PRMT R10, RZ, 0x7610, R10 ;  /* 0x00007610ff0a7816 */ /* 0x000fc4000000000a */
[----:B--2---:R-:W-:-:S04]  /*37230*/  @!P1 LOP3.LUT R3, R3, R2, RZ, 0x3c, !PT ;  /* 0x0000000203039212 */ /* 0x004fc800078e3cff */
[----:B------:R-:W-:-:S04]  /*37240*/  @!P1 LOP3.LUT R2, R3, R2, RZ, 0x3c, !PT ;  /* 0x0000000203029212 */ /* 0x000fc800078e3cff */
[----:B------:R-:W-:-:S05]  /*37250*/  @!P1 LOP3.LUT R3, R3, R2, RZ, 0x3c, !PT ;  /* 0x0000000203039212 */ /* 0x000fca00078e3cff */
[----:B------:R-:W2:Y:S04]  /*37260*/  @!P1 LDG.E.U16 R10, desc[UR10][R2.64] ;  /* 0x0000000a020a9981 */ /* 0x000ea8000c1e1500 */
[----:B------:R-:W3:Y:S04]  /*37270*/  LDL R2, [R1+0x840] ;  /* 0x0008400001027983 */ /* 0x000ee80000100800 */
[----:B------:R-:W3:Y:S01]  /*37280*/  LDL R3, [R1+0x1730] ;  /* 0x0017300001037983 */ /* 0x000ee20000100800 */
[----:B------:R-:W-:-:S03]  /*37290*/  PRMT R9, RZ, 0x7610, R9 ;  /* 0x00007610ff097816 */ /* 0x000fc60000000009 */
[----:B--2---:R-:W-:Y:S01]  /*372a0*/  STL [R1+0x3340], R10 ;  /* 0x0033400a01007387 */ /* 0x004fe20000100800 */
[----:B---3--:R-:W-:-:S04]  /*372b0*/  @!P1 LOP3.LUT R3, R3, R2, RZ, 0x3c, !PT ;  /* 0x0000000203039212 */ /* 0x008fc800078e3cff */
        /* <DEDUP_REMOVED lines=13> */
[----:B----4-:R-:W-:-:S03]  /*37390*/  PRMT R7, RZ, 0x7610, R7 ;  /* 0x00007610ff077816 */ /* 0x010fc60000000007 */
        /* <DEDUP_REMOVED lines=12> */
[----:B------:R0:W2:Y:S04]  /*37460*/  @!P1 LDG.E.U16 R6, desc[UR10][R2.64] ;  /* 0x0000000a02069981 */ /* 0x0000a8000c1e1500 */
[----:B------:R-:W0:Y:S04]  /*37470*/  LDL R2, [R1+0x710] ;  /* 0x0007100001027983 */ /* 0x000e280000100800 */
[----:B------:R-:W0:Y:S01]  /*37480*/  LDL R3, [R1+0x82c] ;  /* 0x00082c0001037983 */ /* 0x000e220000100800 */
[----:B------:R-:W-:Y:S02]  /*37490*/  PRMT R13, RZ, 0x7610, R13 ;  /* 0x00007610ff0d7816 */ /* 0x000fe4000000000d */
[----:B0-----:R-:W-:-:S04]  /*374a0*/  @!P1 LOP3.LUT R3, R3, R2, RZ, 0x3c, !PT ;  /* 0x0000000203039212 */ /* 0x001fc800078e3cff */
[----:B------:R-:W-:-:S04]  /*374b0*/  @!P1 LOP3.LUT R2, R3, R2, RZ, 0x3c, !PT ;  /* 0x0000000203029212 */ /* 0x000fc800078e3cff */
[----:B------:R-:W-:-:S05]  /*374c0*/  @!P1 LOP3.LUT R3, R3, R2, RZ, 0x3c, !PT ;  /* 0x0000000203039212 */ /* 0x000fca00078e3cff */
[----:B------:R-:W3:Y:S04]  /*374d0*/  @!P1 LDG.E.U16 R13, desc[UR10][R2.64] ;  /* 0x0000000a020d9981 */ /* 0x000ee8000c1e1500 */
[----:B--2---:R-:W-:Y:S04]  /*374e0*/  STL [R1+0x3350], R6 ;  /* 0x0033500601007387 */ /* 0x004fe80000100800 */
[----:B---3--:R0:W-:Y:S04]  /*374f0*/  STL [R1+0x154], R13 ;  /* 0x0001540d01007387 */ /* 0x0081e80000100800 */
        /* <DEDUP_REMOVED lines=12> */
[----:B--2---:R-:W-:-:S02]  /*375c0*/  PRMT R13, RZ, 0x7610, R13 ;  /* 0x00007610ff0d7816 */ /* 0x004fc4000000000d */
[----:B----4-:R-:W-:-:S04]  /*375d0*/  @!P1 LOP3.LUT R3, R3, R2, RZ, 0x3c, !PT ;  /* 0x0000000203039212 */ /* 0x010fc800078e3cff */
[----:B------:R-:W-:-:S04]  /*375e0*/  @!P1 LOP3.LUT R2, R3, R2, RZ, 0x3c, !PT ;  /* 0x0000000203029212 */ /* 0x000fc800078e3cff */
[----:B------:R-:W-:-:S05]  /*375f0*/  @!P1 LOP3.LUT R3, R3, R2, RZ, 0x3c, !PT ;  /* 0x0000000203039212 */ /* 0x000fca00078e3cff */
[----:B------:R-:W2:Y:S04]  /*37600*/  @!P1 LDG.E.U16 R13, desc[UR10][R2.64] ;  /* 0x0000000a020d9981 */ /* 0x000ea8000c1e1500 */
[----:B--2---:R0:W-:Y:S04]  /*37610*/  STL [R1+0x14c], R13 ;  /* 0x00014c0d01007387 */ /* 0x0041e80000100800 */
[----:B0-----:R-:W2:Y:S04]  /*37620*/  LDL.LU R13, [R1+0x3474] ;  /* 0x00347400010d7983 */ /* 0x001ea80000300800 */
[----:B------:R-:W4:Y:S04]  /*37630*/  LDL R2, [R1+0x166c] ;  /* 0x00166c0001027983 */ /* 0x000f280000100800 */
[----:B------:R-:W4:Y:S01]  /*37640*/  LDL R3, [R1+0x1670] ;  /* 0x0016700001037983 */ /* 0x000f220000100800 */
[----:B---3--:R-:W-:-:S02]  /*37650*/  PRMT R12, RZ, 0x7610, R12 ;  /* 0x00007610ff0c7816 */ /* 0x008fc4000000000c */
[----:B----4-:R-:W-:-:S04]  /*37660*/  @!P1 LOP3.LUT R3, R3, R2, RZ, 0x3c, !PT ;  /* 0x0000000203039212 */ /* 0x010fc800078e3cff */
        /* <DEDUP_REMOVED lines=414> */
[----:B------:R-:W4:Y:S04]  /*39050*/  @!P1 LDG.E.U16 R5, desc[UR10][R2.64] ;  /* 0x0000000a02059981 */ /* 0x000f28000c1e1500 */
[----:B--2---:R0:W-:Y:S04]  /*39060*/  STL [R1+0x94], R13 ;  /* 0x0000940d01007387 */ /* 0x0041e80000100800 */
[----:B0-----:R-:W2:Y:S04]  /*39070*/  LDL R13, [R1+0x9b0] ;  /* 0x0009b000010d7983 */ /* 0x001ea80000100800 */
[----:B----4-:R0:W-:Y:S04]  /*39080*/  STL [R1+0x90], R5 ;  /* 0x0000900501007387 */ /* 0x0101e80000100800 */
[----:B0-----:R-:W4:Y:S04]  /*39090*/  LDL.LU R5, [R1+0x33bc] ;  /* 0x0033bc0001057983 */ /* 0x001f280000300800 */
[----:B------:R-:W2:Y:S04]  /*390a0*/  LDL R2, [R1+0xaac] ;  /* 0x000aac0001027983 */ /* 0x000ea80000100800 */
[----:B------:R-:W2:Y:S01]  /*390b0*/  LDL R3, [R1+0xab0] ;  /* 0x000ab00001037983 */ /* 0x000ea20000100800 */
[----:B---3--:R-:W-:-:S02]  /*390c0*/  PRMT R12, RZ, 0x7610, R12 ;  /* 0x00007610ff0c7816 */ /* 0x008fc4000000000c */
        /* <DEDUP_REMOVED lines=30> */
[----:B------:R-:W2:Y:S01]  /*392b0*/  @!P1 LDG.E.U16 R14, desc[UR10][R2.64] ;  /* 0x0000000a020e9981 */ /* 0x000ea2000c1e1500 */
[----:B------:R-:W-:-:S03]  /*392c0*/  PRMT R12, RZ, 0x7610, R12 ;  /* 0x00007610ff0c7816 */ /* 0x000fc6000000000c */
[----:B--2---:R0:W-:Y:S04]  /*392d0*/  STL [R1+0x80], R14 ;  /* 0x0000800e01007387 */ /* 0x0041e80000100800 */
[----:B0-----:R-:W2:Y:S04]  /*392e0*/  LDL.LU R14, [R1+0x33ac] ;  /* 0x0033ac00010e7983 */ /* 0x001ea80000300800 */
[----:B------:R-:W2:Y:S01]  /*392f0*/  LDL R3, [R1+0x9ac] ;  /* 0x0009ac0001037983 */ /* 0x000ea20000100800 */
[----:B------:R-:W-:Y:S01]  /*39300*/  @!P1 IMAD.MOV.U32 R2, RZ, RZ, R13 ;  /* 0x000000ffff029224 */ /* 0x000fe200078e000d */
[----:B------:R-:W-:-:S02]  /*39310*/  PRMT R15, RZ, 0x7610, R15 ;  /* 0x00007610ff0f7816 */ /* 0x000fc4000000000f */
[----:B------:R-:W3:Y:S04]  /*39320*/  LDL R13, [R1+0x83c] ;  /* 0x00083c00010d7983 */ /* 0x000ee80000100800 */
[----:B--2---:R0:W2:Y:S04]  /*39330*/  @!P1 LDG.E.U16 R12, desc[UR10][R2.64] ;  /* 0x0000000a020c9981 */ /* 0x0040a8000c1e1500 */
[----:B------:R-:W0:Y:S04]  /*39340*/  LDL R2, [R1+0x96c] ;  /* 0x00096c0001027983 */ /* 0x000e280000100800 */
[----:B------:R-:W0:Y:S02]  /*39350*/  LDL R3, [R1+0x970] ;  /* 0x0009700001037983 */ /* 0x000e240000100800 */
[----:B0-----:R-:W-:-:S04]  /*39360*/  @!P1 LOP3.LUT R3, R3, R2, RZ, 0x3c, !PT ;  /* 0x0000000203039212 */ /* 0x001fc800078e3cff */
[----:B------:R-:W-:-:S04]  /*39370*/  @!P1 LOP3.LUT R2, R3, R2, RZ, 0x3c, !PT ;  /* 0x0000000203029212 */ /* 0x000fc800078e3cff */
[----:B------:R-:W-:-:S05]  /*39380*/  @!P1 LOP3.LUT R3, R3, R2, RZ, 0x3c, !PT ;  /* 0x0000000203039212 */ /* 0x000fca00078e3cff */
[----:B------:R-:W3:Y:S04]  /*39390*/  @!P1 LDG.E.U16 R15, desc[UR10][R2.64] ;  /* 0x0000000a020f9981 */ /* 0x000ee8000c1e1500 */
[----:B--2---:R0:W-:Y:S04]  /*393a0*/  STL [R1+0x7c], R12 ;  /* 0x00007c0c01007387 */ /* 0x0041e80000100800 */
[----:B0-----:R-:W2:Y:S04]  /*393b0*/  LDL R12, [R1+0x1738] ;  /* 0x00173800010c7983 */ /* 0x001ea80000100800 */
[----:B---3--:R0:W-:Y:S04]  /*393c0*/  STL [R1+0x74], R15 ;  /* 0x0000740f01007387 */ /* 0x0081e80000100800 */
[----:B0-----:R-:W3:Y:S04]  /*393d0*/  LDL.LU R15, [R1+0x33a8] ;  /* 0x0033a800010f7983 */ /* 0x001ee80000300800 */
        /* <DEDUP_REMOVED lines=33> */
[----:B------:R-:W2:Y:S01]  /*395f0*/  @!P1 LDG.E.U16 R5, desc[UR10][R2.64] ;  /* 0x0000000a02059981 */ /* 0x000ea2000c1e1500 */
[----:B----4-:R-:W-:-:S06]  /*39600*/  PRMT R4, RZ, 0x7610, R4 ;  /* 0x00007610ff047816 */ /* 0x010fcc0000000004 */
[----:B------:R-:W4:Y:S04]  /*39610*/  @!P1 LDG.E.U16 R4, desc[UR10][R12.64] ;  /* 0x0000000a0c049981 */ /* 0x000f28000c1e1500 */
[----:B--2---:R-:W-:Y:S04]  /*39620*/  STL [R1+0x331c], R5 ;  /* 0x00331c0501007387 */ /* 0x004fe80000100800 */
[----:B------:R-:W2:Y:S04]  /*39630*/  LDL R12, [R1+0x173c] ;  /* 0x00173c00010c7983 */ /* 0x000ea80000100800 */
[----:B------:R-:W2:Y:S01]  /*39640*/  LDL R13, [R1+0x1778] ;  /* 0x00177800010d7983 */ /* 0x000ea20000100800 */
[----:B------:R-:W-:-:S03]  /*39650*/  PRMT R3, RZ, 0x7610, R3 ;  /* 0x00007610ff037816 */ /* 0x000fc60000000003 */
[----:B----4-:R-:W-:Y:S01]  /*39660*/  STL [R1+0x3320], R4 ;  /* 0x0033200401007387 */ /* 0x010fe20000100800 */
[----:B--2---:R-:W-:-:S04]  /*39670*/  @!P1 LOP3.LUT R13, R13, R12, RZ, 0x3c, !PT ;  /* 0x0000000c0d0d9212 */ /* 0x004fc800078e3cff */
[----:B------:R-:W-:-:S04]  /*39680*/  @!P1 LOP3.LUT R12, R13, R12, RZ, 0x3c, !PT ;  /* 0x0000000c0d0c9212 */ /* 0x000fc800078e3cff */
[----:B------:R-:W-:-:S05]  /*39690*/  @!P1 LOP3.LUT R13, R13, R12, RZ, 0x3c, !PT ;  /* 0x0000000c0d0d9212 */ /* 0x000fca00078e3cff */
[----:B------:R-:W2:Y:S04]  /*396a0*/  @!P1 LDG.E.U16 R3, desc[UR10][R12.64] ;  /* 0x0000000a0c039981 */ /* 0x000ea8000c1e1500 */
[----:B------:R-:W4:Y:S04]  /*396b0*/  LDL R12, [R1+0x177c] ;  /* 0x00177c00010c7983 */ /* 0x000f280000100800 */
[----:B------:R-:W4:Y:S01]  /*396c0*/  LDL R13, [R1+0x17b8] ;  /* 0x0017b800010d7983 */ /* 0x000f220000100800 */
[----:B------:R-:W-:-:S03]  /*396d0*/  PRMT R2, RZ, 0x7610, R2 ;  /* 0x00007610ff027816 */ /* 0x000fc60000000002 */
[----:B--2---:R-:W-:Y:S01]  /*396e0*/  STL [R1+0x3324], R3 ;  /* 0x0033240301007387 */ /* 0x004fe20000100800 */
[----:B----4-:R-:W-:-:S04]  /*396f0*/  @!P1 LOP3.LUT R13, R13, R12, RZ, 0x3c, !PT ;  /* 0x0000000c0d0d9212 */ /* 0x010fc800078e3cff */
        /* <DEDUP_REMOVED lines=18> */
[----:B--2---:R-:W-:Y:S04]  /*39820*/  STL [R1+0x332c], R0 ;  /* 0x00332c0001007387 */ /* 0x004fe80000100800 */
[----:B----4-:R0:W-:Y:S04]  /*39830*/  STL [R1+0x58], R25 ;  /* 0x0000581901007387 */ /* 0x0101e80000100800 */
[----:B0-----:R-:W2:Y:S04]  /*39840*/  LDL.LU R25, [R1+0x3398] ;  /* 0x0033980001197983 */ /* 0x001ea80000300800 */
        /* <DEDUP_REMOVED lines=65> */
[----:B------:R-:W-:-:S03]  /*39c60*/  @!P1 IMAD.MOV.U32 R12, RZ, RZ, R14 ;  /* 0x000000ffff0c9224 */ /* 0x000fc600078e000e */
[----:B------:R-:W3:Y:S04]  /*39c70*/  LDL R14, [R1+0x13e8] ;  /* 0x0013e800010e7983 */ /* 0x000ee80000100800 */
[----:B--2---:R-:W2:Y:S04]  /*39c80*/  @!P1 LDG.E.U16 R19, desc[UR10][R12.64] ;  /* 0x0000000a0c139981 */ /* 0x004ea8000c1e1500 */
        /* <DEDUP_REMOVED lines=23> */
[----:B------:R-:W-:Y:S01]  /*39e00*/  @!P1 LOP3.LUT R13, R13, R12, RZ, 0x3c, !PT ;  /* 0x0000000c0d0d9212 */ /* 0x000fe200078e3cff */
[----:B--2---:R0:W-:Y:S04]  /*39e10*/  STL [R1+0x30], R28 ;  /* 0x0000301c01007387 */ /* 0x0041e80000100800 */
[----:B------:R1:W2:Y:S01]  /*39e20*/  @!P1 LDG.E.U16 R15, desc[UR10][R12.64] ;  /* 0x0000000a0c0f9981 */ /* 0x0002a2000c1e1500 */
[----:B------:R-:W-:-:S03]  /*39e30*/  PRMT R21, RZ, 0x7610, R21 ;  /* 0x00007610ff157816 */ /* 0x000fc60000000015 */
[----:B0-----:R-:W2:Y:S04]  /*39e40*/  LDL R28, [R1+0x1368] ;  /* 0x00136800011c7983 */ /* 0x001ea80000100800 */
[----:B------:R-:W1:Y:S04]  /*39e50*/  LDL R12, [R1+0x1424] ;  /* 0x00142400010c7983 */ /* 0x000e680000100800 */
[----:B------:R-:W1:Y:S02]  /*39e60*/  LDL R13, [R1+0x1428] ;  /* 0x00142800010d7983 */ /* 0x000e640000100800 */
[----:B-1----:R-:W-:-:S04]  /*39e70*/  @!P1 LOP3.LUT R13, R13, R12, RZ, 0x3c, !PT ;  /* 0x0000000c0d0d9212 */ /* 0x002fc800078e3cff */
[----:B------:R-:W-:-:S04]  /*39e80*/  @!P1 LOP3.LUT R12, R13, R12, RZ, 0x3c, !PT ;  /* 0x0000000c0d0c9212 */ /* 0x000fc800078e3cff */
[----:B------:R-:W-:-:S05]  /*39e90*/  @!P1 LOP3.LUT R13, R13, R12, RZ, 0x3c, !PT ;  /* 0x0000000c0d0d9212 */ /* 0x000fca00078e3cff */
[----:B------:R-:W3:Y:S04]  /*39ea0*/  @!P1 LDG.E.U16 R21, desc[UR10][R12.64] ;  /* 0x0000000a0c159981 */ /* 0x000ee8000c1e1500 */
[----:B--2---:R0:W-:Y:S04]  /*39eb0*/  STL [R1+0x2c], R15 ;  /* 0x00002c0f01007387 */ /* 0x0041e80000100800 */
[----:B0-----:R-:W2:Y:S04]  /*39ec0*/  LDL R15, [R1+0x1328] ;  /* 0x00132800010f7983 */ /* 0x001ea80000100800 */
[----:B---3--:R0:W-:Y:S04]  /*39ed0*/  STL [R1+0x28], R21 ;  /* 0x0000281501007387 */ /* 0x0081e80000100800 */
[----:B0-----:R-:W3:Y:S04]  /*39ee0*/  LDL.LU R21, [R1+0x3374] ;  /* 0x0033740001157983 */ /* 0x001ee80000300800 */
[----:B------:R-:W2:Y:S01]  /*39ef0*/  LDL R13, [R1+0x13e4] ;  /* 0x0013e400010d7983 */ /* 0x000ea20000100800 */
[----:B------:R-:W-:Y:S01]  /*39f00*/  PRMT R22, RZ, 0x7610, R22 ;  /* 0x00007610ff167816 */ /* 0x000fe20000000016 */
[----:B------:R-:W-:-:S02]  /*39f10*/  @!P1 IMAD.MOV.U32 R12, RZ, RZ, R14 ;  /* 0x000000ffff0c9224 */ /* 0x000fc400078e000e */
        /* <DEDUP_REMOVED lines=11> */
[----:B------:R-:W3:Y:S01]  /*39fd0*/  LDL R13, [R1+0x1364] ;  /* 0x00136400010d7983 */ /* 0x000ee20000100800 */
[----:B------:R-:W-:Y:S01]  /*39fe0*/  PRMT R4, RZ, 0x7610, R4 ;  /* 0x00007610ff047816 */ /* 0x000fe20000000004 */
[----:B0-----:R-:W-:Y:S02]  /*39ff0*/  @!P1 IMAD.MOV.U32 R12, RZ, RZ, R28 ;  /* 0x000000ffff0c9224 */ /* 0x001fe400078e001c */
[----:B--2---:R0:W-:Y:S01]  /*3a000*/  STL [R1+0x20], R10 ;  /* 0x0000200a01007387 */ /* 0x0041e20000100800 */
[----:B------:R-:W-:-:S03]  /*3a010*/  PRMT R9, RZ, 0x7610, R9 ;  /* 0x00007610ff097816 */ /* 0x000fc60000000009 */
[----:B------:R-:W2:Y:S04]  /*3a020*/  LDL R28, [R1+0x1264] ;  /* 0x00126400011c7983 */ /* 0x000ea80000100800 */
[----:B---3--:R1:W3:Y:S04]  /*3a030*/  @!P1 LDG.E.U16 R4, desc[UR10][R12.64] ;  /* 0x0000000a0c049981 */ /* 0x0082e8000c1e1500 */
[----:B0-----:R-:W2:Y:S04]  /*3a040*/  LDL R10, [R1+0x12a8] ;  /* 0x0012a800010a7983 */ /* 0x001ea80000100800 */
[----:B------:R-:W2:Y:S01]  /*3a050*/  LDL R13, [R1+0x1324] ;  /* 0x00132400010d7983 */ /* 0x000ea20000100800 */
[----:B-1----:R-:W-:-:S03]  /*3a060*/  @!P1 IMAD.MOV.U32 R12, RZ, RZ, R15 ;  /* 0x000000ffff0c9224 */ /* 0x002fc600078e000f */
[----:B---3--:R0:W-:Y:S01]  /*3a070*/  STL [R1+0x1c], R4 ;  /* 0x00001c0401007387 */ /* 0x0081e20000100800 */
[----:B------:R-:W-:-:S03]  /*3a080*/  PRMT R6, RZ, 0x7610, R6 ;  /* 0x00007610ff067816 */ /* 0x000fc60000000006 */
[----:B------:R-:W3:Y:S04]  /*3a090*/  LDL R15, [R1+0x1224] ;  /* 0x00122400010f7983 */ /* 0x000ee80000100800 */
[----:B--2---:R1:W2:Y:S04]  /*3a0a0*/  @!P1 LDG.E.U16 R9, desc[UR10][R12.64] ;  /* 0x0000000a0c099981 */ /* 0x0042a8000c1e1500 */
[----:B0-----:R-:W3:Y:S04]  /*3a0b0*/  LDL R4, [R1+0x1268] ;  /* 0x0012680001047983 */ /* 0x001ee80000100800 */
[----:B------:R-:W3:Y:S01]  /*3a0c0*/  LDL R13, [R1+0x12e4] ;  /* 0x0012e400010d7983 */ /* 0x000ee20000100800 */
[----:B-1----:R-:W-:-:S03]  /*3a0d0*/  @!P1 IMAD.MOV.U32 R12, RZ, RZ, R14 ;  /* 0x000000ffff0c9224 */ /* 0x002fc600078e000e */
[----:B--2---:R0:W-:Y:S01]  /*3a0e0*/  STL [R1+0x18], R9 ;  /* 0x0000180901007387 */ /* 0x0041e20000100800 */
[----:B------:R-:W-:-:S03]  /*3a0f0*/  PRMT R2, RZ, 0x7610, R2 ;  /* 0x00007610ff027816 */ /* 0x000fc60000000002 */
[----:B------:R-:W2:Y:S04]  /*3a100*/  LDL R14, [R1+0x11e4] ;  /* 0x0011e400010e7983 */ /* 0x000ea80000100800 */
[----:B---3--:R1:W3:Y:S04]  /*3a110*/  @!P1 LDG.E.U16 R6, desc[UR10][R12.64] ;  /* 0x0000000a0c069981 */ /* 0x0082e8000c1e1500 */
[----:B0-----:R-:W2:Y:S04]  /*3a120*/  LDL R9, [R1+0x1228] ;  /* 0x0012280001097983 */ /* 0x001ea80000100800 */
[----:B------:R-:W2:Y:S01]  /*3a130*/  LDL R13, [R1+0x12a4] ;  /* 0x0012a400010d7983 */ /* 0x000ea20000100800 */
[----:B-1----:R-:W-:Y:S01]  /*3a140*/  @!P1 IMAD.MOV.U32 R12, RZ, RZ, R10 ;  /* 0x000000ffff0c9224 */ /* 0x002fe200078e000a */
[----:B------:R-:W-:-:S02]  /*3a150*/  PRMT R3, RZ, 0x7610, R3 ;  /* 0x00007610ff037816 */ /* 0x000fc40000000003 */
[----:B---3--:R0:W-:Y:S01]  /*3a160*/  STL [R1+0x14], R6 ;  /* 0x0000140601007387 */ /* 0x0081e20000100800 */
[----:B------:R-:W-:Y:S02]  /*3a170*/  PRMT R8, RZ, 0x7610, R8 ;  /* 0x00007610ff087816 */ /* 0x000fe40000000008 */
[----:B------:R-:W-:Y:S01]  /*3a180*/  PRMT R5, RZ, 0x7610, R5 ;  /* 0x00007610ff057816 */ /* 0x000fe20000000005 */
[----:B------:R-:W3:Y:S04]  /*3a190*/  LDL R10, [R1+0x11a4] ;  /* 0x0011a400010a7983 */ /* 0x000ee80000100800 */
[----:B0-----:R-:W3:Y:S04]  /*3a1a0*/  LDL R6, [R1+0x11e8] ;  /* 0x0011e80001067983 */ /* 0x001ee80000100800 */
[----:B--2---:R0:W2:Y:S02]  /*3a1b0*/  @!P1 LDG.E.U16 R2, desc[UR10][R12.64] ;  /* 0x0000000a0c029981 */ /* 0x0040a4000c1e1500 */
[----:B0-----:R-:W-:-:S02]  /*3a1c0*/  @!P1 IMAD.MOV.U32 R12, RZ, RZ, R4 ;  /* 0x000000ffff0c9224 */ /* 0x001fc400078e0004 */
[----:B------:R-:W-:-:S05]  /*3a1d0*/  @!P1 IMAD.MOV.U32 R13, RZ, RZ, R28 ;  /* 0x000000ffff0d9224 */ /* 0x000fca00078e001c */
[----:B------:R0:W4:Y:S02]  /*3a1e0*/  @!P1 LDG.E.U16 R3, desc[UR10][R12.64] ;  /* 0x0000000a0c039981 */ /* 0x000124000c1e1500 */
[----:B0-----:R-:W-:Y:S02]  /*3a1f0*/  @!P1 IMAD.MOV.U32 R12, RZ, RZ, R9 ;  /* 0x000000ffff0c9224 */ /* 0x001fe400078e0009 */
[----:B------:R-:W-:-:S05]  /*3a200*/  @!P1 IMAD.MOV.U32 R13, RZ, RZ, R15 ;  /* 0x000000ffff0d9224 */ /* 0x000fca00078e000f */
[----:B------:R0:W4:Y:S02]  /*3a210*/  @!P1 LDG.E.U16 R8, desc[UR10][R12.64] ;  /* 0x0000000a0c089981 */ /* 0x000124000c1e1500 */
[----:B0-----:R-:W-:Y:S02]  /*3a220*/  @!P1 IMAD.MOV.U32 R13, RZ, RZ, R14 ;  /* 0x000000ffff0d9224 */ /* 0x001fe400078e000e */
[----:B---3--:R-:W-:Y:S01]  /*3a230*/  @!P1 IMAD.MOV.U32 R12, RZ, RZ, R6 ;  /* 0x000000ffff0c9224 */ /* 0x008fe200078e0006 */
[----:B--2---:R0:W-:Y:S04]  /*3a240*/  STL [R1+0x10], R2 ;  /* 0x0000100201007387 */ /* 0x0041e80000100800 */
[----:B------:R-:W2:Y:S04]  /*3a250*/  LDL R4, [R1+0x1164] ;  /* 0x0011640001047983 */ /* 0x000ea80000100800 */
[----:B------:R1:W3:Y:S04]  /*3a260*/  @!P1 LDG.E.U16 R5, desc[UR10][R12.64] ;  /* 0x0000000a0c059981 */ /* 0x0002e8000c1e1500 */
[----:B0-----:R-:W2:Y:S04]  /*3a270*/  LDL R2, [R1+0x11a8] ;  /* 0x0011a80001027983 */ /* 0x001ea80000100800 */
[----:B----4-:R0:W-:Y:S04]  /*3a280*/  STL [R1+0xc], R3 ;  /* 0x00000c0301007387 */ /* 0x0101e80000100800 */
[----:B------:R-:W4:Y:S04]  /*3a290*/  LDL R9, [R1+0x1124] ;  /* 0x0011240001097983 */ /* 0x000f280000100800 */
[----:B0-----:R-:W4:Y:S01]  /*3a2a0*/  LDL R3, [R1+0x1168] ;  /* 0x0011680001037983 */ /* 0x001f220000100800 */
[----:B------:R-:W-:-:S03]  /*3a2b0*/  PRMT R7, RZ, 0x7610, R7 ;  /* 0x00007610ff077816 */ /* 0x000fc60000000007 */
[----:B------:R0:W-:Y:S04]  /*3a2c0*/  STL [R1+0x8], R8 ;  /* 0x0000080801007387 */ /* 0x0001e80000100800 */
[----:B------:R-:W4:Y:S01]  /*3a2d0*/  LDL R6, [R1+0x10e4] ;  /* 0x0010e40001067983 */ /* 0x000f220000100800 */
[----:B-1----:R-:W-:-:S03]  /*3a2e0*/  @!P1 IMAD.MOV.U32 R13, RZ, RZ, R10 ;  /* 0x000000ffff0d9224 */ /* 0x002fc600078e000a */
[----:B0-----:R-:W4:Y:S04]  /*3a2f0*/  LDL R8, [R1+0x1128] ;  /* 0x0011280001087983 */ /* 0x001f280000100800 */
[----:B---3--:R0:W-:Y:S01]  /*3a300*/  STL [R1+0x4], R5 ;  /* 0x0000040501007387 */ /* 0x0081e20000100800 */
[----:B--2---:R-:W-:Y:S01]  /*3a310*/  @!P1 IMAD.MOV.U32 R12, RZ, RZ, R2 ;  /* 0x000000ffff0c9224 */ /* 0x004fe200078e0002 */
[----:B------:R-:W-:Y:S02]  /*3a320*/  PRMT R29, RZ, 0x7610, R29 ;  /* 0x00007610ff1d7816 */ /* 0x000fe4000000001d */
[----:B------:R-:W-:Y:S02]  /*3a330*/  PRMT R27, RZ, 0x7610, R27 ;  /* 0x00007610ff1b7816 */ /* 0x000fe4000000001b */
[----:B------:R-:W-:Y:S01]  /*3a340*/  PRMT R26, RZ, 0x7610, R26 ;  /* 0x00007610ff1a7816 */ /* 0x000fe2000000001a */
[----:B0-----:R-:W2:Y:S04]  /*3a350*/  LDL R5, [R1+0x10e8] ;  /* 0x0010e80001057983 */ /* 0x001ea80000100800 */
[----:B------:R0:W3:Y:S04]  /*3a360*/  @!P1 LDG.E.U16 R7, desc[UR10][R12.64] ;  /* 0x0000000a0c079981 */ /* 0x0000e8000c1e1500 */
[----:B------:R-:W3:Y:S01]  /*3a370*/  LDL R2, [R1+0x10a8] ;  /* 0x0010a80001027983 */ /* 0x000ee20000100800 */
[----:B0-----:R-:W-:-:S02]  /*3a380*/  @!P1 IMAD.MOV.U32 R13, RZ, RZ, R4 ;  /* 0x000000ffff0d9224 */ /* 0x001fc400078e0004 */
[----:B----4-:R-:W-:-:S05]  /*3a390*/  @!P1 IMAD.MOV.U32 R12, RZ, RZ, R3 ;  /* 0x000000ffff0c9224 */ /* 0x010fca00078e0003 */
[----:B------:R0:W4:Y:S02]  /*3a3a0*/  @!P1 LDG.E.U16 R29, desc[UR10][R12.64] ;  /* 0x0000000a0c1d9981 */ /* 0x000124000c1e1500 */
[----:B0-----:R-:W-:Y:S02]  /*3a3b0*/  @!P1 IMAD.MOV.U32 R13, RZ, RZ, R9 ;  /* 0x000000ffff0d9224 */ /* 0x001fe400078e0009 */
[----:B------:R-:W-:-:S05]  /*3a3c0*/  @!P1 IMAD.MOV.U32 R12, RZ, RZ, R8 ;  /* 0x000000ffff0c9224 */ /* 0x000fca00078e0008 */
[----:B------:R0:W4:Y:S02]  /*3a3d0*/  @!P1 LDG.E.U16 R27, desc[UR10][R12.64] ;  /* 0x0000000a0c1b9981 */ /* 0x000124000c1e1500 */
[----:B0-----:R-:W-:Y:S02]  /*3a3e0*/  @!P1 IMAD.MOV.U32 R13, RZ, RZ, R6 ;  /* 0x000000ffff0d9224 */ /* 0x001fe400078e0006 */
[----:B--2---:R-:W-:Y:S01]  /*3a3f0*/  @!P1 IMAD.MOV.U32 R12, RZ, RZ, R5 ;  /* 0x000000ffff0c9224 */ /* 0x004fe200078e0005 */
[----:B---3--:R0:W-:Y:S04]  /*3a400*/  STL [R1], R7 ;  /* 0x0000000701007387 */ /* 0x0081e80000100800 */
[----:B------:R-:W2:Y:S04]  /*3a410*/  LDL R4, [R1+0x1064] ;  /* 0x0010640001047983 */ /* 0x000ea80000100800 */
[----:B------:R-:W3:Y:S04]  /*3a420*/  LDL R3, [R1+0x1068] ;  /* 0x0010680001037983 */ /* 0x000ee80000100800 */
[----:B------:R1:W2:Y:S04]  /*3a430*/  @!P1 LDG.E.U16 R26, desc[UR10][R12.64] ;  /* 0x0000000a0c1a9981 */ /* 0x0002a8000c1e1500 */
[----:B0-----:R-:W3:Y:S04]  /*3a440*/  LDL R7, [R1+0x10a4] ;  /* 0x0010a40001077983 */ /* 0x001ee80000100800 */
[----:B----4-:R-:W-:Y:S01]  /*3a450*/  STL [R1+0x32c8], R29 ;  /* 0x0032c81d01007387 */ /* 0x010fe20000100800 */
[----:B------:R-:W-:Y:S01]  /*3a460*/  PRMT R25, RZ, 0x7610, R25 ;  /* 0x00007610ff197816 */ /* 0x000fe20000000019 */
[----:B-1----:R-:W-:-:S02]  /*3a470*/  @!P1 IMAD.MOV.U32 R12, RZ, RZ, R2 ;  /* 0x000000ffff0c9224 */ /* 0x002fc400078e0002 */
[----:B------:R-:W-:Y:S04]  /*3a480*/  STL [R1+0x32cc], R27 ;  /* 0x0032cc1b01007387 */ /* 0x000fe80000100800 */
[----:B------:R-:W4:Y:S04]  /*3a490*/  LDL R6, [R1+0x1024] ;  /* 0x0010240001067983 */ /* 0x000f280000100800 */
[----:B------:R-:W4:Y:S04]  /*3a4a0*/  LDL R5, [R1+0x1028] ;  /* 0x0010280001057983 */ /* 0x000f280000100800 */
[----:B--2---:R-:W-:Y:S04]  /*3a4b0*/  STL [R1+0x32d0], R26 ;  /* 0x0032d01a01007387 */ /* 0x004fe80000100800 */
[----:B------:R-:W2:Y:S04]  /*3a4c0*/  LDL R9, [R1+0xfe4] ;  /* 0x000fe40001097983 */ /* 0x000ea80000100800 */
[----:B------:R-:W2:Y:S01]  /*3a4d0*/  LDL R2, [R1+0xfe8] ;  /* 0x000fe80001027983 */ /* 0x000ea20000100800 */
[----:B---3--:R-:W-:-:S05]  /*3a4e0*/  @!P1 IMAD.MOV.U32 R13, RZ, RZ, R7 ;  /* 0x000000ffff0d9224 */ /* 0x008fca00078e0007 */
[----:B------:R0:W3:Y:S01]  /*3a4f0*/  @!P1 LDG.E.U16 R25, desc[UR10][R12.64] ;  /* 0x0000000a0c199981 */ /* 0x0000e2000c1e1500 */
[----:B------:R-:W-:Y:S02]  /*3a500*/  PRMT R24, RZ, 0x7610, R24 ;  /* 0x00007610ff187816 */ /* 0x000fe40000000018 */
[----:B------:R-:W-:Y:S01]  /*3a510*/  PRMT R23, RZ, 0x7610, R23 ;  /* 0x00007610ff177816 */ /* 0x000fe20000000017 */
[----:B0-----:R-:W-:Y:S02]  /*3a520*/  @!P1 IMAD.MOV.U32 R12, RZ, RZ, R3 ;  /* 0x000000ffff0c9224 */ /* 0x001fe400078e0003 */
[----:B------:R-:W-:-:S05]  /*3a530*/  @!P1 IMAD.MOV.U32 R13, RZ, RZ, R4 ;  /* 0x000000ffff0d9224 */ /* 0x000fca00078e0004 */
[----:B------:R4:W3:Y:S01]  /*3a540*/  @!P1 LDG.E.U16 R24, desc[UR10][R12.64] ;  /* 0x0000000a0c189981 */ /* 0x0008e2000c1e1500 */
[----:B------:R-:W-:Y:S01]  /*3a550*/  PRMT R18, RZ, 0x7610, R18 ;  /* 0x00007610ff127816 */ /* 0x000fe20000000012 */
[----:B----4-:R-:W-:Y:S02]  /*3a560*/  @!P1 IMAD.MOV.U32 R12, RZ, RZ, R5 ;  /* 0x000000ffff0c9224 */ /* 0x010fe400078e0005 */
[----:B------:R-:W-:-:S05]  /*3a570*/  @!P1 IMAD.MOV.U32 R13, RZ, RZ, R6 ;  /* 0x000000ffff0d9224 */ /* 0x000fca00078e0006 */
[----:B------:R2:W4:Y:S02]  /*3a580*/  @!P1 LDG.E.U16 R23, desc[UR10][R12.64] ;  /* 0x0000000a0c179981 */ /* 0x000524000c1e1500 */
[----:B--2---:R-:W-:Y:S02]  /*3a590*/  @!P1 IMAD.MOV.U32 R13, RZ, RZ, R9 ;  /* 0x000000ffff0d9224 */ /* 0x004fe400078e0009 */
[----:B------:R-:W-:-:S05]  /*3a5a0*/  @!P1 IMAD.MOV.U32 R12, RZ, RZ, R2 ;  /* 0x000000ffff0c9224 */ /* 0x000fca00078e0002 */
[----:B------:R-:W2:Y:S04]  /*3a5b0*/  @!P1 LDG.E.U16 R18, desc[UR10][R12.64] ;  /* 0x0000000a0c129981 */ /* 0x000ea8000c1e1500 */
[----:B---3--:R-:W-:Y:S04]  /*3a5c0*/  STL [R1+0x32d4], R25 ;  /* 0x0032d41901007387 */ /* 0x008fe80000100800 */
[----:B------:R-:W3:Y:S04]  /*3a5d0*/  LDL R8, [R1+0xfa4] ;  /* 0x000fa40001087983 */ /* 0x000ee80000100800 */
[----:B------:R-:W3:Y:S04]  /*3a5e0*/  LDL R4, [R1+0xfa8] ;  /* 0x000fa80001047983 */ /* 0x000ee80000100800 */
[----:B------:R-:W3:Y:S04]  /*3a5f0*/  LDL R7, [R1+0xf64] ;  /* 0x000f640001077983 */ /* 0x000ee80000100800 */
[----:B------:R-:W3:Y:S01]  /*3a600*/  LDL R3, [R1+0xf68] ;  /* 0x000f680001037983 */ /* 0x000ee20000100800 */
[----:B------:R-:W-:-:S03]  /*3a610*/  PRMT R16, RZ, 0x7610, R16 ;  /* 0x00007610ff107816 */ /* 0x000fc60000000010 */
[----:B------:R-:W-:Y:S04]  /*3a620*/  STL [R1+0x32d8], R24 ;  /* 0x0032d81801007387 */ /* 0x000fe80000100800 */
[----:B------:R-:W3:Y:S04]  /*3a630*/  LDL R6, [R1+0xf24] ;  /* 0x000f240001067983 */ /* 0x000ee80000100800 */
[----:B------:R-:W3:Y:S04]  /*3a640*/  LDL R5, [R1+0xf28] ;  /* 0x000f280001057983 */ /* 0x000ee80000100800 */
[----:B----4-:R-:W-:Y:S04]  /*3a650*/  STL [R1+0x32dc], R23 ;  /* 0x0032dc1701007387 */ /* 0x010fe80000100800 */
[----:B------:R-:W4:Y:S04]  /*3a660*/  LDL R2, [R1+0xee8] ;  /* 0x000ee80001027983 */ /* 0x000f280000100800 */
[----:B--2---:R-:W-:Y:S01]  /*3a670*/  STL [R1+0x32e0], R18 ;  /* 0x0032e01201007387 */ /* 0x004fe20000100800 */
[----:B---3--:R-:W-:-:S02]  /*3a680*/  @!P1 IMAD.MOV.U32 R13, RZ, RZ, R8 ;  /* 0x000000ffff0d9224 */ /* 0x008fc400078e0008 */
[----:B------:R-:W-:Y:S02]  /*3a690*/  @!P1 IMAD.MOV.U32 R12, RZ, RZ, R4 ;  /* 0x000000ffff0c9224 */ /* 0x000fe400078e0004 */
[----:B------:R-:W2:Y:S04]  /*3a6a0*/  LDL R4, [R1+0xee4] ;  /* 0x000ee40001047983 */ /* 0x000ea80000100800 */
[----:B------:R0:W3:Y:S01]  /*3a6b0*/  @!P1 LDG.E.U16 R16, desc[UR10][R12.64] ;  /* 0x0000000a0c109981 */ /* 0x0000e2000c1e1500 */
[----:B------:R-:W-:Y:S01]  /*3a6c0*/  PRMT R11, RZ, 0x7610, R11 ;  /* 0x00007610ff0b7816 */ /* 0x000fe2000000000b */
[----:B------:R-:W-:Y:S02]  /*3a6d0*/  @!P1 IMAD.MOV.U32 R14, RZ, RZ, R3 ;  /* 0x000000ffff0e9224 */ /* 0x000fe400078e0003 */
[----:B------:R-:W-:-:S05]  /*3a6e0*/  @!P1 IMAD.MOV.U32 R15, RZ, RZ, R7 ;  /* 0x000000ffff0f9224 */ /* 0x000fca00078e0007 */
[----:B------:R1:W3:Y:S01]  /*3a6f0*/  @!P1 LDG.E.U16 R11, desc[UR10][R14.64] ;  /* 0x0000000a0e0b9981 */ /* 0x0002e2000c1e1500 */
[----:B0-----:R-:W-:Y:S01]  /*3a700*/  PRMT R12, RZ, 0x7610, R12 ;  /* 0x00007610ff0c7816 */ /* 0x001fe2000000000c */
[----:B-1----:R-:W-:Y:S02]  /*3a710*/  @!P1 IMAD.MOV.U32 R14, RZ, RZ, R5 ;  /* 0x000000ffff0e9224 */ /* 0x002fe400078e0005 */
[----:B------:R-:W-:-:S05]  /*3a720*/  @!P1 IMAD.MOV.U32 R15, RZ, RZ, R6 ;  /* 0x000000ffff0f9224 */ /* 0x000fca00078e0006 */
[----:B------:R4:W3:Y:S01]  /*3a730*/  @!P1 LDG.E.U16 R12, desc[UR10][R14.64] ;  /* 0x0000000a0e0c9981 */ /* 0x0008e2000c1e1500 */
[----:B------:R-:W-:Y:S01]  /*3a740*/  PRMT R13, RZ, 0x7610, R13 ;  /* 0x00007610ff0d7816 */ /* 0x000fe2000000000d */
[----:B----4-:R-:W-:Y:S02]  /*3a750*/  @!P1 IMAD.MOV.U32 R14, RZ, RZ, R2 ;  /* 0x000000ffff0e9224 */ /* 0x010fe400078e0002 */
[----:B--2---:R-:W-:Y:S01]  /*3a760*/  @!P1 IMAD.MOV.U32 R15, RZ, RZ, R4 ;  /* 0x000000ffff0f9224 */ /* 0x004fe200078e0004 */
[----:B---3--:R0:W-:Y:S04]  /*3a770*/  STL [R1+0x32e4], R16 ;  /* 0x0032e41001007387 */ /* 0x0081e80000100800 */
[----:B------:R-:W2:Y:S04]  /*3a780*/  LDL R3, [R1+0xea8] ;  /* 0x000ea80001037983 */ /* 0x000ea80000100800 */
[----:B------:R2:W3:Y:S04]  /*3a790*/  @!P1 LDG.E.U16 R13, desc[UR10][R14.64] ;  /* 0x0000000a0e0d9981 */ /* 0x0004e8000c1e1500 */
[----:B0-----:R-:W4:Y:S04]  /*3a7a0*/  LDL R16, [R1+0xea4] ;  /* 0x000ea40001107983 */ /* 0x001f280000100800 */
[----:B------:R0:W-:Y:S04]  /*3a7b0*/  STL [R1+0x32e8], R11 ;  /* 0x0032e80b01007387 */ /* 0x0001e80000100800 */
[----:B------:R-:W4:Y:S04]  /*3a7c0*/  LDL R10, [R1+0xe68] ;  /* 0x000e6800010a7983 */ /* 0x000f280000100800 */
[----:B------:R-:W4:Y:S04]  /*3a7d0*/  LDL R9, [R1+0xe24] ;  /* 0x000e240001097983 */ /* 0x000f280000100800 */
[----:B------:R-:W4:Y:S04]  /*3a7e0*/  LDL R8, [R1+0xe28] ;  /* 0x000e280001087983 */ /* 0x000f280000100800 */
[----:B0-----:R-:W4:Y:S04]  /*3a7f0*/  LDL R11, [R1+0xe64] ;  /* 0x000e6400010b7983 */ /* 0x001f280000100800 */
[----:B------:R-:W-:Y:S04]  /*3a800*/  STL [R1+0x32ec], R12 ;  /* 0x0032ec0c01007387 */ /* 0x000fe80000100800 */
[----:B------:R-:W4:Y:S04]  /*3a810*/  LDL R7, [R1+0xde4] ;  /* 0x000de40001077983 */ /* 0x000f280000100800 */
[----:B------:R-:W4:Y:S04]  /*3a820*/  LDL R6, [R1+0xde8] ;  /* 0x000de80001067983 */ /* 0x000f280000100800 */
[----:B------:R-:W4:Y:S04]  /*3a830*/  LDL R5, [R1+0xda4] ;  /* 0x000da40001057983 */ /* 0x000f280000100800 */
[----:B------:R-:W4:Y:S04]  /*3a840*/  LDL R4, [R1+0xda8] ;  /* 0x000da80001047983 */ /* 0x000f280000100800 */
[----:B------:R-:W4:Y:S01]  /*3a850*/  LDL R2, [R1+0x17f4] ;  /* 0x0017f40001027983 */ /* 0x000f220000100800 */
[----:B------:R-:W-:Y:S01]  /*3a860*/  PRMT R17, RZ, 0x7610, R17 ;  /* 0x00007610ff117816 */ /* 0x000fe20000000011 */
[----:B--2---:R-:W-:-:S02]  /*3a870*/  @!P1 IMAD.MOV.U32 R14, RZ, RZ, R3 ;  /* 0x000000ffff0e9224 */ /* 0x004fc400078e0003 */
[----:B---3--:R-:W-:Y:S04]  /*3a880*/  STL [R1+0x32f0], R13 ;  /* 0x0032f00d01007387 */ /* 0x008fe80000100800 */
[----:B------:R-:W2:Y:S01]  /*3a890*/  LDL R3, [R1+0x17ec] ;  /* 0x0017ec0001037983 */ /* 0x000ea20000100800 */
[----:B----4-:R-:W-:Y:S01]  /*3a8a0*/  @!P1 IMAD.MOV.U32 R15, RZ, RZ, R16 ;  /* 0x000000ffff0f9224 */ /* 0x010fe200078e0010 */
[----:B------:R-:W-:-:S04]  /*3a8b0*/  PRMT R19, RZ, 0x7610, R19 ;  /* 0x00007610ff137816 */ /* 0x000fc80000000013 */
[----:B------:R0:W3:Y:S01]  /*3a8c0*/  @!P1 LDG.E.U16 R17, desc[UR10][R14.64] ;  /* 0x0000000a0e119981 */ /* 0x0000e2000c1e1500 */
[----:B------:R-:W-:Y:S01]  /*3a8d0*/  PRMT R20, RZ, 0x7610, R20 ;  /* 0x00007610ff147816 */ /* 0x000fe20000000014 */
[----:B0-----:R-:W-:Y:S02]  /*3a8e0*/  @!P1 IMAD.MOV.U32 R14, RZ, RZ, R10 ;  /* 0x000000ffff0e9224 */ /* 0x001fe400078e000a */
[----:B------:R-:W-:-:S05]  /*3a8f0*/  @!P1 IMAD.MOV.U32 R15, RZ, RZ, R11 ;  /* 0x000000ffff0f9224 */ /* 0x000fca00078e000b */
[----:B------:R0:W4:Y:S01]  /*3a900*/  @!P1 LDG.E.U16 R19, desc[UR10][R14.64] ;  /* 0x0000000a0e139981 */ /* 0x000122000c1e1500 */
        /* <DEDUP_REMOVED lines=11> */
[----:B------:R0:W4:Y:S02]  /*3a9c0*/  @!P1 LDG.E.U16 R22, desc[UR10][R14.64] ;  /* 0x0000000a0e169981 */ /* 0x000124000c1e1500 */
[----:B0-----:R-:W-:Y:S02]  /*3a9d0*/  @!P1 IMAD.MOV.U32 R14, RZ, RZ, R2 ;  /* 0x000000ffff0e9224 */ /* 0x001fe400078e0002 */
[----:B--2---:R-:W-:-:S05]  /*3a9e0*/  @!P1 IMAD.MOV.U32 R15, RZ, RZ, R3 ;  /* 0x000000ffff0f9224 */ /* 0x004fca00078e0003 */
[----:B------:R-:W2:Y:S04]  /*3a9f0*/  @!P1 LDG.E.U16 R0, desc[UR10][R14.64] ;  /* 0x0000000a0e009981 */ /* 0x000ea8000c1e1500 */
[----:B---3--:R-:W-:Y:S04]  /*3aa00*/  STL [R1+0x32f4], R17 ;  /* 0x0032f41101007387 */ /* 0x008fe80000100800 */
[----:B----4-:R-:W-:Y:S04]  /*3aa10*/  STL [R1+0x32f8], R19 ;  /* 0x0032f81301007387 */ /* 0x010fe80000100800 */
[----:B------:R-:W-:Y:S04]  /*3aa20*/  STL [R1+0x32fc], R20 ;  /* 0x0032fc1401007387 */ /* 0x000fe80000100800 */
[----:B------:R-:W-:Y:S04]  /*3aa30*/  STL [R1+0x3300], R21 ;  /* 0x0033001501007387 */ /* 0x000fe80000100800 */
[----:B------:R-:W-:Y:S04]  /*3aa40*/  STL [R1+0x3304], R22 ;  /* 0x0033041601007387 */ /* 0x000fe80000100800 */
[----:B--2---:R0:W-:Y:S04]  /*3aa50*/  STL [R1+0x70c], R0 ;  /* 0x00070c0001007387 */ /* 0x0041e80000100800 */
[----:B0-----:R-:W2:Y:S04]  /*3aa60*/  LDL.LU R0, [R1+0x23c] ;  /* 0x00023c0001007983 */ /* 0x001ea80000300800 */
[----:B------:R-:W3:Y:S01]  /*3aa70*/  LDL.LU R22, [R1+0x28c] ;  /* 0x00028c0001167983 */ /* 0x000ee20000300800 */
[----:B------:R-:W0:Y:S03]  /*3aa80*/  S2R R11, SR_TID.X ;  /* 0x00000000000b7919 */ /* 0x000e260000002100 */
[----:B---3--:R1:W-:Y:S04]  /*3aa90*/  STL [R1+0x336c], R22 ;  /* 0x00336c1601007387 */ /* 0x0083e80000100800 */
[----:B-1----:R-:W3:Y:S04]  /*3aaa0*/  LDL.LU R22, [R1+0x2ec] ;  /* 0x0002ec0001167983 */ /* 0x002ee80000300800 */
[----:B------:R-:W4:Y:S04]  /*3aab0*/  LDL.LU R21, [R1+0x284] ;  /* 0x0002840001157983 */ /* 0x000f280000300800 */
        /* <DEDUP_REMOVED lines=204> */
[----:B-1----:R-:W2:Y:S04]  /*3b780*/  LDL.LU R15, [R1+0x294] ;  /* 0x00029400010f7983 */ /* 0x002ea80000300800 */
        /* <DEDUP_REMOVED lines=114> */
[----:B0-----:R-:W-:-:S03]  /*3beb0*/  IMAD.SHL.U32 R12, R11, 0x2, RZ ;  /* 0x000000020b0c7824 */ /* 0x001fc600078e00ff */
[----:B------:R-:W-:Y:S01]  /*3bec0*/  STL [R1+0x324c], R14 ;  /* 0x00324c0e01007387 */ /* 0x000fe20000100800 */
[----:B------:R-:W-:-:S03]  /*3bed0*/  SHF.R.S32.HI R11, RZ, 0x6, R11 ;  /* 0x00000006ff0b7819 */ /* 0x000fc6000001140b */
[----:B------:R-:W-:Y:S04]  /*3bee0*/  STL [R1+0x3254], R14 ;  /* 0x0032540e01007387 */ /* 0x000fe80000100800 */
[----:B------:R-:W-:Y:S04]  /*3bef0*/  STL [R1+0x325c], R14 ;  /* 0x00325c0e01007387 */ /* 0x000fe80000100800 */
[----:B------:R-:W-:Y:S04]  /*3bf00*/  STL [R1+0x3264], R14 ;  /* 0x0032640e01007387 */ /* 0x000fe80000100800 */
[----:B------:R-:W-:Y:S01]  /*3bf10*/  STL [R1+0x326c], R14 ;  /* 0x00326c0e01007387 */ /* 0x000fe20000100800 */
[----:B------:R-:W-:-:S03]  /*3bf20*/  SGXT R11, R11, 0x1 ;  /* 0x000000010b0b781a */ /* 0x000fc60000000200 */
[----:B------:R-:W-:Y:S04]  /*3bf30*/  STL [R1+0x3274], R14 ;  /* 0x0032740e01007387 */ /* 0x000fe80000100800 */
[----:B------:R-:W-:Y:S04]  /*3bf40*/  STL [R1+0x327c], R14 ;  /* 0x00327c0e01007387 */ /* 0x000fe80000100800 */
[----:B------:R-:W-:Y:S04]  /*3bf50*/  STL [R1+0x3284], R14 ;  /* 0x0032840e01007387 */ /* 0x000fe80000100800 */
[----:B------:R-:W-:Y:S01]  /*3bf60*/  STL [R1+0x328c], R14 ;  /* 0x00328c0e01007387 */ /* 0x000fe20000100800 */
[----:B------:R-:W-:-:S03]  /*3bf70*/  LOP3.LUT R11, R11, 0x90, RZ, 0xc0, !PT ;  /* 0x000000900b0b7812 */ /* 0x000fc600078ec0ff */
[----:B------:R-:W-:Y:S04]  /*3bf80*/  STL [R1+0x3294], R14 ;  /* 0x0032940e01007387 */ /* 0x000fe80000100800 */
[----:B------:R-:W-:Y:S04]  /*3bf90*/  STL [R1+0x329c], R14 ;  /* 0x00329c0e01007387 */ /* 0x000fe80000100800 */
[----:B------:R-:W-:Y:S04]  /*3bfa0*/  STL [R1+0x32a4], R14 ;  /* 0x0032a40e01007387 */ /* 0x000fe80000100800 */
[----:B------:R-:W-:Y:S01]  /*3bfb0*/  STL [R1+0x32ac], R14 ;  /* 0x0032ac0e01007387 */ /* 0x000fe20000100800 */
[----:B------:R-:W-:-:S03]  /*3bfc0*/  LOP3.LUT R11, R11, 0x7e, R12, 0x78, !PT ;  /* 0x0000007e0b0b7812 */ /* 0x000fc600078e780c */
[----:B------:R-:W4:Y:S04]  /*3bfd0*/  LDL.LU R12, [R1+0x29c] ;  /* 0x00029c00010c7983 */ /* 0x000f280000300800 */
[----:B------:R-:W-:Y:S04]  /*3bfe0*/  STL [R1+0x32b4], R14 ;  /* 0x0032b40e01007387 */ /* 0x000fe80000100800 */
[----:B------:R-:W-:Y:S04]  /*3bff0*/  STL [R1+0x32bc], R14 ;  /* 0x0032bc0e01007387 */ /* 0x000fe80000100800 */
[----:B------:R0:W-:Y:S04]  /*3c000*/  STL [R1+0x32c4], R14 ;  /* 0x0032c40e01007387 */ /* 0x0001e80000100800 */
[----:B--2---:R1:W-:Y:S04]  /*3c010*/  STS.U16 [R11+UR5+0x20000], R0 ;  /* 0x020000000b007988 */ /* 0x0043e80008000405 */
[----:B---3--:R2:W-:Y:S04]  /*3c020*/  STS.U16 [R11+UR5+0x20200], R22 ;  /* 0x020200160b007988 */ /* 0x0085e80008000405 */
[----:B0-----:R-:W3:Y:S04]  /*3c030*/  LDL.LU R14, [R1+0x2e4] ;  /* 0x0002e400010e7983 */ /* 0x001ee80000300800 */
[----:B-1----:R-:W4:Y:S04]  /*3c040*/  LDL R0, [R1+0x1860] ;  /* 0x0018600001007983 */ /* 0x002f280000100800 */
[----:B--2---:R-:W2:Y:S04]  /*3c050*/  LDL.LU R22, [R1+0x336c] ;  /* 0x00336c0001167983 */ /* 0x004ea80000300800 */
[----:B---3--:R-:W-:Y:S04]  /*3c060*/  STS.U16 [R11+UR5+0x20400], R14 ;  /* 0x0204000e0b007988 */ /* 0x008fe80008000405 */
[----:B----4-:R-:W-:Y:S04]  /*3c070*/  STS.U16 [R11+UR5+0x20600], R12 ;  /* 0x0206000c0b007988 */ /* 0x010fe80008000405 */
[----:B------:R-:W-:Y:S04]  /*3c080*/  STS.U16 [R11+UR5+0x20800], R15 ;  /* 0x0208000f0b007988 */ /* 0x000fe80008000405 */
[----:B--2---:R-:W-:Y:S04]  /*3c090*/  STS.U16 [R11+UR5+0x20a00], R22 ;  /* 0x020a00160b007988 */ /* 0x004fe80008000405 */
[----:B------:R-:W-:Y:S04]  /*3c0a0*/  STS.U16 [R11+UR5+0x20c00], R21 ;  /* 0x020c00150b007988 */ /* 0x000fe80008000405 */
        /* <DEDUP_REMOVED lines=21> */
[----:B------:R0:W-:Y:S04]  /*3c200*/  STS.U16 [R0+UR5+0x21900], R28 ;  /* 0x0219001c00007988 */ /* 0x0001e80008000405 */
[----:B0-----:R-:W2:Y:S04]  /*3c210*/  LDL.LU R28, [R1+0x240] ;  /* 0x00024000011c7983 */ /* 0x001ea80000300800 */
[----:B--2---:R0:W-:Y:S04]  /*3c220*/  STL [R1+0x3368], R28 ;  /* 0x0033681c01007387 */ /* 0x0041e80000100800 */
[----:B0-----:R-:W2:Y:S04]  /*3c230*/  LDL.LU R28, [R1+0x248] ;  /* 0x00024800011c7983 */ /* 0x001ea80000300800 */
[----:B------:R-:W3:Y:S04]  /*3c240*/  LDL.LU R14, [R1+0x230] ;  /* 0x00023000010e7983 */ /* 0x000ee80000300800 */
[----:B---3--:R0:W-:Y:S04]  /*3c250*/  STL [R1+0x3360], R14 ;  /* 0x0033600e01007387 */ /* 0x0081e80000100800 */
[----:B0-----:R-:W2:Y:S04]  /*3c260*/  LDL R14, [R1+0x1860] ;  /* 0x00186000010e7983 */ /* 0x001ea80000100800 */
[----:B------:R-:W3:Y:S04]  /*3c270*/  LDL.LU R15, [R1+0x22c] ;  /* 0x00022c00010f7983 */ /* 0x000ee80000300800 */
[----:B------:R-:W4:Y:S04]  /*3c280*/  LDL.LU R22, [R1+0x228] ;  /* 0x0002280001167983 */ /* 0x000f280000300800 */
        /* <DEDUP_REMOVED lines=25> */
[----:B--2---:R0:W-:Y:S04]  /*3c420*/  STS.U16 [R14+UR5+0x21b00], R28 ;  /* 0x021b001c0e007988 */ /* 0x0041e80008000405 */
[----:B0-----:R-:W2:Y:S04]  /*3c430*/  LDL.LU R28, [R1+0x3368] ;  /* 0x00336800011c7983 */ /* 0x001ea80000300800 */
[----:B--2---:R0:W-:Y:S04]  /*3c440*/  STS.U16 [R14+UR5+0x21d00], R28 ;  /* 0x021d001c0e007988 */ /* 0x0041e80008000405 */
[----:B0-----:R-:W2:Y:S04]  /*3c450*/  LDL.LU R28, [R1+0x3364] ;  /* 0x00336400011c7983 */ /* 0x001ea80000300800 */
[----:B--2---:R0:W-:Y:S02]  /*3c460*/  STS.U16 [R14+UR5+0x21f00], R28 ;  /* 0x021f001c0e007988 */ /* 0x0041e40008000405 */
[----:B0-----:R-:W0:Y:S02]  /*3c470*/  S2R R28, SR_TID.X ;  /* 0x00000000001c7919 */ /* 0x001e240000002100 */
[----:B------:R-:W2:Y:S01]  /*3c480*/  LDL.LU R14, [R1+0x3360] ;  /* 0x00336000010e7983 */ /* 0x000ea20000300800 */
[----:B0-----:R-:W-:-:S05]  /*3c490*/  LOP3.LUT R28, R28, 0x7f, RZ, 0xc0, !PT ;  /* 0x0000007f1c1c7812 */ /* 0x001fca00078ec0ff */
[----:B------:R-:W-:-:S05]  /*3c4a0*/  IMAD.SHL.U32 R28, R28, 0x2, RZ ;  /* 0x000000021c1c7824 */ /* 0x000fca00078e00ff */
[----:B---3--:R0:W-:Y:S04]  /*3c4b0*/  STS.U16 [R28+UR5+0xb800], R6 ;  /* 0x00b800061c007988 */ /* 0x0081e80008000405 */
[----:B0-----:R-:W3:Y:S04]  /*3c4c0*/  LDL.LU R6, [R1+0x1b4] ;  /* 0x0001b40001067983 */ /* 0x001ee80000300800 */
[----:B---3--:R0:W-:Y:S04]  /*3c4d0*/  STL [R1+0x3354], R6 ;  /* 0x0033540601007387 */ /* 0x0081e80000100800 */
[----:B0-----:R-:W3:Y:S04]  /*3c4e0*/  LDL.LU R6, [R1+0x1b8] ;  /* 0x0001b80001067983 */ /* 0x001ee80000300800 */
[----:B---3--:R0:W-:Y:S04]  /*3c4f0*/  STL [R1+0x3358], R6 ;  /* 0x0033580601007387 */ /* 0x0081e80000100800 */
[----:B0-----:R-:W3:Y:S04]  /*3c500*/  LDL.LU R6, [R1+0x1bc] ;  /* 0x0001bc0001067983 */ /* 0x001ee80000300800 */
[----:B------:R-:W-:Y:S04]  /*3c510*/  STS.U16 [R28+UR5+0xc000], R7 ;  /* 0x00c000071c007988 */ /* 0x000fe80008000405 */
[----:B------:R-:W-:Y:S04]  /*3c520*/  STS.U16 [R28+UR5+0xc800], R8 ;  /* 0x00c800081c007988 */ /* 0x000fe80008000405 */
[----:B------:R-:W-:Y:S04]  /*3c530*/  STS.U16 [R28+UR5+0xd000], R9 ;  /* 0x00d000091c007988 */ /* 0x000fe80008000405 */
[----:B------:R-:W-:Y:S04]  /*3c540*/  STS.U16 [R28+UR5+0xd800], R10 ;  /* 0x00d8000a1c007988 */ /* 0x000fe80008000405 */
[----:B--2---:R-:W-:Y:S04]  /*3c550*/  STS.U16 [R28+UR5], R14 ;  /* 0x0000000e1c007988 */ /* 0x004fe80008000405 */
[----:B------:R-:W-:Y:S04]  /*3c560*/  STS.U16 [R28+UR5+0x800], R15 ;  /* 0x0008000f1c007988 */ /* 0x000fe80008000405 */
[----:B----4-:R-:W-:Y:S04]  /*3c570*/  STS.U16 [R28+UR5+0x1000], R22 ;  /* 0x001000161c007988 */ /* 0x010fe80008000405 */
[----:B------:R-:W-:Y:S04]  /*3c580*/  STS.U16 [R28+UR5+0x1800], R21 ;  /* 0x001800151c007988 */ /* 0x000fe80008000405 */
[----:B------:R-:W-:Y:S04]  /*3c590*/  STS.U16 [R28+UR5+0x2000], R20 ;  /* 0x002000141c007988 */ /* 0x000fe80008000405 */
[----:B------:R-:W-:Y:S04]  /*3c5a0*/  STS.U16 [R28+UR5+0x2800], R19 ;  /* 0x002800131c007988 */ /* 0x000fe80008000405 */
[----:B------:R-:W-:Y:S04]  /*3c5b0*/  STS.U16 [R28+UR5+0x3000], R17 ;  /* 0x003000111c007988 */ /* 0x000fe80008000405 */
[----:B------:R-:W-:Y:S04]  /*3c5c0*/  STS.U16 [R28+UR5+0x3800], R13 ;  /* 0x0038000d1c007988 */ /* 0x000fe80008000405 */
[----:B------:R-:W-:Y:S04]  /*3c5d0*/  STS.U16 [R28+UR5+0x4000], R12 ;  /* 0x0040000c1c007988 */ /* 0x000fe80008000405 */
[----:B---3--:R0:W-:Y:S04]  /*3c5e0*/  STL [R1+0x335c], R6 ;  /* 0x00335c0601007387 */ /* 0x0081e80000100800 */
[----:B0-----:R-:W2:Y:S04]  /*3c5f0*/  LDL.LU R6, [R1+0x1c0] ;  /* 0x0001c00001067983 */ /* 0x001ea80000300800 */
        /* <DEDUP_REMOVED lines=12> */
[----:B------:R0:W-:Y:S04]  /*3c6c0*/  STS.U16 [R28+UR5+0x4800], R11 ;  /* 0x0048000b1c007988 */ /* 0x0001e80008000405 */
[----:B------:R-:W3:Y:S04]  /*3c6d0*/  LDL.LU R12, [R1+0x180] ;  /* 0x00018000010c7983 */ /* 0x000ee80000300800 */
[----:B------:R1:W-:Y:S04]  /*3c6e0*/  STS.U16 [R28+UR5+0x5000], R16 ;  /* 0x005000101c007988 */ /* 0x0003e80008000405 */
[----:B------:R0:W-:Y:S04]  /*3c6f0*/  STS.U16 [R28+UR5+0x5800], R18 ;  /* 0x005800121c007988 */ /* 0x0001e80008000405 */
[----:B------:R0:W-:Y:S04]  /*3c700*/  STS.U16 [R28+UR5+0x6000], R23 ;  /* 0x006000171c007988 */ /* 0x0001e80008000405 */
[----:B------:R1:W-:Y:S04]  /*3c710*/  STS.U16 [R28+UR5+0x6800], R24 ;  /* 0x006800181c007988 */ /* 0x0003e80008000405 */
[----:B------:R1:W-:Y:S04]  /*3c720*/  STS.U16 [R28+UR5+0x7000], R25 ;  /* 0x007000191c007988 */ /* 0x0003e80008000405 */
[----:B0-----:R-:W3:Y:S04]  /*3c730*/  LDL.LU R11, [R1+0x17c] ;  /* 0x00017c00010b7983 */ /* 0x001ee80000300800 */
[----:B-1----:R-:W3:Y:S04]  /*3c740*/  LDL.LU R16, [R1+0x178] ;  /* 0x0001780001107983 */ /* 0x002ee80000300800 */
        /* <DEDUP_REMOVED lines=18> */
[----:B0-----:R-:W3:Y:S04]  /*3c870*/  LDL.LU R4, [R1+0x68] ;  /* 0x0000680001047983 */ /* 0x001ee80000300800 */
[----:B-1----:R-:W3:Y:S04]  /*3c880*/  LDL.LU R5, [R1+0x60] ;  /* 0x0000600001057983 */ /* 0x002ee80000300800 */
[----:B--2---:R0:W-:Y:S04]  /*3c890*/  STS.U16 [R28+UR5+0xe000], R6 ;  /* 0x00e000061c007988 */ /* 0x0041e80008000405 */
[----:B0-----:R-:W2:Y:S04]  /*3c8a0*/  LDL.LU R6, [R1+0x335c] ;  /* 0x00335c0001067983 */ /* 0x001ea80000300800 */
[----:B--2---:R0:W-:Y:S04]  /*3c8b0*/  STS.U16 [R28+UR5+0xe800], R6 ;  /* 0x00e800061c007988 */ /* 0x0041e80008000405 */
[----:B0-----:R-:W2:Y:S04]  /*3c8c0*/  LDL.LU R6, [R1+0x3358] ;  /* 0x0033580001067983 */ /* 0x001ea80000300800 */
[----:B--2---:R0:W-:Y:S04]  /*3c8d0*/  STS.U16 [R28+UR5+0xf000], R6 ;  /* 0x00f000061c007988 */ /* 0x0041e80008000405 */
[----:B0-----:R-:W2:Y:S04]  /*3c8e0*/  LDL.LU R6, [R1+0x3354] ;  /* 0x0033540001067983 */ /* 0x001ea80000300800 */
[----:B---3--:R-:W-:Y:S04]  /*3c8f0*/  STS.U16 [R28+UR5+0x10000], R7 ;  /* 0x010000071c007988 */ /* 0x008fe80008000405 */
[----:B----4-:R-:W-:Y:S04]  /*3c900*/  STS.U16 [R28+UR5+0x10800], R8 ;  /* 0x010800081c007988 */ /* 0x010fe80008000405 */
        /* <DEDUP_REMOVED lines=10> */
[----:B--2---:R0:W-:Y:S04]  /*3c9b0*/  STS.U16 [R28+UR5+0xf800], R6 ;  /* 0x00f800061c007988 */ /* 0x0041e80008000405 */
[----:B0-----:R-:W2:Y:S04]  /*3c9c0*/  LDL.LU R6, [R1+0x3350] ;  /* 0x0033500001067983 */ /* 0x001ea80000300800 */
[----:B------:R-:W3:Y:S04]  /*3c9d0*/  LDL.LU R7, [R1+0x334c] ;  /* 0x00334c0001077983 */ /* 0x000ee80000300800 */
[----:B------:R-:W4:Y:S04]  /*3c9e0*/  LDL.LU R8, [R1+0x3348] ;  /* 0x0033480001087983 */ /* 0x000f280000300800 */
[----:B------:R-:W2:Y:S04]  /*3c9f0*/  LDL.LU R9, [R1+0x3344] ;  /* 0x0033440001097983 */ /* 0x000ea80000300800 */
[----:B------:R-:W2:Y:S04]  /*3ca00*/  LDL.LU R10, [R1+0x3340] ;  /* 0x00334000010a7983 */ /* 0x000ea80000300800 */
        /* <DEDUP_REMOVED lines=35> */
[----:B0-----:R-:W3:Y:S04]  /*3cc40*/  LDL.LU R3, [R1+0xf0] ;  /* 0x0000f00001037983 */ /* 0x001ee80000300800 */
[----:B-1----:R-:W3:Y:S04]  /*3cc50*/  LDL.LU R4, [R1+0xec] ;  /* 0x0000ec0001047983 */ /* 0x002ee80000300800 */
[----:B------:R-:W3:Y:S04]  /*3cc60*/  LDL.LU R5, [R1+0xe8] ;  /* 0x0000e80001057983 */ /* 0x000ee80000300800 */
[----:B--2---:R-:W-:Y:S04]  /*3cc70*/  STS.U16 [R28+UR5+0x1d800], R10 ;  /* 0x01d8000a1c007988 */ /* 0x004fe80008000405 */
[----:B------:R0:W-:Y:S04]  /*3cc80*/  STL [R1+0x330c], R10 ;  /* 0x00330c0a01007387 */ /* 0x0001e80000100800 */
[----:B------:R-:W-:Y:S04]  /*3cc90*/  STS.U16 [R28+UR5+0x1e000], R9 ;  /* 0x01e000091c007988 */ /* 0x000fe80008000405 */
[----:B----4-:R-:W-:Y:S04]  /*3cca0*/  STS.U16 [R28+UR5+0x1e800], R8 ;  /* 0x01e800081c007988 */ /* 0x010fe80008000405 */
[----:B---3--:R-:W-:Y:S04]  /*3ccb0*/  STS.U16 [R28+UR5+0x1f000], R7 ;  /* 0x01f000071c007988 */ /* 0x008fe80008000405 */
[----:B------:R-:W-:Y:S04]  /*3ccc0*/  STS.U16 [R28+UR5+0x1f800], R6 ;  /* 0x01f800061c007988 */ /* 0x000fe80008000405 */
[----:B0-----:R-:W2:Y:S04]  /*3ccd0*/  LDL.LU R10, [R1+0x144] ;  /* 0x00014400010a7983 */ /* 0x001ea80000300800 */
[----:B------:R0:W-:Y:S04]  /*3cce0*/  STL [R1+0x3310], R9 ;  /* 0x0033100901007387 */ /* 0x0001e80000100800 */
[----:B0-----:R-:W3:Y:S04]  /*3ccf0*/  LDL.LU R9, [R1+0x148] ;  /* 0x0001480001097983 */ /* 0x001ee80000300800 */
[----:B------:R0:W-:Y:S04]  /*3cd00*/  STL [R1+0x3314], R8 ;  /* 0x0033140801007387 */ /* 0x0001e80000100800 */
[----:B0-----:R-:W4:Y:S04]  /*3cd10*/  LDL.LU R8, [R1+0x14c] ;  /* 0x00014c0001087983 */ /* 0x001f280000300800 */
[----:B------:R0:W-:Y:S02]  /*3cd20*/  STL [R1+0x3318], R7 ;  /* 0x0033180701007387 */ /* 0x0001e40000100800 */
[----:B0-----:R-:W-:-:S02]  /*3cd30*/  LOP3.LUT R7, R28, 0x10, RZ, 0x3c, !PT ;  /* 0x000000101c077812 */ /* 0x001fc400078e3cff */
[----:B------:R-:W2:Y:S04]  /*3cd40*/  LDL.LU R28, [R1+0x150] ;  /* 0x00015000011c7983 */ /* 0x000ea80000300800 */
[----:B------:R0:W-:Y:S04]  /*3cd50*/  STL [R1+0x3330], R6 ;  /* 0x0033300601007387 */ /* 0x0001e80000100800 */
[----:B0-----:R-:W2:Y:S04]  /*3cd60*/  LDL.LU R6, [R1+0x154] ;  /* 0x0001540001067983 */ /* 0x001ea80000300800 */
[----:B--2---:R0:W-:Y:S04]  /*3cd70*/  STS.U16 [R7+UR5+0x100], R6 ;  /* 0x0001000607007988 */ /* 0x0041e80008000405 */
[----:B0-----:R-:W2:Y:S04]  /*3cd80*/  LDL.LU R6, [R1+0xd8] ;  /* 0x0000d80001067983 */ /* 0x001ea80000300800 */
[----:B--2---:R0:W-:Y:S04]  /*3cd90*/  STL [R1+0x3334], R6 ;  /* 0x0033340601007387 */ /* 0x0041e80000100800 */
[----:B0-----:R-:W2:Y:S04]  /*3cda0*/  LDL.LU R6, [R1+0xdc] ;  /* 0x0000dc0001067983 */ /* 0x001ea80000300800 */
[----:B--2---:R0:W-:Y:S04]  /*3cdb0*/  STL [R1+0x3338], R6 ;  /* 0x0033380601007387 */ /* 0x0041e80000100800 */
[----:B0-----:R-:W2:Y:S04]  /*3cdc0*/  LDL.LU R6, [R1+0xe0] ;  /* 0x0000e00001067983 */ /* 0x001ea80000300800 */
[----:B------:R-:W-:Y:S04]  /*3cdd0*/  STS.U16 [R7+UR5+0x900], R28 ;  /* 0x0009001c07007988 */ /* 0x000fe80008000405 */
[----:B----4-:R-:W-:Y:S04]  /*3cde0*/  STS.U16 [R7+UR5+0x1100], R8 ;  /* 0x0011000807007988 */ /* 0x010fe80008000405 */
[----:B---3--:R-:W-:Y:S04]  /*3cdf0*/  STS.U16 [R7+UR5+0x1900], R9 ;  /* 0x0019000907007988 */ /* 0x008fe80008000405 */
        /* <DEDUP_REMOVED lines=21> */
[----:B--2---:R0:W-:Y:S04]  /*3cf50*/  STL [R1+0x333c], R6 ;  /* 0x00333c0601007387 */ /* 0x0041e80000100800 */
[----:B0-----:R-:W2:Y:S04]  /*3cf60*/  LDL.LU R6, [R1+0xe4] ;  /* 0x0000e40001067983 */ /* 0x001ea80000300800 */
[----:B------:R-:W3:Y:S04]  /*3cf70*/  LDL.LU R0, [R1+0xd4] ;  /* 0x0000d40001007983 */ /* 0x000ee80000300800 */
[----:B------:R0:W-:Y:S04]  /*3cf80*/  STS.U16 [R7+UR5+0xc900], R3 ;  /* 0x00c9000307007988 */ /* 0x0001e80008000405 */
[----:B------:R-:W4:Y:S04]  /*3cf90*/  LDL.LU R2, [R1+0xd0] ;  /* 0x0000d00001027983 */ /* 0x000f280000300800 */
[----:B------:R1:W-:Y:S04]  /*3cfa0*/  STS.U16 [R7+UR5+0xd100], R4 ;  /* 0x00d1000407007988 */ /* 0x0003e80008000405 */
[----:B------:R1:W-:Y:S04]  /*3cfb0*/  STS.U16 [R7+UR5+0xd900], R5 ;  /* 0x00d9000507007988 */ /* 0x0003e80008000405 */
[----:B0-----:R-:W3:Y:S04]  /*3cfc0*/  LDL.LU R3, [R1+0xcc] ;  /* 0x0000cc0001037983 */ /* 0x001ee80000300800 */
[----:B-1----:R-:W3:Y:S04]  /*3cfd0*/  LDL.LU R4, [R1+0xc8] ;  /* 0x0000c80001047983 */ /* 0x002ee80000300800 */
        /* <DEDUP_REMOVED lines=27> */
[----:B--2---:R0:W-:Y:S04]  /*3d190*/  STS.U16 [R7+UR5+0xf100], R6 ;  /* 0x00f1000607007988 */ /* 0x0041e80008000405 */
[----:B0-----:R-:W2:Y:S04]  /*3d1a0*/  LDL.LU R6, [R1+0x3334] ;  /* 0x0033340001067983 */ /* 0x001ea80000300800 */
[----:B--2---:R0:W-:Y:S04]  /*3d1b0*/  STS.U16 [R7+UR5+0xf900], R6 ;  /* 0x00f9000607007988 */ /* 0x0041e80008000405 */
[----:B---3--:R1:W-:Y:S04]  /*3d1c0*/  STS.U16 [R7+UR5+0x10100], R0 ;  /* 0x0101000007007988 */ /* 0x0083e80008000405 */
[----:B----4-:R2:W-:Y:S04]  /*3d1d0*/  STS.U16 [R7+UR5+0x10900], R2 ;  /* 0x0109000207007988 */ /* 0x0105e80008000405 */
[----:B------:R3:W-:Y:S04]  /*3d1e0*/  STS.U16 [R7+UR5+0x11100], R3 ;  /* 0x0111000307007988 */ /* 0x0007e80008000405 */
[----:B------:R4:W-:Y:S04]  /*3d1f0*/  STS.U16 [R7+UR5+0x11900], R4 ;  /* 0x0119000407007988 */ /* 0x0009e80008000405 */
[----:B------:R2:W-:Y:S04]  /*3d200*/  STS.U16 [R7+UR5+0x12100], R5 ;  /* 0x0121000507007988 */ /* 0x0005e80008000405 */
[----:B0-----:R-:W4:Y:S04]  /*3d210*/  LDL.LU R6, [R1+0x3330] ;  /* 0x0033300001067983 */ /* 0x001f280000300800 */
[----:B-1----:R-:W4:Y:S04]  /*3d220*/  LDL.LU R0, [R1+0x332c] ;  /* 0x00332c0001007983 */ /* 0x002f280000300800 */
[----:B--2---:R-:W2:Y:S04]  /*3d230*/  LDL.LU R2, [R1+0x3328] ;  /* 0x0033280001027983 */ /* 0x004ea80000300800 */
[----:B---3--:R-:W3:Y:S04]  /*3d240*/  LDL.LU R3, [R1+0x3324] ;  /* 0x0033240001037983 */ /* 0x008ee80000300800 */
[----:B----4-:R-:W4:Y:S04]  /*3d250*/  LDL.LU R4, [R1+0x3320] ;  /* 0x0033200001047983 */ /* 0x010f280000300800 */
[----:B------:R-:W2:Y:S04]  /*3d260*/  LDL.LU R5, [R1+0x331c] ;  /* 0x00331c0001057983 */ /* 0x000ea80000300800 */
[----:B------:R-:W-:Y:S04]  /*3d270*/  STS.U16 [R7+UR5+0x12900], R28 ;  /* 0x0129001c07007988 */ /* 0x000fe80008000405 */
[----:B------:R0:W-:Y:S04]  /*3d280*/  STS.U16 [R7+UR5+0x13100], R8 ;  /* 0x0131000807007988 */ /* 0x0001e80008000405 */
[----:B------:R1:W-:Y:S04]  /*3d290*/  STS.U16 [R7+UR5+0x13900], R9 ;  /* 0x0139000907007988 */ /* 0x0003e80008000405 */
[----:B------:R0:W-:Y:S04]  /*3d2a0*/  STS.U16 [R7+UR5+0x14100], R10 ;  /* 0x0141000a07007988 */ /* 0x0001e80008000405 */
[----:B------:R-:W-:Y:S04]  /*3d2b0*/  STS.U16 [R7+UR5+0x14900], R14 ;  /* 0x0149000e07007988 */ /* 0x000fe80008000405 */
[----:B------:R0:W-:Y:S04]  /*3d2c0*/  STS.U16 [R7+UR5+0x15100], R15 ;  /* 0x0151000f07007988 */ /* 0x0001e80008000405 */
[----:B------:R1:W-:Y:S04]  /*3d2d0*/  STS.U16 [R7+UR5+0x15900], R22 ;  /* 0x0159001607007988 */ /* 0x0003e80008000405 */
[----:B------:R1:W-:Y:S04]  /*3d2e0*/  STS.U16 [R7+UR5+0x16100], R21 ;  /* 0x0161001507007988 */ /* 0x0003e80008000405 */
[----:B0-----:R-:W3:Y:S04]  /*3d2f0*/  LDL.LU R8, [R1+0x58] ;  /* 0x0000580001087983 */ /* 0x001ee80000300800 */
[----:B-1----:R-:W3:Y:S04]  /*3d300*/  LDL.LU R9, [R1+0x54] ;  /* 0x0000540001097983 */ /* 0x002ee80000300800 */
[----:B------:R-:W3:Y:S04]  /*3d310*/  LDL.LU R10, [R1+0x50] ;  /* 0x00005000010a7983 */ /* 0x000ee80000300800 */
[----:B------:R0:W-:Y:S04]  /*3d320*/  STS.U16 [R7+UR5+0x16900], R20 ;  /* 0x0169001407007988 */ /* 0x0001e80008000405 */
[----:B------:R-:W3:Y:S04]  /*3d330*/  LDL.LU R15, [R1+0x4c] ;  /* 0x00004c00010f7983 */ /* 0x000ee80000300800 */
[----:B------:R-:W3:Y:S04]  /*3d340*/  LDL.LU R22, [R1+0x48] ;  /* 0x0000480001167983 */ /* 0x000ee80000300800 */
[----:B------:R1:W-:Y:S04]  /*3d350*/  STS.U16 [R7+UR5+0x17100], R19 ;  /* 0x0171001307007988 */ /* 0x0003e80008000405 */
[----:B------:R-:W3:Y:S04]  /*3d360*/  LDL.LU R21, [R1+0x44] ;  /* 0x0000440001157983 */ /* 0x000ee80000300800 */
[----:B------:R0:W-:Y:S04]  /*3d370*/  STS.U16 [R7+UR5+0x17900], R17 ;  /* 0x0179001107007988 */ /* 0x0001e80008000405 */
[----:B------:R1:W-:Y:S04]  /*3d380*/  STS.U16 [R7+UR5+0x18100], R13 ;  /* 0x0181000d07007988 */ /* 0x0003e80008000405 */
[----:B------:R1:W-:Y:S04]  /*3d390*/  STS.U16 [R7+UR5+0x18900], R12 ;  /* 0x0189000c07007988 */ /* 0x0003e80008000405 */
[----:B0-----:R-:W3:Y:S04]  /*3d3a0*/  LDL.LU R20, [R1+0x40] ;  /* 0x0000400001147983 */ /* 0x001ee80000300800 */
[----:B-1----:R-:W3:Y:S04]  /*3d3b0*/  LDL.LU R19, [R1+0x3c] ;  /* 0x00003c0001137983 */ /* 0x002ee80000300800 */
[----:B------:R0:W-:Y:S04]  /*3d3c0*/  STS.U16 [R7+UR5+0x19100], R11 ;  /* 0x0191000b07007988 */ /* 0x0001e80008000405 */
[----:B------:R1:W-:Y:S04]  /*3d3d0*/  STS.U16 [R7+UR5+0x19900], R16 ;  /* 0x0199001007007988 */ /* 0x0003e80008000405 */
[----:B------:R-:W3:Y:S04]  /*3d3e0*/  LDL.LU R17, [R1+0x38] ;  /* 0x0000380001117983 */ /* 0x000ee80000300800 */
[----:B------:R-:W3:Y:S04]  /*3d3f0*/  LDL.LU R13, [R1+0x34] ;  /* 0x00003400010d7983 */ /* 0x000ee80000300800 */
        /* <DEDUP_REMOVED lines=12> */
[----:B0-----:R-:W3:Y:S04]  /*3d4c0*/  LDL.LU R25, [R1+0x18] ;  /* 0x0000180001197983 */ /* 0x001ee80000300800 */
[----:B------:R0:W-:Y:S04]  /*3d4d0*/  STS.U16 [R7+UR5+0x1d100], R29 ;  /* 0x01d1001d07007988 */ /* 0x0001e80008000405 */
[----:B-1----:R-:W3:Y:S04]  /*3d4e0*/  LDL.LU R26, [R1+0x14] ;  /* 0x00001400011a7983 */ /* 0x002ee80000300800 */
[----:B------:R-:W3:Y:S04]  /*3d4f0*/  LDL.LU R27, [R1+0x10] ;  /* 0x00001000011b7983 */ /* 0x000ee80000300800 */
[----:B0-----:R-:W3:Y:S04]  /*3d500*/  LDL.LU R29, [R1+0xc] ;  /* 0x00000c00011d7983 */ /* 0x001ee80000300800 */
[----:B------:R-:W3:Y:S01]  /*3d510*/  LDL.LU R28, [R1] ;  /* 0x00000000011c7983 */ /* 0x000ee20000300800 */
[----:B------:R-:W0:Y:S03]  /*3d520*/  S2R R14, SR_TID.X ;  /* 0x00000000000e7919 */ /* 0x000e260000002100 */
[----:B--2---:R-:W-:Y:S04]  /*3d530*/  STS.U16 [R7+UR5+0x1d900], R5 ;  /* 0x01d9000507007988 */ /* 0x004fe80008000405 */
[----:B----4-:R-:W-:Y:S04]  /*3d540*/  STS.U16 [R7+UR5+0x1e100], R4 ;  /* 0x01e1000407007988 */ /* 0x010fe80008000405 */
[----:B---3--:R1:W-:Y:S04]  /*3d550*/  STS.U16 [R7+UR5+0x1e900], R3 ;  /* 0x01e9000307007988 */ /* 0x0083e80008000405 */
[----:B------:R2:W-:Y:S04]  /*3d560*/  STS.U16 [R7+UR5+0x1f100], R2 ;  /* 0x01f1000207007988 */ /* 0x0005e80008000405 */
[----:B-1----:R-:W3:Y:S04]  /*3d570*/  LDL.LU R3, [R1+0x4] ;  /* 0x0000040001037983 */ /* 0x002ee80000300800 */
[----:B--2---:R-:W2:Y:S01]  /*3d580*/  LDL.LU R2, [R1+0x8] ;  /* 0x0000080001027983 */ /* 0x004ea20000300800 */
[----:B0-----:R-:W-:-:S05]  /*3d590*/  LOP3.LUT R14, R14, 0x7f, RZ, 0xc0, !PT ;  /* 0x0000007f0e0e7812 */ /* 0x001fca00078ec0ff */
[----:B------:R-:W-:Y:S01]  /*3d5a0*/  IMAD.SHL.U32 R14, R14, 0x2, RZ ;  /* 0x000000020e0e7824 */ /* 0x000fe200078e00ff */
[----:B------:R0:W-:Y:S04]  /*3d5b0*/  STS.U16 [R7+UR5+0x1f900], R0 ;  /* 0x01f9000007007988 */ /* 0x0001e80008000405 */
[----:B------:R-:W-:-:S05]  /*3d5c0*/  LOP3.LUT R14, R14, 0x20, RZ, 0x3c, !PT ;  /* 0x000000200e0e7812 */ /* 0x000fca00078e3cff */
[----:B------:R1:W-:Y:S04]  /*3d5d0*/  STS.U16 [R14+UR5+0x200], R8 ;  /* 0x000200080e007988 */ /* 0x0003e80008000405 */
[----:B0-----:R-:W4:Y:S04]  /*3d5e0*/  LDL.LU R7, [R1+0x3318] ;  /* 0x0033180001077983 */ /* 0x001f280000300800 */
[----:B------:R-:W-:Y:S04]  /*3d5f0*/  STL [R1+0x2de8], R0 ;  /* 0x002de80001007387 */ /* 0x000fe80000100800 */
[----:B------:R0:W-:Y:S04]  /*3d600*/  STS.U16 [R14+UR5+0xa00], R9 ;  /* 0x000a00090e007988 */ /* 0x0001e80008000405 */
[----:B------:R0:W-:Y:S04]  /*3d610*/  STS.U16 [R14+UR5+0x1200], R10 ;  /* 0x0012000a0e007988 */ /* 0x0001e80008000405 */
[----:B------:R0:W-:Y:S04]  /*3d620*/  STS.U16 [R14+UR5+0x1a00], R15 ;  /* 0x001a000f0e007988 */ /* 0x0001e80008000405 */
[----:B------:R0:W-:Y:S04]  /*3d630*/  STS.U16 [R14+UR5+0x2200], R22 ;  /* 0x002200160e007988 */ /* 0x0001e80008000405 */
[----:B------:R0:W-:Y:S04]  /*3d640*/  STS.U16 [R14+UR5+0x2a00], R21 ;  /* 0x002a00150e007988 */ /* 0x0001e80008000405 */
[----:B-1----:R-:W4:Y:S04]  /*3d650*/  LDL.LU R8, [R1+0x3314] ;  /* 0x0033140001087983 */ /* 0x002f280000300800 */
[----:B0-----:R-:W4:Y:S04]  /*3d660*/  LDL.LU R9, [R1+0x3310] ;  /* 0x0033100001097983 */ /* 0x001f280000300800 */
[----:B------:R0:W-:Y:S04]  /*3d670*/  STS.U16 [R14+UR5+0x3200], R20 ;  /* 0x003200140e007988 */ /* 0x0001e80008000405 */
[----:B------:R-:W4:Y:S04]  /*3d680*/  LDL.LU R10, [R1+0x330c] ;  /* 0x00330c00010a7983 */ /* 0x000f280000300800 */
[----:B------:R-:W4:Y:S04]  /*3d690*/  LDL.LU R15, [R1+0x3308] ;  /* 0x00330800010f7983 */ /* 0x000f280000300800 */
[----:B------:R-:W4:Y:S04]  /*3d6a0*/  LDL.LU R22, [R1+0x3304] ;  /* 0x0033040001167983 */ /* 0x000f280000300800 */
[----:B------:R-:W4:Y:S04]  /*3d6b0*/  LDL.LU R21, [R1+0x3300] ;  /* 0x0033000001157983 */ /* 0x000f280000300800 */
[----:B------:R1:W-:Y:S04]  /*3d6c0*/  STS.U16 [R14+UR5+0x3a00], R19 ;  /* 0x003a00130e007988 */ /* 0x0003e80008000405 */
[----:B------:R1:W-:Y:S04]  /*3d6d0*/  STS.U16 [R14+UR5+0x4200], R17 ;  /* 0x004200110e007988 */ /* 0x0003e80008000405 */
[----:B------:R1:W-:Y:S04]  /*3d6e0*/  STS.U16 [R14+UR5+0x4a00], R13 ;  /* 0x004a000d0e007988 */ /* 0x0003e80008000405 */
[----:B0-----:R-:W4:Y:S04]  /*3d6f0*/  LDL.LU R20, [R1+0x32fc] ;  /* 0x0032fc0001147983 */ /* 0x001f280000300800 */
[----:B------:R0:W-:Y:S04]  /*3d700*/  STS.U16 [R14+UR5+0x5200], R12 ;  /* 0x0052000c0e007988 */ /* 0x0001e80008000405 */
[----:B------:R0:W-:Y:S04]  /*3d710*/  STS.U16 [R14+UR5+0x5a00], R11 ;  /* 0x005a000b0e007988 */ /* 0x0001e80008000405 */
[----:B------:R0:W-:Y:S04]  /*3d720*/  STS.U16 [R14+UR5+0x6200], R16 ;  /* 0x006200100e007988 */ /* 0x0001e80008000405 */
[----:B-1----:R-:W4:Y:S04]  /*3d730*/  LDL.LU R19, [R1+0x32f8] ;  /* 0x0032f80001137983 */ /* 0x002f280000300800 */
[----:B------:R-:W4:Y:S04]  /*3d740*/  LDL.LU R17, [R1+0x32f4] ;  /* 0x0032f40001117983 */ /* 0x000f280000300800 */
[----:B------:R-:W4:Y:S04]  /*3d750*/  LDL.LU R13, [R1+0x32f0] ;  /* 0x0032f000010d7983 */ /* 0x000f280000300800 */
[----:B------:R1:W-:Y:S04]  /*3d760*/  STS.U16 [R14+UR5+0x6a00], R18 ;  /* 0x006a00120e007988 */ /* 0x0003e80008000405 */
[----:B0-----:R-:W4:Y:S04]  /*3d770*/  LDL.LU R12, [R1+0x32ec] ;  /* 0x0032ec00010c7983 */ /* 0x001f280000300800 */
[----:B------:R-:W4:Y:S04]  /*3d780*/  LDL.LU R11, [R1+0x32e8] ;  /* 0x0032e800010b7983 */ /* 0x000f280000300800 */
[----:B------:R-:W4:Y:S04]  /*3d790*/  LDL.LU R16, [R1+0x32e4] ;  /* 0x0032e40001107983 */ /* 0x000f280000300800 */
[----:B------:R0:W-:Y:S04]  /*3d7a0*/  STS.U16 [R14+UR5+0x7200], R23 ;  /* 0x007200170e007988 */ /* 0x0001e80008000405 */
[----:B------:R0:W-:Y:S04]  /*3d7b0*/  STS.U16 [R14+UR5+0x7a00], R24 ;  /* 0x007a00180e007988 */ /* 0x0001e80008000405 */
[----:B------:R0:W-:Y:S04]  /*3d7c0*/  STS.U16 [R14+UR5+0x8200], R25 ;  /* 0x008200190e007988 */ /* 0x0001e80008000405 */
[----:B------:R0:W-:Y:S04]  /*3d7d0*/  STS.U16 [R14+UR5+0x8a00], R26 ;  /* 0x008a001a0e007988 */ /* 0x0001e80008000405 */
[----:B-1----:R-:W4:Y:S04]  /*3d7e0*/  LDL.LU R18, [R1+0x32e0] ;  /* 0x0032e00001127983 */ /* 0x002f280000300800 */
[----:B------:R1:W-:Y:S04]  /*3d7f0*/  STS.U16 [R14+UR5+0x9200], R27 ;  /* 0x0092001b0e007988 */ /* 0x0003e80008000405 */
[----:B0-----:R-:W4:Y:S04]  /*3d800*/  LDL.LU R23, [R1+0x32dc] ;  /* 0x0032dc0001177983 */ /* 0x001f280000300800 */
[----:B------:R-:W4:Y:S04]  /*3d810*/  LDL.LU R24, [R1+0x32d8] ;  /* 0x0032d80001187983 */ /* 0x000f280000300800 */
[----:B------:R-:W4:Y:S04]  /*3d820*/  LDL.LU R25, [R1+0x32d4] ;  /* 0x0032d40001197983 */ /* 0x000f280000300800 */
[----:B------:R-:W4:Y:S04]  /*3d830*/  LDL.LU R26, [R1+0x32d0] ;  /* 0x0032d000011a7983 */ /* 0x000f280000300800 */
[----:B------:R0:W-:Y:S04]  /*3d840*/  STS.U16 [R14+UR5+0x9a00], R29 ;  /* 0x009a001d0e007988 */ /* 0x0001e80008000405 */
[----:B-1----:R-:W4:Y:S04]  /*3d850*/  LDL.LU R27, [R1+0x32cc] ;  /* 0x0032cc00011b7983 */ /* 0x002f280000300800 */
[----:B0-----:R-:W4:Y:S04]  /*3d860*/  LDL.LU R29, [R1+0x32c8] ;  /* 0x0032c800011d7983 */ /* 0x001f280000300800 */
[----:B--2---:R0:W-:Y:S04]  /*3d870*/  STS.U16 [R14+UR5+0xa200], R2 ;  /* 0x00a200020e007988 */ /* 0x0041e80008000405 */
[----:B---3--:R1:W-:Y:S04]  /*3d880*/  STS.U16 [R14+UR5+0xaa00], R3 ;  /* 0x00aa00030e007988 */ /* 0x0083e80008000405 */
[----:B0-----:R-:W2:Y:S04]  /*3d890*/  LDL R2, [R1+0x170c] ;  /* 0x00170c0001027983 */ /* 0x001ea80000100800 */
[----:B-1----:R-:W2:Y:S01]  /*3d8a0*/  LDL R3, [R1+0x824] ;  /* 0x0008240001037983 */ /* 0x002ea20000100800 */
[----:B----4-:R-:W-:-:S06]  /*3d8b0*/  PRMT R15, RZ, 0x7610, R15 ;  /* 0x00007610ff0f7816 */ /* 0x010fcc000000000f */
[----:B--2---:R-:W2:Y:S04]  /*3d8c0*/  @!P1 LDG.E.U16 R15, desc[UR10][R2.64] ;  /* 0x0000000a020f9981 */ /* 0x004ea8000c1e1500 */
[----:B------:R0:W-:Y:S04]  /*3d8d0*/  STS.U16 [R14+UR5+0xb200], R28 ;  /* 0x00b2001c0e007988 */ /* 0x0001e80008000405 */
        /* <DEDUP_REMOVED lines=15> */
[----:B0-----:R-:W3:Y:S04]  /*3d9d0*/  LDL.LU R28, [R1+0x17e4] ;  /* 0x0017e400011c7983 */ /* 0x001ee80000300800 */
[----:B------:R0:W-:Y:S04]  /*3d9e0*/  STS.U16 [R14+UR5+0x13200], R22 ;  /* 0x013200160e007988 */ /* 0x0001e80008000405 */
[----:B0-----:R-:W4:Y:S04]  /*3d9f0*/  LDL.LU R14, [R1+0x32c4] ;  /* 0x0032c400010e7983 */ /* 0x001f280000300800 */
[----:B--2---:R0:W-:Y:S04]  /*3da00*/  STL [R1+0x708], R15 ;  /* 0x0007080f01007387 */ /* 0x0041e80000100800 */
[----:B0-----:R-:W2:Y:S04]  /*3da10*/  LDL.LU R15, [R1+0x32c0] ;  /* 0x0032c000010f7983 */ /* 0x001ea80000300800 */
[----:B------:R-:W2:Y:S04]  /*3da20*/  LDL R2, [R1+0x820] ;  /* 0x0008200001027983 */ /* 0x000ea80000100800 */
[----:B------:R-:W2:Y:S01]  /*3da30*/  LDL R3, [R1+0x1708] ;  /* 0x0017080001037983 */ /* 0x000ea20000100800 */
[----:B----4-:R-:W-:-:S02]  /*3da40*/  PRMT R14, RZ, 0x7610, R14 ;  /* 0x00007610ff0e7816 */ /* 0x010fc4000000000e */
[----:B--2---:R-:W-:-:S04]  /*3da50*/  @!P1 LOP3.LUT R3, R3, R2, RZ, 0x3c, !PT ;  /* 0x0000000203039212 */ /* 0x004fc800078e3cff */
[----:B------:R-:W-:-:S04]  /*3da60*/  @!P1 LOP3.LUT R2, R3, R2, RZ, 0x3c, !PT ;  /* 0x0000000203029212 */ /* 0x000fc800078e3cff */
[----:B------:R-:W-:-:S05]  /*3da70*/  @!P1 LOP3.LUT R3, R3, R2, RZ, 0x3c, !PT ;  /* 0x0000000203039212 */ /* 0x000fca00078e3cff */
[----:B------:R-:W2:Y:S04]  /*3da80*/  @!P1 LDG.E.U16 R14, desc[UR10][R2.64] ;  /* 0x0000000a020e9981 */ /* 0x000ea8000c1e1500 */
        /* <DEDUP_REMOVED lines=2244> */
[----:B------:R-:W4:Y:S02]  /*466d0*/  LDL R3, [R1+0xb18] ;  /* 0x000b180001037983 */ /* 0x000f240000100800 */
[----:B----4-:R-:W-:-:S02]  /*466e0*/  @!P1 LOP3.LUT R3, R3, R2, RZ, 0x3c, !PT ;  /* 0x0000000203039212 */ /* 0x010fc400078e3cff */
[----:B---3--:R-:W-:Y:S02]  /*466f0*/  PRMT R15, RZ, 0x7610, R15 ;  /* 0x00007610ff0f7816 */ /* 0x008fe4000000000f */
        /* <DEDUP_REMOVED lines=398> */
[----:B------:R0:W4:Y:S04]  /*47fe0*/  @!P1 LDG.E.U16 R12, desc[UR10][R2.64] ;  /* 0x0000000a020c9981 */ /* 0x000128000c1e1500 */
[----:B------:R-:W0:Y:S04]  /*47ff0*/  LDL R2, [R1+0x1784] ;  /* 0x0017840001027983 */ /* 0x000e280000100800 */
[----:B------:R-:W0:Y:S01]  /*48000*/  LDL R3, [R1+0x17c0] ;  /* 0x0017c00001037983 */ /* 0x000e220000100800 */
[----:B------:R-:W-:Y:S02]  /*48010*/  PRMT R11, RZ, 0x7610, R11 ;  /* 0x00007610ff0b7816 */ /* 0x000fe4000000000b */
[----:B0-----:R-:W-:-:S04]  /*48020*/  @!P1 LOP3.LUT R3, R3, R2, RZ, 0x3c, !PT ;  /* 0x0000000203039212 */ /* 0x001fc800078e3cff */
        /* <DEDUP_REMOVED lines=17> */
[----:B---3--:R0:W-:Y:S04]  /*48140*/  STL [R1+0x70], R15 ;  /* 0x0000700f01007387 */ /* 0x0081e80000100800 */
[----:B0-----:R-:W3:Y:S04]  /*48150*/  LDL.LU R15, [R1+0x2e24] ;  /* 0x002e2400010f7983 */ /* 0x001ee80000300800 */
[----:B------:R-:W2:Y:S04]  /*48160*/  LDL R2, [R1+0x95c] ;  /* 0x00095c0001027983 */ /* 0x000ea80000100800 */
[----:B------:R-:W2:Y:S02]  /*48170*/  LDL R3, [R1+0x960] ;  /* 0x0009600001037983 */ /* 0x000ea40000100800 */
[----:B--2---:R-:W-:-:S02]  /*48180*/  @!P1 LOP3.LUT R3, R3, R2, RZ, 0x3c, !PT ;  /* 0x0000000203039212 */ /* 0x004fc400078e3cff */
[----:B---3--:R-:W-:Y:S02]  /*48190*/  PRMT R15, RZ, 0x7610, R15 ;  /* 0x00007610ff0f7816 */ /* 0x008fe4000000000f */
[----:B------:R-:W-:-:S04]  /*481a0*/  @!P1 LOP3.LUT R2, R3, R2, RZ, 0x3c, !PT ;  /* 0x0000000203029212 */ /* 0x000fc800078e3cff */
[----:B------:R-:W-:-:S05]  /*481b0*/  @!P1 LOP3.LUT R3, R3, R2, RZ, 0x3c, !PT ;  /* 0x0000000203039212 */ /* 0x000fca00078e3cff */
[----:B------:R-:W2:Y:S04]  /*481c0*/  @!P1 LDG.E.U16 R15, desc[UR10][R2.64] ;  /* 0x0000000a020f9981 */ /* 0x000ea8000c1e1500 */
[----:B--2---:R0:W-:Y:S04]  /*481d0*/  STL [R1+0x68], R15 ;  /* 0x0000680f01007387 */ /* 0x0041e80000100800 */
[----:B0-----:R-:W2:Y:S04]  /*481e0*/  LDL.LU R15, [R1+0x2e20] ;  /* 0x002e2000010f7983 */ /* 0x001ea80000300800 */
[----:B------:R-:W3:Y:S04]  /*481f0*/  LDL R2, [R1+0x91c] ;  /* 0x00091c0001027983 */ /* 0x000ee80000100800 */
[----:B------:R-:W3:Y:S02]  /*48200*/  LDL R3, [R1+0x920] ;  /* 0x0009200001037983 */ /* 0x000ee40000100800 */
[----:B---3--:R-:W-:-:S02]  /*48210*/  @!P1 LOP3.LUT R3, R3, R2, RZ, 0x3c, !PT ;  /* 0x0000000203039212 */ /* 0x008fc400078e3cff */
[----:B--2---:R-:W-:Y:S02]  /*48220*/  PRMT R15, RZ, 0x7610, R15 ;  /* 0x00007610ff0f7816 */ /* 0x004fe4000000000f */
        /* <DEDUP_REMOVED lines=47> */
[----:B------:R0:W3:Y:S04]  /*48520*/  @!P1 LDG.E.U16 R9, desc[UR10][R2.64] ;  /* 0x0000000a02099981 */ /* 0x0000e8000c1e1500 */
[----:B------:R-:W0:Y:S04]  /*48530*/  LDL R2, [R1+0x178c] ;  /* 0x00178c0001027983 */ /* 0x000e280000100800 */
[----:B------:R-:W0:Y:S01]  /*48540*/  LDL R3, [R1+0x17c8] ;  /* 0x0017c80001037983 */ /* 0x000e220000100800 */
[----:B------:R-:W-:Y:S02]  /*48550*/  PRMT R8, RZ, 0x7610, R8 ;  /* 0x00007610ff087816 */ /* 0x000fe40000000008 */
[----:B0-----:R-:W-:-:S04]  /*48560*/  @!P1 LOP3.LUT R3, R3, R2, RZ, 0x3c, !PT ;  /* 0x0000000203039212 */ /* 0x001fc800078e3cff */
[----:B------:R-:W-:-:S04]  /*48570*/  @!P1 LOP3.LUT R2, R3, R2, RZ, 0x3c, !PT ;  /* 0x0000000203029212 */ /* 0x000fc800078e3cff */
[----:B------:R-:W-:Y:S01]  /*48580*/  @!P1 LOP3.LUT R3, R3, R2, RZ, 0x3c, !PT ;  /* 0x0000000203039212 */ /* 0x000fe200078e3cff */
[----:B---3--:R-:W-:Y:S04]  /*48590*/  STL [R1+0x2dd4], R9 ;  /* 0x002dd40901007387 */ /* 0x008fe80000100800 */
[----:B------:R0:W3:Y:S04]  /*485a0*/  @!P1 LDG.E.U16 R8, desc[UR10][R2.64] ;  /* 0x0000000a02089981 */ /* 0x0000e8000c1e1500 */
[----:B------:R-:W0:Y:S04]  /*485b0*/  LDL R2, [R1+0x17cc] ;  /* 0x0017cc0001027983 */ /* 0x000e280000100800 */
[----:B------:R-:W0:Y:S01]  /*485c0*/  LDL R3, [R1+0x1804] ;  /* 0x0018040001037983 */ /* 0x000e220000100800 */
[----:B------:R-:W-:-:S02]  /*485d0*/  PRMT R7, RZ, 0x7610, R7 ;  /* 0x00007610ff077816 */ /* 0x000fc40000000007 */
[----:B0-----:R-:W-:-:S04]  /*485e0*/  @!P1 LOP3.LUT R3, R3, R2, RZ, 0x3c, !PT ;  /* 0x0000000203039212 */ /* 0x001fc800078e3cff */
[----:B------:R-:W-:-:S04]  /*485f0*/  @!P1 LOP3.LUT R2, R3, R2, RZ, 0x3c, !PT ;  /* 0x0000000203029212 */ /* 0x000fc800078e3cff */
[----:B------:R-:W-:Y:S01]  /*48600*/  @!P1 LOP3.LUT R3, R3, R2, RZ, 0x3c, !PT ;  /* 0x0000000203039212 */ /* 0x000fe200078e3cff */
[----:B---3--:R-:W-:Y:S04]  /*48610*/  STL [R1+0x2dd8], R8 ;  /* 0x002dd80801007387 */ /* 0x008fe80000100800 */
[----:B------:R0:W3:Y:S04]  /*48620*/  @!P1 LDG.E.U16 R7, desc[UR10][R2.64] ;  /* 0x0000000a02079981 */ /* 0x0000e8000c1e1500 */
[----:B------:R-:W0:Y:S04]  /*48630*/  LDL R2, [R1+0x97c] ;  /* 0x00097c0001027983 */ /* 0x000e280000100800 */
[----:B------:R-:W0:Y:S01]  /*48640*/  LDL R3, [R1+0x980] ;  /* 0x0009800001037983 */ /* 0x000e220000100800 */
[----:B--2---:R-:W-:-:S02]  /*48650*/  PRMT R15, RZ, 0x7610, R15 ;  /* 0x00007610ff0f7816 */ /* 0x004fc4000000000f */
        /* <DEDUP_REMOVED lines=43> */
[----:B--2---:R-:W-:Y:S02]  /*48910*/  PRMT R15, RZ, 0x7610, R15 ;  /* 0x00007610ff0f7816 */ /* 0x004fe4000000000f */
[----:B0-----:R-:W-:-:S04]  /*48920*/  @!P1 LOP3.LUT R3, R3, R2, RZ, 0x3c, !PT ;  /* 0x0000000203039212 */ /* 0x001fc800078e3cff */
[----:B------:R-:W-:-:S04]  /*48930*/  @!P1 LOP3.LUT R2, R3, R2, RZ, 0x3c, !PT ;  /* 0x0000000203029212 */ /* 0x000fc800078e3cff */
[----:B------:R-:W-:Y:S01]  /*48940*/  @!P1 LOP3.LUT R3, R3, R2, RZ, 0x3c, !PT ;  /* 0x0000000203039212 */ /* 0x000fe200078e3cff */
[----:B---3--:R0:W-:Y:S04]  /*48950*/  STL [R1+0x3c], R9 ;  /* 0x00003c0901007387 */ /* 0x0081e80000100800 */
[----:B------:R1:W2:Y:S01]  /*48960*/  @!P1 LDG.E.U16 R15, desc[UR10][R2.64] ;  /* 0x0000000a020f9981 */ /* 0x0002a2000c1e1500 */
[----:B------:R-:W-:-:S03]  /*48970*/  PRMT R14, RZ, 0x7610, R14 ;  /* 0x00007610ff0e7816 */ /* 0x000fc6000000000e */
[----:B0-----:R-:W3:Y:S04]  /*48980*/  LDL R9, [R1+0x17d0] ;  /* 0x0017d00001097983 */ /* 0x001ee80000100800 */
        /* <DEDUP_REMOVED lines=26> */
[----:B------:R-:W2:Y:S01]  /*48b30*/  LDL R3, [R1+0x1794] ;  /* 0x0017940001037983 */ /* 0x000ea20000100800 */
[----:B------:R-:W-:Y:S01]  /*48b40*/  PRMT R5, RZ, 0x7610, R5 ;  /* 0x00007610ff057816 */ /* 0x000fe20000000005 */
[----:B0-----:R-:W-:Y:S02]  /*48b50*/  @!P1 IMAD.MOV.U32 R2, RZ, RZ, R9 ;  /* 0x000000ffff029224 */ /* 0x001fe400078e0009 */
[----:B---3--:R0:W-:Y:S01]  /*48b60*/  STL [R1+0x2dac], R6 ;  /* 0x002dac0601007387 */ /* 0x0081e20000100800 */
[----:B------:R-:W-:-:S03]  /*48b70*/  PRMT R4, RZ, 0x7610, R4 ;  /* 0x00007610ff047816 */ /* 0x000fc60000000004 */
[----:B------:R-:W3:Y:S04]  /*48b80*/  LDL R9, [R1+0x910] ;  /* 0x0009100001097983 */ /* 0x000ee80000100800 */
[----:B--2---:R1:W2:Y:S04]  /*48b90*/  @!P1 LDG.E.U16 R5, desc[UR10][R2.64] ;  /* 0x0000000a02059981 */ /* 0x0042a8000c1e1500 */
[----:B0-----:R-:W3:Y:S04]  /*48ba0*/  LDL R6, [R1+0x948] ;  /* 0x0009480001067983 */ /* 0x001ee80000100800 */
[----:B------:R-:W3:Y:S01]  /*48bb0*/  LDL R3, [R1+0x17d4] ;  /* 0x0017d40001037983 */ /* 0x000ee20000100800 */
[----:B-1----:R-:W-:-:S03]  /*48bc0*/  @!P1 IMAD.MOV.U32 R2, RZ, RZ, R15 ;  /* 0x000000ffff029224 */ /* 0x002fc600078e000f */
[----:B--2---:R0:W-:Y:S04]  /*48bd0*/  STL [R1+0x2db0], R5 ;  /* 0x002db00501007387 */ /* 0x0041e80000100800 */
[----:B------:R-:W2:Y:S04]  /*48be0*/  LDL R15, [R1+0x8d0] ;  /* 0x0008d000010f7983 */ /* 0x000ea80000100800 */
[----:B---3--:R1:W3:Y:S04]  /*48bf0*/  @!P1 LDG.E.U16 R4, desc[UR10][R2.64] ;  /* 0x0000000a02049981 */ /* 0x0082e8000c1e1500 */
[----:B------:R-:W2:Y:S01]  /*48c00*/  LDL R3, [R1+0x944] ;  /* 0x0009440001037983 */ /* 0x000ea20000100800 */
[----:B0-----:R-:W-:Y:S01]  /*48c10*/  PRMT R5, RZ, 0x7610, R5 ;  /* 0x00007610ff057816 */ /* 0x001fe20000000005 */
[----:B-1----:R-:W-:-:S02]  /*48c20*/  @!P1 IMAD.MOV.U32 R2, RZ, RZ, R6 ;  /* 0x000000ffff029224 */ /* 0x002fc400078e0006 */
[----:B---3--:R-:W-:Y:S01]  /*48c30*/  STL [R1+0x2db4], R4 ;  /* 0x002db40401007387 */ /* 0x008fe20000100800 */
[----:B------:R-:W-:-:S03]  /*48c40*/  PRMT R14, RZ, 0x7610, R14 ;  /* 0x00007610ff0e7816 */ /* 0x000fc6000000000e */
        /* <DEDUP_REMOVED lines=13> */
[----:B------:R-:W-:-:S03]  /*48d20*/  @!P1 IMAD.MOV.U32 R2, RZ, RZ, R9 ;  /* 0x000000ffff029224 */ /* 0x000fc600078e0009 */
[----:B------:R-:W4:Y:S01]  /*48d30*/  LDL R9, [R1+0x850] ;  /* 0x0008500001097983 */ /* 0x000f220000100800 */
[----:B---3--:R-:W-:-:S06]  /*48d40*/  PRMT R14, RZ, 0x7610, R14 ;  /* 0x00007610ff0e7816 */ /* 0x008fcc000000000e */
[----:B--2---:R-:W2:Y:S04]  /*48d50*/  @!P1 LDG.E.U16 R14, desc[UR10][R2.64] ;  /* 0x0000000a020e9981 */ /* 0x004ea8000c1e1500 */
        /* <DEDUP_REMOVED lines=9> */
[----:B------:R-:W3:Y:S01]  /*48df0*/  LDL R3, [R1+0x8cc] ;  /* 0x0008cc0001037983 */ /* 0x000ee20000100800 */
[----:B--2---:R-:W-:Y:S01]  /*48e00*/  PRMT R14, RZ, 0x7610, R14 ;  /* 0x00007610ff0e7816 */ /* 0x004fe2000000000e */
[----:B0-----:R-:W-:Y:S01]  /*48e10*/  @!P1 IMAD.MOV.U32 R2, RZ, RZ, R15 ;  /* 0x000000ffff029224 */ /* 0x001fe200078e000f */
[----:B------:R-:W-:-:S04]  /*48e20*/  PRMT R0, RZ, 0x7610, R0 ;  /* 0x00007610ff007816 */ /* 0x000fc80000000000 */
[----:B---3--:R0:W2:Y:S02]  /*48e30*/  @!P1 LDG.E.U16 R14, desc[UR10][R2.64] ;  /* 0x0000000a020e9981 */ /* 0x0080a4000c1e1500 */
[----:B0-----:R-:W-:Y:S02]  /*48e40*/  @!P1 IMAD.MOV.U32 R2, RZ, RZ, R5 ;  /* 0x000000ffff029224 */ /* 0x001fe400078e0005 */
[----:B------:R-:W-:-:S05]  /*48e50*/  @!P1 IMAD.MOV.U32 R3, RZ, RZ, R6 ;  /* 0x000000ffff039224 */ /* 0x000fca00078e0006 */
[----:B------:R-:W3:Y:S04]  /*48e60*/  @!P1 LDG.E.U16 R0, desc[UR10][R2.64] ;  /* 0x0000000a02009981 */ /* 0x000ee8000c1e1500 */
[----:B------:R0:W-:Y:S04]  /*48e70*/  STL [R1+0x1c], R8 ;  /* 0x00001c0801007387 */ /* 0x0001e80000100800 */
[----:B------:R-:W4:Y:S04]  /*48e80*/  LDL R15, [R1+0x175c] ;  /* 0x00175c00010f7983 */ /* 0x000f280000100800 */
[----:B0-----:R-:W4:Y:S04]  /*48e90*/  LDL R8, [R1+0x1758] ;  /* 0x0017580001087983 */ /* 0x001f280000100800 */
[----:B--2---:R0:W-:Y:S04]  /*48ea0*/  STL [R1+0x18], R14 ;  /* 0x0000180e01007387 */ /* 0x0041e80000100800 */
[----:B------:R-:W2:Y:S04]  /*48eb0*/  LDL R6, [R1+0x179c] ;  /* 0x00179c0001067983 */ /* 0x000ea80000100800 */
[----:B------:R-:W2:Y:S04]  /*48ec0*/  LDL R5, [R1+0x17d8] ;  /* 0x0017d80001057983 */ /* 0x000ea80000100800 */
[----:B0-----:R-:W2:Y:S04]  /*48ed0*/  LDL R14, [R1+0x1798] ;  /* 0x00179800010e7983 */ /* 0x001ea80000100800 */
[----:B---3--:R0:W-:Y:S04]  /*48ee0*/  STL [R1+0x14], R0 ;  /* 0x0000140001007387 */ /* 0x0081e80000100800 */
[----:B0-----:R-:W3:Y:S04]  /*48ef0*/  LDL.LU R0, [R1+0x2de8] ;  /* 0x002de80001007983 */ /* 0x001ee80000300800 */
[----:B------:R-:W2:Y:S01]  /*48f00*/  LDL R3, [R1+0x84c] ;  /* 0x00084c0001037983 */ /* 0x000ea20000100800 */
[----:B------:R-:W-:Y:S01]  /*48f10*/  PRMT R4, RZ, 0x7610, R4 ;  /* 0x00007610ff047816 */ /* 0x000fe20000000004 */
[----:B----4-:R-:W-:Y:S01]  /*48f20*/  @!P1 IMAD.MOV.U32 R2, RZ, RZ, R9 ;  /* 0x000000ffff029224 */ /* 0x010fe200078e0009 */
[----:B------:R-:W-:Y:S01]  /*48f30*/  PRMT R7, RZ, 0x7610, R7 ;  /* 0x00007610ff077816 */ /* 0x000fe20000000007 */
[----:B------:R-:W4:Y:S04]  /*48f40*/  LDL R9, [R1+0x17dc] ;  /* 0x0017dc0001097983 */ /* 0x000f280000100800 */
[----:B--2---:R0:W2:Y:S04]  /*48f50*/  @!P1 LDG.E.U16 R4, desc[UR10][R2.64] ;  /* 0x0000000a02049981 */ /* 0x0040a8000c1e1500 */
[----:B------:R-:W2:Y:S01]  /*48f60*/  LDL R3, [R1+0x171c] ;  /* 0x00171c0001037983 */ /* 0x000ea20000100800 */
[----:B0-----:R-:W-:-:S05]  /*48f70*/  @!P1 IMAD.MOV.U32 R2, RZ, RZ, R8 ;  /* 0x000000ffff029224 */ /* 0x001fca00078e0008 */
[----:B--2---:R0:W2:Y:S02]  /*48f80*/  @!P1 LDG.E.U16 R7, desc[UR10][R2.64] ;  /* 0x0000000a02079981 */ /* 0x0040a4000c1e1500 */
[----:B0-----:R-:W-:-:S06]  /*48f90*/  PRMT R3, RZ, 0x7610, R3 ;  /* 0x00007610ff037816 */ /* 0x001fcc0000000003 */
[----:B------:R0:W3:Y:S04]  /*48fa0*/  @!P1 LDG.E.U16 R3, desc[UR10][R14.64] ;  /* 0x0000000a0e039981 */ /* 0x0000e8000c1e1500 */
[----:B------:R1:W-:Y:S04]  /*48fb0*/  STL [R1+0x10], R4 ;  /* 0x0000100401007387 */ /* 0x0003e80000100800 */
[----:B------:R-:W4:Y:S04]  /*48fc0*/  LDL R8, [R1+0x8fc] ;  /* 0x0008fc0001087983 */ /* 0x000f280000100800 */
[----:B-1----:R-:W4:Y:S01]  /*48fd0*/  LDL R4, [R1+0x17fc] ;  /* 0x0017fc0001047983 */ /* 0x002f220000100800 */
[----:B------:R-:W-:Y:S01]  /*48fe0*/  PRMT R2, RZ, 0x7610, R2 ;  /* 0x00007610ff027816 */ /* 0x000fe20000000002 */
[----:B0-----:R-:W-:-:S02]  /*48ff0*/  @!P1 IMAD.MOV.U32 R14, RZ, RZ, R5 ;  /* 0x000000ffff0e9224 */ /* 0x001fc400078e0005 */
[----:B------:R-:W-:-:S05]  /*49000*/  @!P1 IMAD.MOV.U32 R15, RZ, RZ, R6 ;  /* 0x000000ffff0f9224 */ /* 0x000fca00078e0006 */
[----:B------:R4:W4:Y:S04]  /*49010*/  @!P1 LDG.E.U16 R2, desc[UR10][R14.64] ;  /* 0x0000000a0e029981 */ /* 0x000928000c1e1500 */
[----:B--2---:R0:W-:Y:S04]  /*49020*/  STL [R1], R7 ;  /* 0x0000000701007387 */ /* 0x0041e80000100800 */
[----:B0-----:R-:W2:Y:S04]  /*49030*/  LDL R7, [R1+0x900] ;  /* 0x0009000001077983 */ /* 0x001ea80000100800 */
[----:B---3--:R0:W-:Y:S04]  /*49040*/  STL [R1+0x2d94], R3 ;  /* 0x002d940301007387 */ /* 0x0081e80000100800 */
[----:B------:R-:W3:Y:S04]  /*49050*/  LDL R6, [R1+0x8c4] ;  /* 0x0008c40001067983 */ /* 0x000ee80000100800 */
[----:B------:R-:W3:Y:S01]  /*49060*/  LDL R5, [R1+0x8c8] ;  /* 0x0008c80001057983 */ /* 0x000ee20000100800 */
[----:B------:R-:W-:Y:S01]  /*49070*/  PRMT R0, RZ, 0x7610, R0 ;  /* 0x00007610ff007816 */ /* 0x000fe20000000000 */
[----:B----4-:R-:W-:-:S02]  /*49080*/  @!P1 IMAD.MOV.U32 R15, RZ, RZ, R9 ;  /* 0x000000ffff0f9224 */ /* 0x010fc400078e0009 */
[----:B------:R-:W-:-:S05]  /*49090*/  @!P1 IMAD.MOV.U32 R14, RZ, RZ, R4 ;  /* 0x000000ffff0e9224 */ /* 0x000fca00078e0004 */
[----:B------:R1:W4:Y:S01]  /*490a0*/  @!P1 LDG.E.U16 R0, desc[UR10][R14.64] ;  /* 0x0000000a0e009981 */ /* 0x000322000c1e1500 */
[----:B------:R-:W-:Y:S01]  /*490b0*/  PRMT R27, RZ, 0x7610, R27 ;  /* 0x00007610ff1b7816 */ /* 0x000fe2000000001b */
[----:B-1----:R-:W-:Y:S01]  /*490c0*/  @!P1 IMAD.MOV.U32 R15, RZ, RZ, R8 ;  /* 0x000000ffff0f9224 */ /* 0x002fe200078e0008 */
[----:B------:R-:W-:Y:S01]  /*490d0*/  PRMT R25, RZ, 0x7610, R25 ;  /* 0x00007610ff197816 */ /* 0x000fe20000000019 */
[----:B------:R1:W-:Y:S04]  /*490e0*/  STL [R1+0x2d98], R2 ;  /* 0x002d980201007387 */ /* 0x0003e80000100800 */
[----:B------:R-:W4:Y:S04]  /*490f0*/  LDL R4, [R1+0x8bc] ;  /* 0x0008bc0001047983 */ /* 0x000f280000100800 */
[----:B0-----:R-:W4:Y:S01]  /*49100*/  LDL R3, [R1+0x8c0] ;  /* 0x0008c00001037983 */ /* 0x001f220000100800 */
[----:B--2---:R-:W-:-:S05]  /*49110*/  @!P1 IMAD.MOV.U32 R14, RZ, RZ, R7 ;  /* 0x000000ffff0e9224 */ /* 0x004fca00078e0007 */
[----:B------:R3:W2:Y:S02]  /*49120*/  @!P1 LDG.E.U16 R27, desc[UR10][R14.64] ;  /* 0x0000000a0e1b9981 */ /* 0x0006a4000c1e1500 */
[----:B---3--:R-:W-:Y:S02]  /*49130*/  @!P1 IMAD.MOV.U32 R14, RZ, RZ, R5 ;  /* 0x000000ffff0e9224 */ /* 0x008fe400078e0005 */
[----:B------:R-:W-:-:S05]  /*49140*/  @!P1 IMAD.MOV.U32 R15, RZ, RZ, R6 ;  /* 0x000000ffff0f9224 */ /* 0x000fca00078e0006 */
[----:B------:R0:W3:Y:S04]  /*49150*/  @!P1 LDG.E.U16 R25, desc[UR10][R14.64] ;  /* 0x0000000a0e199981 */ /* 0x0000e8000c1e1500 */
[----:B----4-:R4:W-:Y:S04]  /*49160*/  STL [R1+0x2d90], R0 ;  /* 0x002d900001007387 */ /* 0x0109e80000100800 */
[----:B------:R-:W3:Y:S04]  /*49170*/  LDL R8, [R1+0x884] ;  /* 0x0008840001087983 */ /* 0x000ee80000100800 */
[----:B------:R-:W3:Y:S04]  /*49180*/  LDL R7, [R1+0x888] ;  /* 0x0008880001077983 */ /* 0x000ee80000100800 */
[----:B-1----:R-:W3:Y:S04]  /*49190*/  LDL R2, [R1+0x87c] ;  /* 0x00087c0001027983 */ /* 0x002ee80000100800 */
[----:B----4-:R-:W4:Y:S01]  /*491a0*/  LDL R0, [R1+0x880] ;  /* 0x0008800001007983 */ /* 0x010f220000100800 */
[----:B0-----:R-:W-:-:S02]  /*491b0*/  @!P1 IMAD.MOV.U32 R15, RZ, RZ, R4 ;  /* 0x000000ffff0f9224 */ /* 0x001fc400078e0004 */
[----:B------:R-:W-:Y:S01]  /*491c0*/  @!P1 IMAD.MOV.U32 R14, RZ, RZ, R3 ;  /* 0x000000ffff0e9224 */ /* 0x000fe200078e0003 */
[----:B--2---:R-:W-:Y:S04]  /*491d0*/  STL [R1+0x2d48], R27 ;  /* 0x002d481b01007387 */ /* 0x004fe80000100800 */
[----:B------:R-:W2:Y:S04]  /*491e0*/  LDL R6, [R1+0x848] ;  /* 0x0008480001067983 */ /* 0x000ea80000100800 */
[----:B------:R-:W2:Y:S04]  /*491f0*/  LDL R5, [R1+0x1720] ;  /* 0x0017200001057983 */ /* 0x000ea80000100800 */
[----:B---3--:R-:W-:Y:S04]  /*49200*/  STL [R1+0x2d68], R25 ;  /* 0x002d681901007387 */ /* 0x008fe80000100800 */
[----:B------:R-:W3:Y:S04]  /*49210*/  LDL R4, [R1+0x1724] ;  /* 0x0017240001047983 */ /* 0x000ee80000100800 */
[----:B------:R-:W3:Y:S01]  /*49220*/  LDL R3, [R1+0x1760] ;  /* 0x0017600001037983 */ /* 0x000ee20000100800 */
[----:B------:R-:W-:-:S02]  /*49230*/  PRMT R23, RZ, 0x7610, R23 ;  /* 0x00007610ff177816 */ /* 0x000fc40000000017 */
[----:B------:R-:W-:-:S04]  /*49240*/  PRMT R21, RZ, 0x7610, R21 ;  /* 0x00007610ff157816 */ /* 0x000fc80000000015 */
[----:B------:R0:W3:Y:S01]  /*49250*/  @!P1 LDG.E.U16 R23, desc[UR10][R14.64] ;  /* 0x0000000a0e179981 */ /* 0x0000e2000c1e1500 */
[----:B------:R-:W-:Y:S01]  /*49260*/  PRMT R18, RZ, 0x7610, R18 ;  /* 0x00007610ff127816 */ /* 0x000fe20000000012 */
[----:B0-----:R-:W-:Y:S02]  /*49270*/  @!P1 IMAD.MOV.U32 R14, RZ, RZ, R7 ;  /* 0x000000ffff0e9224 */ /* 0x001fe400078e0007 */
[----:B------:R-:W-:-:S05]  /*49280*/  @!P1 IMAD.MOV.U32 R15, RZ, RZ, R8 ;  /* 0x000000ffff0f9224 */ /* 0x000fca00078e0008 */
[----:B------:R4:W3:Y:S01]  /*49290*/  @!P1 LDG.E.U16 R21, desc[UR10][R14.64] ;  /* 0x0000000a0e159981 */ /* 0x0008e2000c1e1500 */
[----:B------:R-:W-:Y:S01]  /*492a0*/  PRMT R16, RZ, 0x7610, R16 ;  /* 0x00007610ff107816 */ /* 0x000fe20000000010 */
[----:B----4-:R-:W-:Y:S02]  /*492b0*/  @!P1 IMAD.MOV.U32 R14, RZ, RZ, R0 ;  /* 0x000000ffff0e9224 */ /* 0x010fe400078e0000 */
[----:B------:R-:W-:-:S05]  /*492c0*/  @!P1 IMAD.MOV.U32 R15, RZ, RZ, R2 ;  /* 0x000000ffff0f9224 */ /* 0x000fca00078e0002 */
[----:B------:R2:W4:Y:S01]  /*492d0*/  @!P1 LDG.E.U16 R18, desc[UR10][R14.64] ;  /* 0x0000000a0e129981 */ /* 0x000522000c1e1500 */
[----:B------:R-:W-:Y:S01]  /*492e0*/  PRMT R13, RZ, 0x7610, R13 ;  /* 0x00007610ff0d7816 */ /* 0x000fe2000000000d */
[----:B--2---:R-:W-:Y:S02]  /*492f0*/  @!P1 IMAD.MOV.U32 R15, RZ, RZ, R6 ;  /* 0x000000ffff0f9224 */ /* 0x004fe400078e0006 */
[----:B------:R-:W-:-:S05]  /*49300*/  @!P1 IMAD.MOV.U32 R14, RZ, RZ, R5 ;  /* 0x000000ffff0e9224 */ /* 0x000fca00078e0005 */
[----:B------:R3:W2:Y:S02]  /*49310*/  @!P1 LDG.E.U16 R16, desc[UR10][R14.64] ;  /* 0x0000000a0e109981 */ /* 0x0006a4000c1e1500 */
[----:B---3--:R-:W-:Y:S02]  /*49320*/  @!P1 IMAD.MOV.U32 R15, RZ, RZ, R4 ;  /* 0x000000ffff0f9224 */ /* 0x008fe400078e0004 */
[----:B------:R-:W-:-:S05]  /*49330*/  @!P1 IMAD.MOV.U32 R14, RZ, RZ, R3 ;  /* 0x000000ffff0e9224 */ /* 0x000fca00078e0003 */
[----:B------:R-:W3:Y:S04]  /*49340*/  @!P1 LDG.E.U16 R13, desc[UR10][R14.64] ;  /* 0x0000000a0e0d9981 */ /* 0x000ee8000c1e1500 */
[----:B------:R-:W-:Y:S04]  /*49350*/  STL [R1+0x2d4c], R23 ;  /* 0x002d4c1701007387 */ /* 0x000fe80000100800 */
[----:B------:R-:W-:Y:S04]  /*49360*/  STL [R1+0x2d6c], R21 ;  /* 0x002d6c1501007387 */ /* 0x000fe80000100800 */
[----:B------:R-:W3:Y:S04]  /*49370*/  LDL R2, [R1+0x1764] ;  /* 0x0017640001027983 */ /* 0x000ee80000100800 */
[----:B------:R-:W3:Y:S04]  /*49380*/  LDL R0, [R1+0x17a0] ;  /* 0x0017a00001007983 */ /* 0x000ee80000100800 */
[----:B----4-:R-:W-:Y:S04]  /*49390*/  STL [R1+0x2d50], R18 ;  /* 0x002d501201007387 */ /* 0x010fe80000100800 */
[----:B------:R-:W4:Y:S04]  /*493a0*/  LDL R9, [R1+0x17a4] ;  /* 0x0017a40001097983 */ /* 0x000f280000100800 */
[----:B------:R-:W4:Y:S04]  /*493b0*/  LDL R8, [R1+0x17e0] ;  /* 0x0017e00001087983 */ /* 0x000f280000100800 */
[----:B--2---:R-:W-:Y:S04]  /*493c0*/  STL [R1+0x2d70], R16 ;  /* 0x002d701001007387 */ /* 0x004fe80000100800 */
[----:B------:R-:W2:Y:S04]  /*493d0*/  LDL R7, [R1+0x17f8] ;  /* 0x0017f80001077983 */ /* 0x000ea80000100800 */
[----:B------:R-:W2:Y:S04]  /*493e0*/  LDL R6, [R1+0x844] ;  /* 0x0008440001067983 */ /* 0x000ea80000100800 */
[----:B------:R-:W2:Y:S04]  /*493f0*/  LDL R5, [R1+0x1728] ;  /* 0x0017280001057983 */ /* 0x000ea80000100800 */
[----:B---3--:R-:W-:Y:S04]  /*49400*/  STL [R1+0x2d74], R13 ;  /* 0x002d740d01007387 */ /* 0x008fe80000100800 */
[----:B------:R-:W3:Y:S04]  /*49410*/  LDL R4, [R1+0x172c] ;  /* 0x00172c0001047983 */ /* 0x000ee80000100800 */
[----:B------:R-:W3:Y:S01]  /*49420*/  LDL R3, [R1+0x1768] ;  /* 0x0017680001037983 */ /* 0x000ee20000100800 */
[----:B------:R-:W-:-:S02]  /*49430*/  PRMT R17, RZ, 0x7610, R17 ;  /* 0x00007610ff117816 */ /* 0x000fc40000000011 */
[----:B------:R-:W-:Y:S02]  /*49440*/  PRMT R19, RZ, 0x7610, R19 ;  /* 0x00007610ff137816 */ /* 0x000fe40000000013 */
[----:B------:R-:W-:Y:S01]  /*49450*/  PRMT R20, RZ, 0x7610, R20 ;  /* 0x00007610ff147816 */ /* 0x000fe20000000014 */
[----:B------:R-:W-:Y:S02]  /*49460*/  @!P1 IMAD.MOV.U32 R15, RZ, RZ, R2 ;  /* 0x000000ffff0f9224 */ /* 0x000fe400078e0002 */
[----:B------:R-:W-:Y:S01]  /*49470*/  @!P1 IMAD.MOV.U32 R14, RZ, RZ, R0 ;  /* 0x000000ffff0e9224 */ /* 0x000fe200078e0000 */
[----:B------:R-:W-:Y:S02]  /*49480*/  PRMT R22, RZ, 0x7610, R22 ;  /* 0x00007610ff167816 */ /* 0x000fe40000000016 */
[----:B------:R-:W-:Y:S01]  /*49490*/  PRMT R24, RZ, 0x7610, R24 ;  /* 0x00007610ff187816 */ /* 0x000fe20000000018 */
[----:B------:R-:W3:Y:S04]  /*494a0*/  LDL R2, [R1+0x176c] ;  /* 0x00176c0001027983 */ /* 0x000ee80000100800 */
[----:B------:R4:W3:Y:S04]  /*494b0*/  @!P1 LDG.E.U16 R17, desc[UR10][R14.64] ;  /* 0x0000000a0e119981 */ /* 0x0008e8000c1e1500 */
[----:B------:R-:W3:Y:S01]  /*494c0*/  LDL R0, [R1+0x17a8] ;  /* 0x0017a80001007983 */ /* 0x000ee20000100800 */
[----:B----4-:R-:W-:-:S02]  /*494d0*/  @!P1 IMAD.MOV.U32 R15, RZ, RZ, R9 ;  /* 0x000000ffff0f9224 */ /* 0x010fc400078e0009 */
[----:B------:R-:W-:-:S05]  /*494e0*/  @!P1 IMAD.MOV.U32 R14, RZ, RZ, R8 ;  /* 0x000000ffff0e9224 */ /* 0x000fca00078e0008 */
[----:B------:R0:W4:Y:S02]  /*494f0*/  @!P1 LDG.E.U16 R19, desc[UR10][R14.64] ;  /* 0x0000000a0e139981 */ /* 0x000124000c1e1500 */
[----:B0-----:R-:W-:Y:S02]  /*49500*/  @!P1 IMAD.MOV.U32 R15, RZ, RZ, R28 ;  /* 0x000000ffff0f9224 */ /* 0x001fe400078e001c */
[----:B--2---:R-:W-:-:S05]  /*49510*/  @!P1 IMAD.MOV.U32 R14, RZ, RZ, R7 ;  /* 0x000000ffff0e9224 */ /* 0x004fca00078e0007 */
[----:B------:R0:W2:Y:S02]  /*49520*/  @!P1 LDG.E.U16 R20, desc[UR10][R14.64] ;  /* 0x0000000a0e149981 */ /* 0x0000a4000c1e1500 */
[----:B0-----:R-:W-:Y:S02]  /*49530*/  @!P1 IMAD.MOV.U32 R14, RZ, RZ, R5 ;  /* 0x000000ffff0e9224 */ /* 0x001fe400078e0005 */
[----:B------:R-:W-:-:S05]  /*49540*/  @!P1 IMAD.MOV.U32 R15, RZ, RZ, R6 ;  /* 0x000000ffff0f9224 */ /* 0x000fca00078e0006 */
[----:B------:R3:W2:Y:S02]  /*49550*/  @!P1 LDG.E.U16 R22, desc[UR10][R14.64] ;  /* 0x0000000a0e169981 */ /* 0x0006a4000c1e1500 */
[----:B---3--:R-:W-:Y:S02]  /*49560*/  @!P1 IMAD.MOV.U32 R14, RZ, RZ, R3 ;  /* 0x000000ffff0e9224 */ /* 0x008fe400078e0003 */
[----:B------:R-:W-:-:S05]  /*49570*/  @!P1 IMAD.MOV.U32 R15, RZ, RZ, R4 ;  /* 0x000000ffff0f9224 */ /* 0x000fca00078e0004 */
[----:B------:R0:W3:Y:S04]  /*49580*/  @!P1 LDG.E.U16 R24, desc[UR10][R14.64] ;  /* 0x0000000a0e189981 */ /* 0x0000e8000c1e1500 */
[----:B------:R-:W-:Y:S01]  /*49590*/  STL [R1+0x2d78], R17 ;  /* 0x002d781101007387 */ /* 0x000fe20000100800 */
[----:B------:R-:W-:Y:S01]  /*495a0*/  PRMT R26, RZ, 0x7610, R26 ;  /* 0x00007610ff1a7816 */ /* 0x000fe2000000001a */
[----:B0-----:R-:W-:Y:S02]  /*495b0*/  @!P1 IMAD.MOV.U32 R14, RZ, RZ, R0 ;  /* 0x000000ffff0e9224 */ /* 0x001fe400078e0000 */
[----:B------:R-:W-:-:S05]  /*495c0*/  @!P1 IMAD.MOV.U32 R15, RZ, RZ, R2 ;  /* 0x000000ffff0f9224 */ /* 0x000fca00078e0002 */
[----:B------:R0:W3:Y:S04]  /*495d0*/  @!P1 LDG.E.U16 R26, desc[UR10][R14.64] ;  /* 0x0000000a0e1a9981 */ /* 0x0000e8000c1e1500 */
[----:B----4-:R-:W-:Y:S04]  /*495e0*/  STL [R1+0x2d64], R19 ;  /* 0x002d641301007387 */ /* 0x010fe80000100800 */
[----:B------:R1:W-:Y:S04]  /*495f0*/  STL [R1+0x18cc], R28 ;  /* 0x0018cc1c01007387 */ /* 0x0003e80000100800 */
[----:B-1----:R-:W0:Y:S04]  /*49600*/  LDL.LU R28, [R1+0x17ac] ;  /* 0x0017ac00011c7983 */ /* 0x002e280000300800 */
[----:B--2---:R-:W-:Y:S04]  /*49610*/  STL [R1+0x2d7c], R20 ;  /* 0x002d7c1401007387 */ /* 0x004fe80000100800 */
[----:B------:R-:W-:Y:S04]  /*49620*/  STL [R1+0x2d54], R22 ;  /* 0x002d541601007387 */ /* 0x000fe80000100800 */
[----:B---3--:R1:W-:Y:S04]  /*49630*/  STL [R1+0x2d58], R24 ;  /* 0x002d581801007387 */ /* 0x0083e80000100800 */
[----:B------:R-:W2:Y:S04]  /*49640*/  LDL R8, [R1+0x17e8] ;  /* 0x0017e80001087983 */ /* 0x000ea80000100800 */
[----:B-1----:R-:W3:Y:S04]  /*49650*/  LDL.LU R24, [R1+0x1a0] ;  /* 0x0001a00001187983 */ /* 0x002ee80000300800 */
        /* <DEDUP_REMOVED lines=16> */
[----:B------:R-:W-:-:S03]  /*49760*/  PRMT R29, RZ, 0x7610, R29 ;  /* 0x00007610ff1d7816 */ /* 0x000fc6000000001d */
[----:B------:R-:W3:Y:S01]  /*49770*/  LDL.LU R6, [R1+0x34] ;  /* 0x0000340001067983 */ /* 0x000ee20000300800 */
[----:B0-----:R-:W-:-:S03]  /*49780*/  @!P1 IMAD.MOV.U32 R15, RZ, RZ, R28 ;  /* 0x000000ffff0f9224 */ /* 0x001fc600078e001c */
[----:B------:R-:W3:Y:S04]  /*49790*/  LDL.LU R7, [R1+0xc] ;  /* 0x00000c0001077983 */ /* 0x000ee80000300800 */
[----:B------:R0:W-:Y:S04]  /*497a0*/  STL [R1+0x2d5c], R26 ;  /* 0x002d5c1a01007387 */ /* 0x0001e80000100800 */
[----:B0-----:R-:W3:Y:S04]  /*497b0*/  LDL.LU R26, [R1+0x1b8] ;  /* 0x0001b800011a7983 */ /* 0x001ee80000300800 */
[----:B------:R0:W-:Y:S04]  /*497c0*/  STL [R1+0x18d0], R28 ;  /* 0x0018d01c01007387 */ /* 0x0001e80000100800 */
[----:B0-----:R-:W3:Y:S01]  /*497d0*/  LDL.LU R28, [R1+0x1d0] ;  /* 0x0001d000011c7983 */ /* 0x001ee20000300800 */
[----:B--2---:R-:W-:-:S05]  /*497e0*/  @!P1 IMAD.MOV.U32 R14, RZ, RZ, R8 ;  /* 0x000000ffff0e9224 */ /* 0x004fca00078e0008 */
[----:B------:R-:W2:Y:S04]  /*497f0*/  @!P1 LDG.E.U16 R29, desc[UR10][R14.64] ;  /* 0x0000000a0e1d9981 */ /* 0x000ea8000c1e1500 */
[----:B------:R-:W2:Y:S01]  /*49800*/  LDL.LU R15, [R1+0x1e8] ;  /* 0x0001e800010f7983 */ /* 0x000ea20000300800 */
[----:B------:R-:W0:Y:S02]  /*49810*/  S2R R9, SR_TID.X ;  /* 0x0000000000097919 */ /* 0x000e240000002100 */
[----:B0-----:R-:W-:-:S05]  /*49820*/  LOP3.LUT R9, R9, 0x7f, RZ, 0xc0, !PT ;  /* 0x0000007f09097812 */ /* 0x001fca00078ec0ff */
[----:B------:R-:W-:-:S05]  /*49830*/  IMAD.SHL.U32 R8, R9, 0x2, RZ ;  /* 0x0000000209087824 */ /* 0x000fca00078e00ff */
[----:B------:R-:W-:-:S05]  /*49840*/  LOP3.LUT R8, R8, 0x20, RZ, 0x3c, !PT ;  /* 0x0000002008087812 */ /* 0x000fca00078e3cff */
[----:B--2---:R-:W-:Y:S04]  /*49850*/  STS.U16 [R8+UR5+0x13a00], R15 ;  /* 0x013a000f08007988 */ /* 0x004fe80008000405 */
[----:B---3--:R-:W-:Y:S04]  /*49860*/  STS.U16 [R8+UR5+0x14200], R28 ;  /* 0x0142001c08007988 */ /* 0x008fe80008000405 */
[----:B------:R-:W-:Y:S04]  /*49870*/  STS.U16 [R8+UR5+0x14a00], R26 ;  /* 0x014a001a08007988 */ /* 0x000fe80008000405 */
        /* <DEDUP_REMOVED lines=13> */
[----:B------:R1:W-:Y:S01]  /*49950*/  STL [R1+0x2d60], R29 ;  /* 0x002d601d01007387 */ /* 0x0003e20000100800 */
[----:B0-----:R-:W-:-:S03]  /*49960*/  IMAD.SHL.U32 R0, R9, 0x2, RZ ;  /* 0x0000000209007824 */ /* 0x001fc600078e00ff */
[----:B------:R-:W2:Y:S04]  /*49970*/  LDL.LU R9, [R1+0x708] ;  /* 0x0007080001097983 */ /* 0x000ea80000300800 */
[----:B-1----:R-:W3:Y:S04]  /*49980*/  LDL.LU R29, [R1+0x6a0] ;  /* 0x0006a000011d7983 */ /* 0x002ee80000300800 */
[----:B------:R-:W-:Y:S04]  /*49990*/  STS.U16 [R8+UR5+0x1ba00], R2 ;  /* 0x01ba000208007988 */ /* 0x000fe80008000405 */
[----:B------:R-:W-:Y:S04]  /*499a0*/  STS.U16 [R8+UR5+0x1c200], R3 ;  /* 0x01c2000308007988 */ /* 0x000fe80008000405 */
[----:B------:R-:W-:Y:S04]  /*499b0*/  STS.U16 [R8+UR5+0x1ca00], R4 ;  /* 0x01ca000408007988 */ /* 0x000fe80008000405 */
[----:B------:R-:W-:Y:S04]  /*499c0*/  STS.U16 [R8+UR5+0x1d200], R5 ;  /* 0x01d2000508007988 */ /* 0x000fe80008000405 */
[----:B------:R-:W-:Y:S04]  /*499d0*/  STS.U16 [R8+UR5+0x1da00], R6 ;  /* 0x01da000608007988 */ /* 0x000fe80008000405 */
[----:B------:R-:W-:Y:S04]  /*499e0*/  STS.U16 [R8+UR5+0x1e200], R7 ;  /* 0x01e2000708007988 */ /* 0x000fe80008000405 */
[----:B------:R-:W-:Y:S04]  /*499f0*/  STS.U16 [R8+UR5+0x1ea00], R12 ;  /* 0x01ea000c08007988 */ /* 0x000fe80008000405 */
[----:B---3--:R0:W-:Y:S04]  /*49a00*/  STL [R1+0x2de4], R29 ;  /* 0x002de41d01007387 */ /* 0x0081e80000100800 */
[----:B0-----:R-:W3:Y:S04]  /*49a10*/  LDL.LU R29, [R1+0x6f4] ;  /* 0x0006f400011d7983 */ /* 0x001ee80000300800 */
        /* <DEDUP_REMOVED lines=20> */
[----:B------:R0:W-:Y:S01]  /*49b60*/  STS.U16 [R8+UR5+0x1f200], R11 ;  /* 0x01f2000b08007988 */ /* 0x0001e20008000405 */
[----:B------:R-:W-:-:S03]  /*49b70*/  LOP3.LUT R0, R0, 0x30, RZ, 0x3c, !PT ;  /* 0x0000003000007812 */ /* 0x000fc600078e3cff */
[----:B------:R1:W-:Y:S04]  /*49b80*/  STS.U16 [R8+UR5+0x1fa00], R10 ;  /* 0x01fa000a08007988 */ /* 0x0003e80008000405 */
[----:B0-----:R-:W4:Y:S04]  /*49b90*/  LDL.LU R11, [R1+0x6cc] ;  /* 0x0006cc00010b7983 */ /* 0x001f280000300800 */
[----:B-1----:R-:W4:Y:S04]  /*49ba0*/  LDL.LU R10, [R1+0x6e0] ;  /* 0x0006e000010a7983 */ /* 0x002f280000300800 */
[----:B------:R-:W4:Y:S04]  /*49bb0*/  LDL.LU R5, [R1+0x50c] ;  /* 0x00050c0001057983 */ /* 0x000f280000300800 */
[----:B------:R-:W4:Y:S04]  /*49bc0*/  LDL.LU R6, [R1+0x4f8] ;  /* 0x0004f80001067983 */ /* 0x000f280000300800 */
[----:B------:R-:W4:Y:S04]  /*49bd0*/  LDL.LU R7, [R1+0x4e4] ;  /* 0x0004e40001077983 */ /* 0x000f280000300800 */
[----:B--2---:R0:W-:Y:S04]  /*49be0*/  STS.U16 [R0+UR5+0x300], R9 ;  /* 0x0003000900007988 */ /* 0x0041e80008000405 */
[----:B------:R-:W2:Y:S04]  /*49bf0*/  LDL.LU R8, [R1+0x304] ;  /* 0x0003040001087983 */ /* 0x000ea80000300800 */
[----:B0-----:R-:W2:Y:S04]  /*49c00*/  LDL.LU R9, [R1+0x2f0] ;  /* 0x0002f00001097983 */ /* 0x001ea80000300800 */
[----:B---3--:R0:W-:Y:S04]  /*49c10*/  STS.U16 [R0+UR5+0xb00], R29 ;  /* 0x000b001d00007988 */ /* 0x0081e80008000405 */
[----:B0-----:R-:W3:Y:S04]  /*49c20*/  LDL.LU R29, [R1+0x2de4] ;  /* 0x002de400011d7983 */ /* 0x001ee80000300800 */
[----:B----4-:R-:W-:Y:S04]  /*49c30*/  STS.U16 [R0+UR5+0x1300], R10 ;  /* 0x0013000a00007988 */ /* 0x010fe80008000405 */
[----:B------:R-:W-:Y:S04]  /*49c40*/  STS.U16 [R0+UR5+0x1b00], R11 ;  /* 0x001b000b00007988 */ /* 0x000fe80008000405 */
[----:B------:R-:W-:Y:S04]  /*49c50*/  STS.U16 [R0+UR5+0x2300], R12 ;  /* 0x0023000c00007988 */ /* 0x000fe80008000405 */
        /* <DEDUP_REMOVED lines=20> */
[----:B------:R1:W-:Y:S04]  /*49da0*/  STS.U16 [R0+UR5+0xcb00], R5 ;  /* 0x00cb000500007988 */ /* 0x0003e80008000405 */
[----:B------:R-:W-:Y:S04]  /*49db0*/  STS.U16 [R0+UR5+0xd300], R6 ;  /* 0x00d3000600007988 */ /* 0x000fe80008000405 */
[----:B------:R3:W-:Y:S04]  /*49dc0*/  STS.U16 [R0+UR5+0xdb00], R7 ;  /* 0x00db000700007988 */ /* 0x0007e80008000405 */
[----:B0-----:R-:W4:Y:S04]  /*49dd0*/  LDL.LU R4, [R1+0x29c] ;  /* 0x00029c0001047983 */ /* 0x001f280000300800 */
[----:B-1----:R-:W4:Y:S04]  /*49de0*/  LDL.LU R5, [R1+0x288] ;  /* 0x0002880001057983 */ /* 0x002f280000300800 */
[----:B---3--:R-:W3:Y:S04]  /*49df0*/  LDL.LU R7, [R1+0x260] ;  /* 0x0002600001077983 */ /* 0x008ee80000300800 */
[----:B--2---:R-:W-:Y:S04]  /*49e00*/  STS.U16 [R0+UR5+0xe300], R8 ;  /* 0x00e3000800007988 */ /* 0x004fe80008000405 */
[----:B------:R-:W-:Y:S04]  /*49e10*/  STS.U16 [R0+UR5+0xeb00], R9 ;  /* 0x00eb000900007988 */ /* 0x000fe80008000405 */
[----:B---3--:R0:W-:Y:S04]  /*49e20*/  STL [R1+0x2de0], R7 ;  /* 0x002de00701007387 */ /* 0x0081e80000100800 */
[----:B0-----:R-:W2:Y:S04]  /*49e30*/  LDL.LU R7, [R1+0x274] ;  /* 0x0002740001077983 */ /* 0x001ea80000300800 */
        /* <DEDUP_REMOVED lines=24> */
[----:B----4-:R0:W-:Y:S04]  /*49fc0*/  STS.U16 [R0+UR5+0xf300], R4 ;  /* 0x00f3000400007988 */ /* 0x0101e80008000405 */
[----:B------:R-:W4:Y:S04]  /*49fd0*/  LDL.LU R2, [R1+0x50] ;  /* 0x0000500001027983 */ /* 0x000f280000300800 */
[----:B------:R1:W-:Y:S04]  /*49fe0*/  STS.U16 [R0+UR5+0xfb00], R5 ;  /* 0x00fb000500007988 */ /* 0x0003e80008000405 */
[----:B0-----:R-:W3:Y:S04]  /*49ff0*/  LDL.LU R4, [R1+0x30] ;  /* 0x0000300001047983 */ /* 0x001ee80000300800 */
[----:B-1----:R-:W3:Y:S04]  /*4a000*/  LDL.LU R5, [R1+0x8] ;  /* 0x0000080001057983 */ /* 0x002ee80000300800 */
[----:B--2---:R0:W-:Y:S04]  /*4a010*/  STS.U16 [R0+UR5+0x10300], R7 ;  /* 0x0103000700007988 */ /* 0x0041e80008000405 */
[----:B0-----:R-:W2:Y:S04]  /*4a020*/  LDL.LU R7, [R1+0x2de0] ;  /* 0x002de00001077983 */ /* 0x001ea80000300800 */
[----:B--2---:R0:W-:Y:S04]  /*4a030*/  STS.U16 [R0+UR5+0x10b00], R7 ;  /* 0x010b000700007988 */ /* 0x0041e80008000405 */
[----:B---3--:R1:W-:Y:S04]  /*4a040*/  STS.U16 [R0+UR5+0x11300], R8 ;  /* 0x0113000800007988 */ /* 0x0083e80008000405 */
[----:B------:R2:W-:Y:S04]  /*4a050*/  STS.U16 [R0+UR5+0x11b00], R9 ;  /* 0x011b000900007988 */ /* 0x0005e80008000405 */
[----:B------:R3:W-:Y:S04]  /*4a060*/  STS.U16 [R0+UR5+0x12300], R10 ;  /* 0x0123000a00007988 */ /* 0x0007e80008000405 */
[----:B0-----:R-:W4:Y:S04]  /*4a070*/  LDL.LU R7, [R1+0x2ddc] ;  /* 0x002ddc0001077983 */ /* 0x001f280000300800 */
[----:B-1----:R-:W4:Y:S04]  /*4a080*/  LDL.LU R8, [R1+0x2dd8] ;  /* 0x002dd80001087983 */ /* 0x002f280000300800 */
[----:B--2---:R-:W2:Y:S04]  /*4a090*/  LDL.LU R9, [R1+0x2dd4] ;  /* 0x002dd40001097983 */ /* 0x004ea80000300800 */
[----:B---3--:R-:W3:Y:S04]  /*4a0a0*/  LDL.LU R10, [R1+0x684] ;  /* 0x00068400010a7983 */ /* 0x008ee80000300800 */
[----:B---3--:R0:W-:Y:S04]  /*4a0b0*/  STL [R1+0x2dc8], R10 ;  /* 0x002dc80a01007387 */ /* 0x0081e80000100800 */
[----:B0-----:R-:W3:Y:S04]  /*4a0c0*/  LDL.LU R10, [R1+0x6f0] ;  /* 0x0006f000010a7983 */ /* 0x001ee80000300800 */
        /* <DEDUP_REMOVED lines=19> */
[----:B0-----:R-:W3:Y:S01]  /*4a200*/  LDL.LU R10, [R1+0x704] ;  /* 0x00070400010a7983 */ /* 0x001ee20000300800 */
[----:B------:R-:W0:Y:S03]  /*4a210*/  S2R R6, SR_TID.X ;  /* 0x0000000000067919 */ /* 0x000e260000002100 */
[----:B------:R-:W-:Y:S04]  /*4a220*/  STS.U16 [R0+UR5+0x1bb00], R25 ;  /* 0x01bb001900007988 */ /* 0x000fe80008000405 */
[----:B------:R-:W-:Y:S04]  /*4a230*/  STS.U16 [R0+UR5+0x1c300], R27 ;  /* 0x01c3001b00007988 */ /* 0x000fe80008000405 */
[----:B------:R0:W-:Y:S04]  /*4a240*/  STS.U16 [R0+UR5+0x1cb00], R3 ;  /* 0x01cb000300007988 */ /* 0x0001e80008000405 */
[----:B----4-:R1:W-:Y:S04]  /*4a250*/  STS.U16 [R0+UR5+0x1d300], R2 ;  /* 0x01d3000200007988 */ /* 0x0103e80008000405 */
[----:B------:R-:W-:Y:S04]  /*4a260*/  STS.U16 [R0+UR5+0x1db00], R4 ;  /* 0x01db000400007988 */ /* 0x000fe80008000405 */
[----:B------:R-:W-:Y:S01]  /*4a270*/  STS.U16 [R0+UR5+0x1e300], R5 ;  /* 0x01e3000500007988 */ /* 0x000fe20008000405 */
[----:B0-----:R-:W-:-:S05]  /*4a280*/  LOP3.LUT R3, R6, 0x7f, RZ, 0xc0, !PT ;  /* 0x0000007f06037812 */ /* 0x001fca00078ec0ff */
[----:B-1----:R-:W-:Y:S01]  /*4a290*/  IMAD.SHL.U32 R2, R3, 0x2, RZ ;  /* 0x0000000203027824 */ /* 0x002fe200078e00ff */
[----:B---3--:R0:W-:Y:S04]  /*4a2a0*/  STL [R1+0x2dd0], R10 ;  /* 0x002dd00a01007387 */ /* 0x0081e80000100800 */
        /* <DEDUP_REMOVED lines=10> */
[----:B0-----:R-:W-:-:S03]  /*4a350*/  LOP3.LUT R10, R6, 0x7f, RZ, 0xc0, !PT ;  /* 0x0000007f060a7812 */ /* 0x001fc600078ec0ff */
[----:B------:R-:W3:Y:S04]  /*4a360*/  LDL.LU R19, [R1+0x5a8] ;  /* 0x0005a80001137983 */ /* 0x000ee80000300800 */
[----:B------:R-:W3:Y:S04]  /*4a370*/  LDL.LU R17, [R1+0x594] ;  /* 0x0005940001117983 */ /* 0x000ee80000300800 */
[----:B------:R-:W3:Y:S04]  /*4a380*/  LDL.LU R13, [R1+0x580] ;  /* 0x00058000010d7983 */ /* 0x000ee80000300800 */
[----:B------:R-:W3:Y:S04]  /*4a390*/  LDL.LU R16, [R1+0x56c] ;  /* 0x00056c0001107983 */ /* 0x000ee80000300800 */
[----:B------:R-:W3:Y:S01]  /*4a3a0*/  LDL.LU R18, [R1+0x558] ;  /* 0x0005580001127983 */ /* 0x000ee20000300800 */
[----:B------:R-:W-:-:S03]  /*4a3b0*/  IMAD.SHL.U32 R10, R10, 0x2, RZ ;  /* 0x000000020a0a7824 */ /* 0x000fc600078e00ff */
[----:B------:R-:W3:Y:S04]  /*4a3c0*/  LDL.LU R21, [R1+0x544] ;  /* 0x0005440001157983 */ /* 0x000ee80000300800 */
[----:B------:R-:W3:Y:S04]  /*4a3d0*/  LDL.LU R23, [R1+0x530] ;  /* 0x0005300001177983 */ /* 0x000ee80000300800 */
[----:B------:R-:W3:Y:S04]  /*4a3e0*/  LDL.LU R25, [R1+0x51c] ;  /* 0x00051c0001197983 */ /* 0x000ee80000300800 */
[----:B------:R-:W3:Y:S04]  /*4a3f0*/  LDL.LU R27, [R1+0x508] ;  /* 0x00050800011b7983 */ /* 0x000ee80000300800 */
[----:B------:R-:W3:Y:S01]  /*4a400*/  LDL.LU R0, [R1+0x4f4] ;  /* 0x0004f40001007983 */ /* 0x000ee20000300800 */
[----:B------:R-:W-:-:S03]  /*4a410*/  LOP3.LUT R10, R10, 0x30, RZ, 0x3c, !PT ;  /* 0x000000300a0a7812 */ /* 0x000fc600078e3cff */
[----:B------:R-:W3:Y:S04]  /*4a420*/  LDL.LU R4, [R1+0x4e0] ;  /* 0x0004e00001047983 */ /* 0x000ee80000300800 */
[----:B------:R-:W3:Y:S04]  /*4a430*/  LDL.LU R5, [R1+0x300] ;  /* 0x0003000001057983 */ /* 0x000ee80000300800 */
[----:B------:R-:W3:Y:S04]  /*4a440*/  LDL.LU R6, [R1+0x2ec] ;  /* 0x0002ec0001067983 */ /* 0x000ee80000300800 */
[----:B------:R0:W-:Y:S04]  /*4a450*/  STL [R1+0x2db8], R3 ;  /* 0x002db80301007387 */ /* 0x0001e80000100800 */
[----:B--2---:R1:W-:Y:S04]  /*4a460*/  STS.U16 [R10+UR5+0x1eb00], R9 ;  /* 0x01eb00090a007988 */ /* 0x0043e80008000405 */
[----:B------:R2:W-:Y:S04]  /*4a470*/  STS.U16 [R10+UR5+0x1f300], R8 ;  /* 0x01f300080a007988 */ /* 0x0005e80008000405 */
[----:B------:R2:W-:Y:S04]  /*4a480*/  STS.U16 [R10+UR5+0x1fb00], R7 ;  /* 0x01fb00070a007988 */ /* 0x0005e80008000405 */
[----:B0-----:R-:W3:Y:S04]  /*4a490*/  LDL.LU R3, [R1+0x698] ;  /* 0x0006980001037983 */ /* 0x001ee80000300800 */
[----:B-1----:R-:W3:Y:S04]  /*4a4a0*/  LDL.LU R9, [R1+0x6b4] ;  /* 0x0006b40001097983 */ /* 0x002ee80000300800 */
[----:B--2---:R-:W2:Y:S04]  /*4a4b0*/  LDL.LU R8, [R1+0x6c8] ;  /* 0x0006c80001087983 */ /* 0x004ea80000300800 */
[----:B------:R-:W2:Y:S01]  /*4a4c0*/  LDL.LU R10, [R1+0x2dd0] ;  /* 0x002dd000010a7983 */ /* 0x000ea20000300800 */
[----:B------:R-:W-:-:S03]  /*4a4d0*/  LOP3.LUT R2, R2, 0x40, RZ, 0x3c, !PT ;  /* 0x0000004002027812 */ /* 0x000fc600078e3cff */
[----:B------:R-:W3:Y:S04]  /*4a4e0*/  LDL.LU R7, [R1+0x6dc] ;  /* 0x0006dc0001077983 */ /* 0x000ee80000300800 */
[----:B--2---:R0:W-:Y:S04]  /*4a4f0*/  STS.U16 [R2+UR5+0x400], R10 ;  /* 0x0004000a02007988 */ /* 0x0041e80008000405 */
[----:B0-----:R-:W2:Y:S04]  /*4a500*/  LDL.LU R10, [R1+0x2dcc] ;  /* 0x002dcc00010a7983 */ /* 0x001ea80000300800 */
[----:B--2---:R0:W-:Y:S04]  /*4a510*/  STS.U16 [R2+UR5+0xc00], R10 ;  /* 0x000c000a02007988 */ /* 0x0041e80008000405 */
[----:B---3--:R-:W-:Y:S04]  /*4a520*/  STS.U16 [R2+UR5+0x1400], R7 ;  /* 0x0014000702007988 */ /* 0x008fe80008000405 */
[----:B------:R-:W-:Y:S04]  /*4a530*/  STS.U16 [R2+UR5+0x1c00], R8 ;  /* 0x001c000802007988 */ /* 0x000fe80008000405 */
[----:B------:R-:W-:Y:S04]  /*4a540*/  STS.U16 [R2+UR5+0x2400], R9 ;  /* 0x0024000902007988 */ /* 0x000fe80008000405 */
[----:B------:R1:W-:Y:S04]  /*4a550*/  STS.U16 [R2+UR5+0x2c00], R3 ;  /* 0x002c000302007988 */ /* 0x0003e80008000405 */
[----:B0-----:R-:W2:Y:S04]  /*4a560*/  LDL.LU R10, [R1+0x2dc8] ;  /* 0x002dc800010a7983 */ /* 0x001ea80000300800 */
[----:B-1----:R-:W3:Y:S04]  /*4a570*/  LDL.LU R3, [R1+0x25c] ;  /* 0x00025c0001037983 */ /* 0x002ee80000300800 */
[----:B---3--:R0:W-:Y:S04]  /*4a580*/  STL [R1+0x2dbc], R3 ;  /* 0x002dbc0301007387 */ /* 0x0081e80000100800 */
[----:B0-----:R-:W3:Y:S04]  /*4a590*/  LDL.LU R3, [R1+0x270] ;  /* 0x0002700001037983 */ /* 0x001ee80000300800 */
[----:B---3--:R0:W-:Y:S04]  /*4a5a0*/  STL [R1+0x2dc0], R3 ;  /* 0x002dc00301007387 */ /* 0x0081e80000100800 */
[----:B0-----:R-:W3:Y:S04]  /*4a5b0*/  LDL.LU R3, [R1+0x284] ;  /* 0x0002840001037983 */ /* 0x001ee80000300800 */
[----:B--2---:R-:W-:Y:S04]  /*4a5c0*/  STS.U16 [R2+UR5+0x3400], R10 ;  /* 0x0034000a02007988 */ /* 0x004fe80008000405 */
        /* <DEDUP_REMOVED lines=63> */
[----:B0-----:R-:W4:Y:S04]  /*4a9c0*/  LDL.LU R3, [R1+0x2db8] ;  /* 0x002db80001037983 */ /* 0x001f280000300800 */
[----:B-1----:R-:W4:Y:S04]  /*4a9d0*/  LDL.LU R4, [R1+0x2db4] ;  /* 0x002db40001047983 */ /* 0x002f280000300800 */
[----:B--2---:R-:W2:Y:S04]  /*4a9e0*/  LDL.LU R5, [R1+0x2db0] ;  /* 0x002db00001057983 */ /* 0x004ea80000300800 */
[----:B---3--:R-:W3:Y:S04]  /*4a9f0*/  LDL.LU R6, [R1+0x2dac] ;  /* 0x002dac0001067983 */ /* 0x008ee80000300800 */
[----:B----4-:R-:W4:Y:S04]  /*4aa00*/  LDL.LU R7, [R1+0x694] ;  /* 0x0006940001077983 */ /* 0x010f280000300800 */
[----:B----4-:R0:W-:Y:S04]  /*4aa10*/  STL [R1+0x2da4], R7 ;  /* 0x002da40701007387 */ /* 0x0101e80000100800 */
[----:B0-----:R-:W4:Y:S04]  /*4aa20*/  LDL.LU R7, [R1+0x6ec] ;  /* 0x0006ec0001077983 */ /* 0x001f280000300800 */
        /* <DEDUP_REMOVED lines=16> */
[----:B----4-:R0:W-:Y:S04]  /*4ab30*/  STL [R1+0x2da8], R7 ;  /* 0x002da80701007387 */ /* 0x0101e80000100800 */
[----:B0-----:R-:W4:Y:S04]  /*4ab40*/  LDL.LU R7, [R1+0x700] ;  /* 0x0007000001077983 */ /* 0x001f280000300800 */
        /* <DEDUP_REMOVED lines=9> */
[----:B------:R0:W-:Y:S04]  /*4abe0*/  STS.U16 [R2+UR5+0x1b400], R16 ;  /* 0x01b4001002007988 */ /* 0x0001e80008000405 */
[----:B------:R-:W4:Y:S04]  /*4abf0*/  LDL.LU R26, [R1+0x5cc] ;  /* 0x0005cc00011a7983 */ /* 0x000f280000300800 */
[----:B------:R1:W-:Y:S04]  /*4ac00*/  STS.U16 [R2+UR5+0x1bc00], R18 ;  /* 0x01bc001202007988 */ /* 0x0003e80008000405 */
[----:B------:R-:W4:Y:S04]  /*4ac10*/  LDL.LU R24, [R1+0x5b8] ;  /* 0x0005b80001187983 */ /* 0x000f280000300800 */
[----:B------:R0:W-:Y:S04]  /*4ac20*/  STS.U16 [R2+UR5+0x1c400], R21 ;  /* 0x01c4001502007988 */ /* 0x0001e80008000405 */
[----:B------:R-:W4:Y:S04]  /*4ac30*/  LDL.LU R22, [R1+0x5a4] ;  /* 0x0005a40001167983 */ /* 0x000f280000300800 */
[----:B------:R-:W-:Y:S04]  /*4ac40*/  STS.U16 [R2+UR5+0x1cc00], R23 ;  /* 0x01cc001702007988 */ /* 0x000fe80008000405 */
[----:B------:R-:W4:Y:S04]  /*4ac50*/  LDL.LU R20, [R1+0x590] ;  /* 0x0005900001147983 */ /* 0x000f280000300800 */
[----:B------:R-:W-:Y:S04]  /*4ac60*/  STS.U16 [R2+UR5+0x1d400], R25 ;  /* 0x01d4001902007988 */ /* 0x000fe80008000405 */
[----:B------:R-:W4:Y:S04]  /*4ac70*/  LDL.LU R19, [R1+0x57c] ;  /* 0x00057c0001137983 */ /* 0x000f280000300800 */
[----:B------:R0:W-:Y:S04]  /*4ac80*/  STS.U16 [R2+UR5+0x1dc00], R27 ;  /* 0x01dc001b02007988 */ /* 0x0001e80008000405 */
[----:B------:R-:W4:Y:S04]  /*4ac90*/  LDL.LU R17, [R1+0x568] ;  /* 0x0005680001117983 */ /* 0x000f280000300800 */
[----:B------:R1:W-:Y:S04]  /*4aca0*/  STS.U16 [R2+UR5+0x1e400], R0 ;  /* 0x01e4000002007988 */ /* 0x0003e80008000405 */
[----:B------:R-:W4:Y:S04]  /*4acb0*/  LDL.LU R13, [R1+0x554] ;  /* 0x00055400010d7983 */ /* 0x000f280000300800 */
[----:B0-----:R-:W4:Y:S04]  /*4acc0*/  LDL.LU R16, [R1+0x540] ;  /* 0x0005400001107983 */ /* 0x001f280000300800 */
[----:B-1----:R-:W4:Y:S04]  /*4acd0*/  LDL.LU R18, [R1+0x52c] ;  /* 0x00052c0001127983 */ /* 0x002f280000300800 */
[----:B------:R-:W4:Y:S04]  /*4ace0*/  LDL.LU R21, [R1+0x518] ;  /* 0x0005180001157983 */ /* 0x000f280000300800 */
[----:B---3--:R0:W-:Y:S04]  /*4acf0*/  STS.U16 [R2+UR5+0x1ec00], R6 ;  /* 0x01ec000602007988 */ /* 0x0081e80008000405 */
[----:B------:R-:W3:Y:S01]  /*4ad00*/  LDL.LU R27, [R1+0x504] ;  /* 0x00050400011b7983 */ /* 0x000ee20000300800 */
[----:B------:R-:W-:-:S03]  /*4ad10*/  IMAD.SHL.U32 R0, R3, 0x2, RZ ;  /* 0x0000000203007824 */ /* 0x000fc600078e00ff */
[----:B--2---:R1:W-:Y:S04]  /*4ad20*/  STS.U16 [R2+UR5+0x1f400], R5 ;  /* 0x01f4000502007988 */ /* 0x0043e80008000405 */
[----:B------:R2:W-:Y:S04]  /*4ad30*/  STS.U16 [R2+UR5+0x1fc00], R4 ;  /* 0x01fc000402007988 */ /* 0x0005e80008000405 */
[----:B0-----:R-:W3:Y:S01]  /*4ad40*/  LDL.LU R6, [R1+0x6b0] ;  /* 0x0006b00001067983 */ /* 0x001ee20000300800 */
[----:B------:R-:W-:-:S03]  /*4ad50*/  LOP3.LUT R0, R0, 0x50, RZ, 0x3c, !PT ;  /* 0x0000005000007812 */ /* 0x000fc600078e3cff */
[----:B-1----:R-:W3:Y:S04]  /*4ad60*/  LDL.LU R5, [R1+0x6c4] ;  /* 0x0006c40001057983 */ /* 0x002ee80000300800 */
[----:B--2---:R-:W2:Y:S04]  /*4ad70*/  LDL.LU R4, [R1+0x6d8] ;  /* 0x0006d80001047983 */ /* 0x004ea80000300800 */
[----:B------:R-:W2:Y:S04]  /*4ad80*/  LDL.LU R23, [R1+0x4f0] ;  /* 0x0004f00001177983 */ /* 0x000ea80000300800 */
[----:B------:R-:W2:Y:S04]  /*4ad90*/  LDL.LU R25, [R1+0x34c] ;  /* 0x00034c0001197983 */ /* 0x000ea80000300800 */
[----:B------:R-:W2:Y:S04]  /*4ada0*/  LDL.LU R2, [R1+0x2fc] ;  /* 0x0002fc0001027983 */ /* 0x000ea80000300800 */
[----:B------:R-:W2:Y:S04]  /*4adb0*/  LDL.LU R3, [R1+0x2e8] ;  /* 0x0002e80001037983 */ /* 0x000ea80000300800 */
[----:B----4-:R0:W-:Y:S04]  /*4adc0*/  STS.U16 [R0+UR5+0x500], R7 ;  /* 0x0005000700007988 */ /* 0x0101e80008000405 */
[----:B0-----:R-:W4:Y:S04]  /*4add0*/  LDL.LU R7, [R1+0x2da8] ;  /* 0x002da80001077983 */ /* 0x001f280000300800 */
[----:B----4-:R0:W-:Y:S04]  /*4ade0*/  STS.U16 [R0+UR5+0xd00], R7 ;  /* 0x000d000700007988 */ /* 0x0101e80008000405 */
[----:B0-----:R-:W4:Y:S04]  /*4adf0*/  LDL.LU R7, [R1+0x2da4] ;  /* 0x002da40001077983 */ /* 0x001f280000300800 */
[----:B--2---:R-:W-:Y:S04]  /*4ae00*/  STS.U16 [R0+UR5+0x1500], R4 ;  /* 0x0015000400007988 */ /* 0x004fe80008000405 */
[----:B---3--:R-:W-:Y:S04]  /*4ae10*/  STS.U16 [R0+UR5+0x1d00], R5 ;  /* 0x001d000500007988 */ /* 0x008fe80008000405 */
        /* <DEDUP_REMOVED lines=22> */
[----:B------:R-:W-:Y:S04]  /*4af80*/  STS.U16 [R0+UR5+0xd500], R23 ;  /* 0x00d5001700007988 */ /* 0x000fe80008000405 */
[----:B------:R-:W-:Y:S04]  /*4af90*/  STS.U16 [R0+UR5+0xdd00], R25 ;  /* 0x00dd001900007988 */ /* 0x000fe80008000405 */
[----:B------:R1:W-:Y:S04]  /*4afa0*/  STS.U16 [R0+UR5+0xe500], R2 ;  /* 0x00e5000200007988 */ /* 0x0003e80008000405 */
[----:B0-----:R-:W2:Y:S04]  /*4afb0*/  LDL.LU R27, [R1+0x294] ;  /* 0x00029400011b7983 */ /* 0x001ea80000300800 */
[----:B-1----:R-:W3:Y:S04]  /*4afc0*/  LDL.LU R2, [R1+0x258] ;  /* 0x0002580001027983 */ /* 0x002ee80000300800 */
[----:B---3--:R0:W-:Y:S04]  /*4afd0*/  STL [R1+0x2d9c], R2 ;  /* 0x002d9c0201007387 */ /* 0x0081e80000100800 */
[----:B0-----:R-:W3:Y:S04]  /*4afe0*/  LDL.LU R2, [R1+0x26c] ;  /* 0x00026c0001027983 */ /* 0x001ee80000300800 */
        /* <DEDUP_REMOVED lines=28> */
[----:B--2---:R0:W-:Y:S04]  /*4b1b0*/  STS.U16 [R0+UR5+0xf500], R27 ;  /* 0x00f5001b00007988 */ /* 0x0041e80008000405 */
[----:B------:R-:W2:Y:S04]  /*4b1c0*/  LDL.LU R25, [R1+0x10] ;  /* 0x0000100001197983 */ /* 0x000ea80000300800 */
[----:B0-----:R-:W2:Y:S04]  /*4b1d0*/  LDL.LU R27, [R1] ;  /* 0x00000000011b7983 */ /* 0x001ea80000300800 */
[----:B---3--:R0:W-:Y:S04]  /*4b1e0*/  STS.U16 [R0+UR5+0xfd00], R2 ;  /* 0x00fd000200007988 */ /* 0x0081e80008000405 */
[----:B0-----:R-:W3:Y:S04]  /*4b1f0*/  LDL.LU R2, [R1+0x2da0] ;  /* 0x002da00001027983 */ /* 0x001ee80000300800 */
[----:B---3--:R0:W-:Y:S04]  /*4b200*/  STS.U16 [R0+UR5+0x10500], R2 ;  /* 0x0105000200007988 */ /* 0x0081e80008000405 */
[----:B0-----:R-:W3:Y:S04]  /*4b210*/  LDL.LU R2, [R1+0x2d9c] ;  /* 0x002d9c0001027983 */ /* 0x001ee80000300800 */
[----:B---3--:R0:W-:Y:S04]  /*4b220*/  STS.U16 [R0+UR5+0x10d00], R2 ;  /* 0x010d000200007988 */ /* 0x0081e80008000405 */
[----:B----4-:R1:W-:Y:S04]  /*4b230*/  STS.U16 [R0+UR5+0x11500], R3 ;  /* 0x0115000300007988 */ /* 0x0103e80008000405 */
[----:B0-----:R-:W3:Y:S04]  /*4b240*/  LDL.LU R2, [R1+0x2d98] ;  /* 0x002d980001027983 */ /* 0x001ee80000300800 */
[----:B-1----:R-:W4:Y:S04]  /*4b250*/  LDL.LU R3, [R1+0x2d94] ;  /* 0x002d940001037983 */ /* 0x002f280000300800 */
[----:B------:R0:W-:Y:S04]  /*4b260*/  STS.U16 [R0+UR5+0x11d00], R4 ;  /* 0x011d000400007988 */ /* 0x0001e80008000405 */
        /* <DEDUP_REMOVED lines=27> */
[----:B------:R-:W3:Y:S01]  /*4b420*/  LDL.LU R12, [R1+0x62c] ;  /* 0x00062c00010c7983 */ /* 0x000ee20000300800 */
[----:B--2---:R-:W0:Y:S03]  /*4b430*/  S2R R23, SR_TID.X ;  /* 0x0000000000177919 */ /* 0x004e260000002100 */
        /* <DEDUP_REMOVED lines=8> */
[----:B------:R1:W-:Y:S04]  /*4b4c0*/  STS.U16 [R0+UR5+0x1bd00], R13 ;  /* 0x01bd000d00007988 */ /* 0x0003e80008000405 */
[----:B------:R-:W2:Y:S04]  /*4b4d0*/  LDL.LU R17, [R1+0x578] ;  /* 0x0005780001117983 */ /* 0x000ea80000300800 */
[----:B------:R0:W-:Y:S04]  /*4b4e0*/  STS.U16 [R0+UR5+0x1c500], R16 ;  /* 0x01c5001000007988 */ /* 0x0001e80008000405 */
[----:B------:R0:W-:Y:S04]  /*4b4f0*/  STS.U16 [R0+UR5+0x1cd00], R18 ;  /* 0x01cd001200007988 */ /* 0x0001e80008000405 */
[----:B------:R0:W-:Y:S04]  /*4b500*/  STS.U16 [R0+UR5+0x1d500], R21 ;  /* 0x01d5001500007988 */ /* 0x0001e80008000405 */
[----:B------:R0:W-:Y:S04]  /*4b510*/  STS.U16 [R0+UR5+0x1dd00], R25 ;  /* 0x01dd001900007988 */ /* 0x0001e80008000405 */
[----:B------:R0:W-:Y:S04]  /*4b520*/  STS.U16 [R0+UR5+0x1e500], R27 ;  /* 0x01e5001b00007988 */ /* 0x0001e80008000405 */
[----:B-1----:R-:W2:Y:S04]  /*4b530*/  LDL.LU R13, [R1+0x564] ;  /* 0x00056400010d7983 */ /* 0x002ea80000300800 */
[----:B0-----:R-:W2:Y:S04]  /*4b540*/  LDL.LU R16, [R1+0x550] ;  /* 0x0005500001107983 */ /* 0x001ea80000300800 */
[----:B------:R-:W2:Y:S04]  /*4b550*/  LDL.LU R18, [R1+0x53c] ;  /* 0x00053c0001127983 */ /* 0x000ea80000300800 */
[----:B------:R-:W2:Y:S04]  /*4b560*/  LDL.LU R21, [R1+0x528] ;  /* 0x0005280001157983 */ /* 0x000ea80000300800 */
[----:B------:R-:W2:Y:S04]  /*4b570*/  LDL.LU R25, [R1+0x514] ;  /* 0x0005140001197983 */ /* 0x000ea80000300800 */
[----:B------:R-:W2:Y:S01]  /*4b580*/  LDL.LU R27, [R1+0x500] ;  /* 0x00050000011b7983 */ /* 0x000ea20000300800 */
[----:B------:R-:W-:-:S05]  /*4b590*/  LOP3.LUT R23, R23, 0x7f, RZ, 0xc0, !PT ;  /* 0x0000007f17177812 */ /* 0x000fca00078ec0ff */
[----:B------:R-:W-:Y:S01]  /*4b5a0*/  IMAD.SHL.U32 R19, R23, 0x2, RZ ;  /* 0x0000000217137824 */ /* 0x000fe200078e00ff */
[----:B------:R0:W-:Y:S04]  /*4b5b0*/  STL [R1+0x2d80], R23 ;  /* 0x002d801701007387 */ /* 0x0001e80000100800 */
[----:B0-----:R-:W2:Y:S04]  /*4b5c0*/  LDL.LU R23, [R1+0x6e8] ;  /* 0x0006e80001177983 */ /* 0x001ea80000300800 */
[----:B----4-:R0:W-:Y:S04]  /*4b5d0*/  STS.U16 [R0+UR5+0x1ed00], R3 ;  /* 0x01ed000300007988 */ /* 0x0101e80008000405 */
[----:B---3--:R1:W-:Y:S04]  /*4b5e0*/  STS.U16 [R0+UR5+0x1f500], R2 ;  /* 0x01f5000200007988 */ /* 0x0083e80008000405 */
[----:B0-----:R-:W3:Y:S04]  /*4b5f0*/  LDL.LU R3, [R1+0x6fc] ;  /* 0x0006fc0001037983 */ /* 0x001ee80000300800 */
[----:B-1----:R-:W4:Y:S01]  /*4b600*/  LDL.LU R0, [R1+0x2d90] ;  /* 0x002d900001007983 */ /* 0x002f220000300800 */
[----:B------:R-:W0:Y:S01]  /*4b610*/  S2R R2, SR_TID.X ;  /* 0x0000000000027919 */ /* 0x000e220000002100 */
[----:B------:R-:W-:-:S02]  /*4b620*/  LOP3.LUT R19, R19, 0x60, RZ, 0x3c, !PT ;  /* 0x0000006013137812 */ /* 0x000fc400078e3cff */
[----:B0-----:R-:W-:-:S05]  /*4b630*/  LOP3.LUT R2, R2, 0x7f, RZ, 0xc0, !PT ;  /* 0x0000007f02027812 */ /* 0x001fca00078ec0ff */
[----:B------:R-:W-:-:S05]  /*4b640*/  IMAD.SHL.U32 R2, R2, 0x2, RZ ;  /* 0x0000000202027824 */ /* 0x000fca00078e00ff */
[----:B------:R-:W-:-:S05]  /*4b650*/  LOP3.LUT R2, R2, 0x50, RZ, 0x3c, !PT ;  /* 0x0000005002027812 */ /* 0x000fca00078e3cff */
[----:B----4-:R-:W-:Y:S04]  /*4b660*/  STS.U16 [R2+UR5+0x1fd00], R0 ;  /* 0x01fd000002007988 */ /* 0x010fe80008000405 */
[----:B---3--:R-:W-:Y:S04]  /*4b670*/  STS.U16 [R19+UR5+0x600], R3 ;  /* 0x0006000313007988 */ /* 0x008fe80008000405 */
[----:B--2---:R0:W-:Y:S04]  /*4b680*/  STS.U16 [R19+UR5+0xe00], R23 ;  /* 0x000e001713007988 */ /* 0x0041e80008000405 */
[----:B0-----:R-:W2:Y:S04]  /*4b690*/  LDL.LU R23, [R1+0x2e4] ;  /* 0x0002e40001177983 */ /* 0x001ea80000300800 */
[----:B--2---:R0:W-:Y:S04]  /*4b6a0*/  STL [R1+0x2d84], R23 ;  /* 0x002d841701007387 */ /* 0x0041e80000100800 */
[----:B0-----:R-:W2:Y:S04]  /*4b6b0*/  LDL.LU R23, [R1+0x2f8] ;  /* 0x0002f80001177983 */ /* 0x001ea80000300800 */
[----:B--2---:R0:W-:Y:S04]  /*4b6c0*/  STL [R1+0x2d88], R23 ;  /* 0x002d881701007387 */ /* 0x0041e80000100800 */
[----:B0-----:R-:W2:Y:S04]  /*4b6d0*/  LDL.LU R23, [R1+0x30c] ;  /* 0x00030c0001177983 */ /* 0x001ea80000300800 */
        /* <DEDUP_REMOVED lines=25> */
[----:B------:R-:W4:Y:S04]  /*4b870*/  LDL.LU R17, [R1+0x27c] ;  /* 0x00027c0001117983 */ /* 0x000f280000300800 */
[----:B------:R-:W3:Y:S04]  /*4b880*/  LDL.LU R13, [R1+0x268] ;  /* 0x00026800010d7983 */ /* 0x000ee80000300800 */
[----:B------:R-:W3:Y:S04]  /*4b890*/  LDL.LU R16, [R1+0x254] ;  /* 0x0002540001107983 */ /* 0x000ee80000300800 */
[----:B------:R0:W-:Y:S04]  /*4b8a0*/  STS.U16 [R19+UR5+0xc600], R25 ;  /* 0x00c6001913007988 */ /* 0x0001e80008000405 */
[----:B------:R-:W3:Y:S04]  /*4b8b0*/  LDL.LU R21, [R1+0x240] ;  /* 0x0002400001157983 */ /* 0x000ee80000300800 */
[----:B0-----:R-:W3:Y:S04]  /*4b8c0*/  LDL.LU R25, [R1+0x22c] ;  /* 0x00022c0001197983 */ /* 0x001ee80000300800 */
        /* <DEDUP_REMOVED lines=21> */
[----:B0-----:R-:W3:Y:S04]  /*4ba20*/  LDL.LU R27, [R1+0x1c] ;  /* 0x00001c00011b7983 */ /* 0x001ee80000300800 */
        /* <DEDUP_REMOVED lines=18> */
[----:B------:R0:W-:Y:S04]  /*4bb50*/  STS.U16 [R19+UR5+0x11e00], R25 ;  /* 0x011e001913007988 */ /* 0x0001e80008000405 */
        /* <DEDUP_REMOVED lines=37> */
[----:B------:R-:W-:-:S03]  /*4bdb0*/  IMAD.SHL.U32 R0, R23, 0x2, RZ ;  /* 0x0000000217007824 */ /* 0x000fc600078e00ff */
[----:B--2---:R0:W-:Y:S04]  /*4bdc0*/  STS.U16 [R19+UR5+0x1ce00], R25 ;  /* 0x01ce001913007988 */ /* 0x0041e80008000405 */
[----:B------:R1:W-:Y:S04]  /*4bdd0*/  STS.U16 [R19+UR5+0x1d600], R21 ;  /* 0x01d6001513007988 */ /* 0x0003e80008000405 */
[----:B----4-:R2:W-:Y:S04]  /*4bde0*/  STS.U16 [R19+UR5+0x1de00], R16 ;  /* 0x01de001013007988 */ /* 0x0105e80008000405 */
[----:B---3--:R3:W-:Y:S04]  /*4bdf0*/  STS.U16 [R19+UR5+0x1e600], R13 ;  /* 0x01e6000d13007988 */ /* 0x0087e80008000405 */
[----:B0-----:R-:W4:Y:S04]  /*4be00*/  LDL.LU R25, [R1+0x6a4] ;  /* 0x0006a40001197983 */ /* 0x001f280000300800 */
[----:B-1----:R-:W4:Y:S04]  /*4be10*/  LDL.LU R21, [R1+0x6d0] ;  /* 0x0006d00001157983 */ /* 0x002f280000300800 */
[----:B--2---:R-:W2:Y:S04]  /*4be20*/  LDL.LU R16, [R1+0x6e4] ;  /* 0x0006e40001107983 */ /* 0x004ea80000300800 */
[----:B---3--:R-:W3:Y:S04]  /*4be30*/  LDL.LU R13, [R1+0x6f8] ;  /* 0x0006f800010d7983 */ /* 0x008ee80000300800 */
[----:B------:R-:W2:Y:S04]  /*4be40*/  LDL.LU R28, [R1+0x574] ;  /* 0x00057400011c7983 */ /* 0x000ea80000300800 */
[----:B------:R-:W2:Y:S04]  /*4be50*/  LDL.LU R26, [R1+0x560] ;  /* 0x00056000011a7983 */ /* 0x000ea80000300800 */
[----:B------:R-:W2:Y:S04]  /*4be60*/  LDL.LU R24, [R1+0x54c] ;  /* 0x00054c0001187983 */ /* 0x000ea80000300800 */
[----:B------:R-:W2:Y:S04]  /*4be70*/  LDL.LU R22, [R1+0x538] ;  /* 0x0005380001167983 */ /* 0x000ea80000300800 */
[----:B------:R-:W2:Y:S04]  /*4be80*/  LDL.LU R18, [R1+0x524] ;  /* 0x0005240001127983 */ /* 0x000ea80000300800 */
[----:B------:R-:W2:Y:S04]  /*4be90*/  LDL.LU R23, [R1+0x510] ;  /* 0x0005100001177983 */ /* 0x000ea80000300800 */
[----:B------:R0:W-:Y:S04]  /*4bea0*/  STS.U16 [R19+UR5+0x1ee00], R17 ;  /* 0x01ee001113007988 */ /* 0x0001e80008000405 */
[----:B0-----:R-:W2:Y:S01]  /*4beb0*/  LDL.LU R19, [R1+0x2d64] ;  /* 0x002d640001137983 */ /* 0x001ea20000300800 */
[----:B------:R-:W0:Y:S01]  /*4bec0*/  S2R R17, SR_TID.X ;  /* 0x0000000000117919 */ /* 0x000e220000002100 */
[----:B------:R-:W-:-:S02]  /*4bed0*/  LOP3.LUT R0, R0, 0x70, RZ, 0x3c, !PT ;  /* 0x0000007000007812 */ /* 0x000fc400078e3cff */
[----:B0-----:R-:W-:-:S05]  /*4bee0*/  LOP3.LUT R17, R17, 0x7f, RZ, 0xc0, !PT ;  /* 0x0000007f11117812 */ /* 0x001fca00078ec0ff */
[----:B------:R-:W-:-:S05]  /*4bef0*/  IMAD.SHL.U32 R17, R17, 0x2, RZ ;  /* 0x0000000211117824 */ /* 0x000fca00078e00ff */
[----:B------:R-:W-:-:S05]  /*4bf00*/  LOP3.LUT R17, R17, 0x60, RZ, 0x3c, !PT ;  /* 0x0000006011117812 */ /* 0x000fca00078e3cff */
[----:B--2---:R-:W-:Y:S04]  /*4bf10*/  STS.U16 [R17+UR5+0x1f600], R19 ;  /* 0x01f6001311007988 */ /* 0x004fe80008000405 */
[----:B------:R-:W-:Y:S04]  /*4bf20*/  STS.U16 [R17+UR5+0x1fe00], R20 ;  /* 0x01fe001411007988 */ /* 0x000fe80008000405 */
[----:B---3--:R-:W-:Y:S04]  /*4bf30*/  STS.U16 [R0+UR5+0x700], R13 ;  /* 0x0007000d00007988 */ /* 0x008fe80008000405 */
[----:B------:R-:W-:Y:S04]  /*4bf40*/  STS.U16 [R0+UR5+0xf00], R16 ;  /* 0x000f001000007988 */ /* 0x000fe80008000405 */
[----:B----4-:R-:W-:Y:S04]  /*4bf50*/  STS.U16 [R0+UR5+0x1700], R21 ;  /* 0x0017001500007988 */ /* 0x010fe80008000405 */
        /* <DEDUP_REMOVED lines=19> */
[----:B------:R4:W-:Y:S04]  /*4c090*/  STS.U16 [R0+UR5+0xaf00], R24 ;  /* 0x00af001800007988 */ /* 0x0009e80008000405 */
[----:B------:R3:W-:Y:S04]  /*4c0a0*/  STS.U16 [R0+UR5+0xb700], R22 ;  /* 0x00b7001600007988 */ /* 0x0007e80008000405 */
[----:B0-----:R-:W2:Y:S04]  /*4c0b0*/  LDL.LU R14, [R1+0x4e8] ;  /* 0x0004e800010e7983 */ /* 0x001ea80000300800 */
[----:B-1----:R-:W2:Y:S04]  /*4c0c0*/  LDL.LU R15, [R1+0x308] ;  /* 0x00030800010f7983 */ /* 0x002ea80000300800 */
[----:B------:R-:W2:Y:S04]  /*4c0d0*/  LDL.LU R29, [R1+0x2f4] ;  /* 0x0002f400011d7983 */ /* 0x000ea80000300800 */
[----:B---3--:R-:W3:Y:S04]  /*4c0e0*/  LDL.LU R26, [R1+0x2e0] ;  /* 0x0002e000011a7983 */ /* 0x008ee80000300800 */
[----:B----4-:R-:W4:Y:S04]  /*4c0f0*/  LDL.LU R24, [R1+0x28c] ;  /* 0x00028c0001187983 */ /* 0x010f280000300800 */
[----:B------:R0:W-:Y:S04]  /*4c100*/  STS.U16 [R0+UR5+0xbf00], R18 ;  /* 0x00bf001200007988 */ /* 0x0001e80008000405 */
[----:B------:R-:W4:Y:S04]  /*4c110*/  LDL.LU R22, [R1+0x278] ;  /* 0x0002780001167983 */ /* 0x000f280000300800 */
[----:B------:R1:W-:Y:S04]  /*4c120*/  STS.U16 [R0+UR5+0xc700], R23 ;  /* 0x00c7001700007988 */ /* 0x0003e80008000405 */
[----:B0-----:R-:W4:Y:S04]  /*4c130*/  LDL.LU R18, [R1+0x264] ;  /* 0x0002640001127983 */ /* 0x001f280000300800 */
[----:B-1----:R-:W4:Y:S04]  /*4c140*/  LDL.LU R23, [R1+0x250] ;  /* 0x0002500001177983 */ /* 0x002f280000300800 */
[----:B------:R-:W4:Y:S04]  /*4c150*/  LDL.LU R28, [R1+0x23c] ;  /* 0x00023c00011c7983 */ /* 0x000f280000300800 */
[----:B--2---:R0:W-:Y:S04]  /*4c160*/  STS.U16 [R0+UR5+0xcf00], R27 ;  /* 0x00cf001b00007988 */ /* 0x0041e80008000405 */
[----:B0-----:R-:W2:Y:S04]  /*4c170*/  LDL.LU R27, [R1+0x228] ;  /* 0x00022800011b7983 */ /* 0x001ea80000300800 */
        /* <DEDUP_REMOVED lines=21> */
[----:B---3--:R3:W-:Y:S04]  /*4c2d0*/  STS.U16 [R0+UR5+0xef00], R26 ;  /* 0x00ef001a00007988 */ /* 0x0087e80008000405 */
[----:B----4-:R4:W-:Y:S04]  /*4c2e0*/  STS.U16 [R0+UR5+0xf700], R24 ;  /* 0x00f7001800007988 */ /* 0x0109e80008000405 */
[----:B------:R3:W-:Y:S04]  /*4c2f0*/  STS.U16 [R0+UR5+0xff00], R22 ;  /* 0x00ff001600007988 */ /* 0x0007e80008000405 */
[----:B0-----:R-:W2:Y:S04]  /*4c300*/  LDL.LU R14, [R1+0x4c] ;  /* 0x00004c00010e7983 */ /* 0x001ea80000300800 */
[----:B-1----:R-:W2:Y:S04]  /*4c310*/  LDL.LU R15, [R1+0x24] ;  /* 0x00002400010f7983 */ /* 0x002ea80000300800 */
[----:B------:R-:W2:Y:S04]  /*4c320*/  LDL.LU R29, [R1+0x2d60] ;  /* 0x002d6000011d7983 */ /* 0x000ea80000300800 */
[----:B---3--:R-:W3:Y:S04]  /*4c330*/  LDL.LU R26, [R1+0x2d5c] ;  /* 0x002d5c00011a7983 */ /* 0x008ee80000300800 */
[----:B----4-:R-:W4:Y:S04]  /*4c340*/  LDL.LU R24, [R1+0x2d58] ;  /* 0x002d580001187983 */ /* 0x010f280000300800 */
[----:B------:R-:W3:Y:S04]  /*4c350*/  LDL.LU R22, [R1+0x2d54] ;  /* 0x002d540001167983 */ /* 0x000ee80000300800 */
[----:B------:R0:W-:Y:S04]  /*4c360*/  STS.U16 [R0+UR5+0x10700], R18 ;  /* 0x0107001200007988 */ /* 0x0001e80008000405 */
[----:B------:R1:W-:Y:S04]  /*4c370*/  STS.U16 [R0+UR5+0x10f00], R23 ;  /* 0x010f001700007988 */ /* 0x0003e80008000405 */
[----:B------:R1:W-:Y:S04]  /*4c380*/  STS.U16 [R0+UR5+0x11700], R28 ;  /* 0x0117001c00007988 */ /* 0x0003e80008000405 */
[----:B0-----:R-:W3:Y:S04]  /*4c390*/  LDL.LU R18, [R1+0x2d50] ;  /* 0x002d500001127983 */ /* 0x001ee80000300800 */
[----:B-1----:R-:W3:Y:S04]  /*4c3a0*/  LDL.LU R23, [R1+0x2d4c] ;  /* 0x002d4c0001177983 */ /* 0x002ee80000300800 */
[----:B------:R-:W3:Y:S04]  /*4c3b0*/  LDL.LU R28, [R1+0x70c] ;  /* 0x00070c00011c7983 */ /* 0x000ee80000300800 */
[----:B--2---:R0:W-:Y:S04]  /*4c3c0*/  STS.U16 [R0+UR5+0x11f00], R27 ;  /* 0x011f001b00007988 */ /* 0x0041e80008000405 */
        /* <DEDUP_REMOVED lines=14> */
[----:B0-----:R-:W4:Y:S04]  /*4c4b0*/  LDL R4, [R1+0x69c] ;  /* 0x00069c0001047983 */ /* 0x001f280000100800 */
[----:B-1----:R-:W4:Y:S04]  /*4c4c0*/  LDL R7, [R1+0x340] ;  /* 0x0003400001077983 */ /* 0x002f280000100800 */
[----:B------:R-:W-:Y:S04]  /*4c4d0*/  STS.U16 [R0+UR5+0x18f00], R8 ;  /* 0x018f000800007988 */ /* 0x000fe80008000405 */
[----:B------:R-:W-:Y:S04]  /*4c4e0*/  STS.U16 [R0+UR5+0x19700], R9 ;  /* 0x0197000900007988 */ /* 0x000fe80008000405 */
[----:B------:R-:W-:Y:S04]  /*4c4f0*/  STS.U16 [R0+UR5+0x19f00], R10 ;  /* 0x019f000a00007988 */ /* 0x000fe80008000405 */
[----:B------:R-:W-:Y:S04]  /*4c500*/  STS.U16 [R0+UR5+0x1a700], R11 ;  /* 0x01a7000b00007988 */ /* 0x000fe80008000405 */
[----:B------:R-:W-:Y:S04]  /*4c510*/  STS.U16 [R0+UR5+0x1af00], R12 ;  /* 0x01af000c00007988 */ /* 0x000fe80008000405 */
[----:B------:R-:W-:Y:S04]  /*4c520*/  STS.U16 [R0+UR5+0x1b700], R14 ;  /* 0x01b7000e00007988 */ /* 0x000fe80008000405 */
[----:B------:R-:W-:Y:S04]  /*4c530*/  STS.U16 [R0+UR5+0x1bf00], R15 ;  /* 0x01bf000f00007988 */ /* 0x000fe80008000405 */
[----:B--2---:R-:W-:Y:S04]  /*4c540*/  STS.U16 [R0+UR5+0x1c700], R27 ;  /* 0x01c7001b00007988 */ /* 0x004fe80008000405 */
[----:B---3--:R-:W-:Y:S04]  /*4c550*/  STS.U16 [R0+UR5+0x1cf00], R23 ;  /* 0x01cf001700007988 */ /* 0x008fe80008000405 */
[----:B------:R-:W-:Y:S04]  /*4c560*/  STS.U16 [R0+UR5+0x1d700], R18 ;  /* 0x01d7001200007988 */ /* 0x000fe80008000405 */
[----:B------:R-:W-:Y:S04]  /*4c570*/  STS.U16 [R0+UR5+0x1df00], R22 ;  /* 0x01df001600007988 */ /* 0x000fe80008000405 */
[----:B----4-:R-:W-:Y:S04]  /*4c580*/  STS.U16 [R0+UR5+0x1e700], R24 ;  /* 0x01e7001800007988 */ /* 0x010fe80008000405 */
[----:B------:R-:W-:Y:S04]  /*4c590*/  STS.U16 [R0+UR5+0x1ef00], R26 ;  /* 0x01ef001a00007988 */ /* 0x000fe80008000405 */
[----:B------:R-:W-:Y:S04]  /*4c5a0*/  STS.U16 [R0+UR5+0x1f700], R29 ;  /* 0x01f7001d00007988 */ /* 0x000fe80008000405 */
[----:B------:R-:W-:Y:S01]  /*4c5b0*/  STS.U16 [R0+UR5+0x1ff00], R28 ;  /* 0x01ff001c00007988 */ /* 0x000fe20008000405 */
[----:B------:R-:W-:Y:S06]  /*4c5c0*/  BAR.SYNC.DEFER_BLOCKING 0x0 ;  /* 0x0000000000007b1d */ /* 0x000fec0000010000 */
[----:B------:R-:W0:Y:S04]  /*4c5d0*/  LDSM.16.M88.4 R12, [R7+UR5] ;  /* 0x00000005070c783b */ /* 0x000e280008000200 */
[----:B------:R-:W1:Y:S04]  /*4c5e0*/  LDSM.16.M88.4 R16, [R7+UR5+0x4000] ;  /* 0x004000050710783b */ /* 0x000e680008000200 */
[----:B------:R-:W-:Y:S04]  /*4c5f0*/  LDSM.16.M88.4 R20, [R7+UR5+0x8000] ;  /* 0x008000050714783b */ /* 0x000fe80008000200 */
[----:B------:R-:W-:Y:S04]  /*4c600*/  LDSM.16.MT88.4 R24, [R4+UR5+0x20000] ;  /* 0x020000050418783b */ /* 0x000fe80008004200 */
[----:B0-----:R-:W-:Y:S01]  /*4c610*/  STL.64 [R1+0x90], R12 ;  /* 0x0000900c01007387 */ /* 0x001fe20000100a00 */
[----:B------:R-:W-:-:S03]  /*4c620*/  IMAD.MOV.U32 R8, RZ, RZ, R12 ;  /* 0x000000ffff087224 */ /* 0x000fc600078e000c */
[----:B------:R-:W-:Y:S01]  /*4c630*/  STL.64 [R1+0x98], R14 ;  /* 0x0000980e01007387 */ /* 0x000fe20000100a00 */
[----:B------:R-:W-:-:S03]  /*4c640*/  IMAD.MOV.U32 R3, RZ, RZ, R13 ;  /* 0x000000ffff037224 */ /* 0x000fc600078e000d */
[----:B------:R-:W0:Y:S01]  /*4c650*/  LDSM.16.M88.4 R12, [R7+UR5+0x2000] ;  /* 0x00200005070c783b */ /* 0x000e220008000200 */
[----:B-1----:R-:W-:-:S03]  /*4c660*/  IMAD.MOV.U32 R11, RZ, RZ, R17 ;  /* 0x000000ffff0b7224 */ /* 0x002fc600078e0011 */
[----:B0-----:R0:W-:Y:S04]  /*4c670*/  STL.64 [R1+0x80], R12 ;  /* 0x0000800c01007387 */ /* 0x0011e80000100a00 */
[----:B------:R-:W-:Y:S01]  /*4c680*/  STL.64 [R1+0x88], R14 ;  /* 0x0000880e01007387 */ /* 0x000fe20000100a00 */
[----:B------:R-:W-:-:S03]  /*4c690*/  IMAD.MOV.U32 R10, RZ, RZ, R12 ;  /* 0x000000ffff0a7224 */ /* 0x000fc600078e000c */
[----:B------:R-:W-:Y:S04]  /*4c6a0*/  STL.64 [R1+0x70], R16 ;  /* 0x0000701001007387 */ /* 0x000fe80000100a00 */
[----:B------:R-:W-:Y:S01]  /*4c6b0*/  STL.64 [R1+0x78], R18 ;  /* 0x0000781201007387 */ /* 0x000fe20000100a00 */
[----:B0-----:R-:W-:-:S03]  /*4c6c0*/  IMAD.MOV.U32 R12, RZ, RZ, R16 ;  /* 0x000000ffff0c7224 */ /* 0x001fc600078e0010 */
[----:B------:R-:W0:Y:S04]  /*4c6d0*/  LDSM.16.M88.4 R16, [R7+UR5+0x6000] ;  /* 0x006000050710783b */ /* 0x000e280008000200 */
[----:B0-----:R-:W-:Y:S04]  /*4c6e0*/  STL.64 [R1+0x60], R16 ;  /* 0x0000601001007387 */ /* 0x001fe80000100a00 */
[----:B------:R-:W-:Y:S04]  /*4c6f0*/  STL.64 [R1+0x68], R18 ;  /* 0x0000681201007387 */ /* 0x000fe80000100a00 */
[----:B------:R-:W0:Y:S04]  /*4c700*/  LDSM.16.M88.4 R16, [R7+UR5+0xa000] ;  /* 0x00a000050710783b */ /* 0x000e280008000200 */
[----:B------:R-:W-:Y:S04]  /*4c710*/  STL.64 [R1+0x50], R20 ;  /* 0x0000501401007387 */ /* 0x000fe80000100a00 */
[----:B------:R-:W-:Y:S04]  /*4c720*/  STL.64 [R1+0x58], R22 ;  /* 0x0000581601007387 */ /* 0x000fe80000100a00 */
[----:B------:R-:W1:Y:S04]  /*4c730*/  LDSM.16.M88.4 R20, [R7+UR5+0xc000] ;  /* 0x00c000050714783b */ /* 0x000e680008000200 */
[----:B0-----:R-:W-:Y:S01]  /*4c740*/  STL.64 [R1+0x40], R16 ;  /* 0x0000401001007387 */ /* 0x001fe20000100a00 */
[----:B------:R-:W-:-:S03]  /*4c750*/  IMAD.MOV.U32 R2, RZ, RZ, R16 ;  /* 0x000000ffff027224 */ /* 0x000fc600078e0010 */
[----:B------:R-:W-:Y:S01]  /*4c760*/  STL.64 [R1+0x48], R18 ;  /* 0x0000481201007387 */ /* 0x000fe20000100a00 */
[----:B------:R-:W-:-:S03]  /*4c770*/  IMAD.MOV.U32 R0, RZ, RZ, R17 ;  /* 0x000000ffff007224 */ /* 0x000fc600078e0011 */
[----:B------:R-:W0:Y:S04]  /*4c780*/  LDSM.16.M88.4 R16, [R7+UR5+0xe000] ;  /* 0x00e000050710783b */ /* 0x000e280008000200 */
[----:B-1----:R-:W-:Y:S04]  /*4c790*/  STL.64 [R1+0x30], R20 ;  /* 0x0000301401007387 */ /* 0x002fe80000100a00 */
[----:B------:R-:W-:Y:S04]  /*4c7a0*/  STL.64 [R1+0x38], R22 ;  /* 0x0000381601007387 */ /* 0x000fe80000100a00 */
[----:B------:R-:W1:Y:S01]  /*4c7b0*/  LDSM.16.M88.4 R20, [R7+UR5+0x10000] ;  /* 0x010000050714783b */ /* 0x000e620008000200 */
[----:B0-----:R-:W-:-:S02]  /*4c7c0*/  IMAD.MOV.U32 R6, RZ, RZ, R16 ;  /* 0x000000ffff067224 */ /* 0x001fc400078e0010 */
[----:B------:R-:W-:Y:S01]  /*4c7d0*/  IMAD.MOV.U32 R5, RZ, RZ, R17 ;  /* 0x000000ffff057224 */ /* 0x000fe200078e0011 */
[----:B------:R-:W-:Y:S04]  /*4c7e0*/  STL.64 [R1+0x20], R16 ;  /* 0x0000201001007387 */ /* 0x000fe80000100a00 */
[----:B------:R-:W-:Y:S04]  /*4c7f0*/  STL.64 [R1+0x28], R18 ;  /* 0x0000281201007387 */ /* 0x000fe80000100a00 */
[----:B------:R-:W-:Y:S04]  /*4c800*/  STL [R1+0x2cd8], R6 ;  /* 0x002cd80601007387 */ /* 0x000fe80000100800 */
[----:B------:R-:W-:Y:S04]  /*4c810*/  LDSM.16.M88.4 R16, [R7+UR5+0x12000] ;  /* 0x012000050710783b */ /* 0x000fe80008000200 */
[----:B------:R-:W-:Y:S04]  /*4c820*/  STL.64 [R1+0x2cd0], R4 ;  /* 0x002cd00401007387 */ /* 0x000fe80000100a00 */
[----:B-1----:R-:W-:Y:S04]  /*4c830*/  STL.64 [R1+0x10], R20 ;  /* 0x0000101401007387 */ /* 0x002fe80000100a00 */
[----:B------:R-:W-:Y:S04]  /*4c840*/  STL.64 [R1+0x18], R22 ;  /* 0x0000181601007387 */ /* 0x000fe80000100a00 */
[----:B------:R-:W0:Y:S04]  /*4c850*/  LDSM.16.M88.4 R20, [R7+UR5+0x14000] ;  /* 0x014000050714783b */ /* 0x000e280008000200 */
[----:B0-----:R-:W-:Y:S04]  /*4c860*/  STL [R1+0x2abc], R22 ;  /* 0x002abc1601007387 */ /* 0x001fe80000100800 */
[----:B------:R-:W-:Y:S04]  /*4c870*/  STL.64 [R1], R16 ;  /* 0x0000001001007387 */ /* 0x000fe80000100a00 */
[----:B------:R-:W-:Y:S04]  /*4c880*/  STL.64 [R1+0x8], R18 ;  /* 0x0000081201007387 */ /* 0x000fe80000100a00 */
[----:B------:R-:W0:Y:S04]  /*4c890*/  LDSM.16.M88.4 R16, [R7+UR5+0x16000] ;  /* 0x016000050710783b */ /* 0x000e280008000200 */
[----:B------:R-:W-:Y:S04]  /*4c8a0*/  STL [R1+0x2ab8], R23 ;  /* 0x002ab81701007387 */ /* 0x000fe80000100800 */
[----:B------:R-:W-:Y:S04]  /*4c8b0*/  STL.64 [R1+0x2cf8], R20 ;  /* 0x002cf81401007387 */ /* 0x000fe80000100a00 */
[----:B0-----:R-:W-:Y:S04]  /*4c8c0*/  STL.64 [R1+0x2c78], R18 ;  /* 0x002c781201007387 */ /* 0x001fe80000100a00 */
[----:B------:R0:W-:Y:S04]  /*4c8d0*/  STL.64 [R1+0x2c70], R16 ;  /* 0x002c701001007387 */ /* 0x0001e80000100a00 */
[----:B0-----:R-:W2:Y:S04]  /*4c8e0*/  LDL.64 R16, [R1+0x30] ;  /* 0x0000300001107983 */ /* 0x001ea80000100a00 */
[----:B--2---:R0:W-:Y:S04]  /*4c8f0*/  STL.64 [R1+0x2ce0], R16 ;  /* 0x002ce01001007387 */ /* 0x0041e80000100a00 */
[----:B0-----:R-:W2:Y:S04]  /*4c900*/  LDL.64 R16, [R1+0x50] ;  /* 0x0000500001107983 */ /* 0x001ea80000100a00 */
[----:B--2---:R0:W-:Y:S04]  /*4c910*/  STL.64 [R1+0x2cf0], R16 ;  /* 0x002cf01001007387 */ /* 0x0041e80000100a00 */
[----:B0-----:R-:W2:Y:S01]  /*4c920*/  LDL.LU.64 R16, [R1+0x60] ;  /* 0x0000600001107983 */ /* 0x001ea20000300a00 */
[----:B------:R-:W-:-:S03]  /*4c930*/  IMAD.MOV.U32 R9, RZ, RZ, R13 ;  /* 0x000000ffff097224 */ /* 0x000fc600078e000d */
[----:B--2---:R0:W-:Y:S02]  /*4c940*/  STL.64 [R1+0x2d00], R16 ;  /* 0x002d001001007387 */ /* 0x0041e40000100a00 */
[----:B0-----:R-:W-:Y:S02]  /*4c950*/  IMAD.MOV.U32 R16, RZ, RZ, R12 ;  /* 0x000000ffff107224 */ /* 0x001fe400078e000c */
[----:B------:R-:W0:Y:S01]  /*4c960*/  LDSM.16.M88.4 R12, [R7+UR5+0x18000] ;  /* 0x01800005070c783b */ /* 0x000e220008000200 */
[----:B------:R-:W-:-:S05]  /*4c970*/  IMAD.MOV.U32 R17, RZ, RZ, R11 ;  /* 0x000000ffff117224 */ /* 0x000fca00078e000b */
[----:B------:R1:W-:Y:S02]  /*4c980*/  STL.64 [R1+0x2d18], R16 ;  /* 0x002d181001007387 */ /* 0x0003e40000100a00 */
[----:B-1----:R-:W-:Y:S02]  /*4c990*/  IMAD.MOV.U32 R16, RZ, RZ, R10 ;  /* 0x000000ffff107224 */ /* 0x002fe400078e000a */
[----:B------:R-:W-:-:S05]  /*4c9a0*/  IMAD.MOV.U32 R17, RZ, RZ, R9 ;  /* 0x000000ffff117224 */ /* 0x000fca00078e0009 */
[----:B------:R1:W-:Y:S04]  /*4c9b0*/  STL.64 [R1+0x2d30], R16 ;  /* 0x002d301001007387 */ /* 0x0003e80000100a00 */
[----:B------:R-:W2:Y:S04]  /*4c9c0*/  LDL R4, [R1+0x6ac] ;  /* 0x0006ac0001047983 */ /* 0x000ea80000100800 */
[----:B0-----:R-:W-:Y:S04]  /*4c9d0*/  STL [R1+0x2b0c], R14 ;  /* 0x002b0c0e01007387 */ /* 0x001fe80000100800 */
[----:B------:R-:W-:Y:S04]  /*4c9e0*/  STL [R1+0x2b08], R15 ;  /* 0x002b080f01007387 */ /* 0x000fe80000100800 */
[----:B------:R-:W-:Y:S04]  /*4c9f0*/  STL.64 [R1+0x2ce8], R12 ;  /* 0x002ce80c01007387 */ /* 0x000fe80000100a00 */
[----:B------:R-:W3:Y:S04]  /*4ca00*/  LDL.LU.64 R20, [R1+0x490] ;  /* 0x0004900001147983 */ /* 0x000ee80000300a00 */
[----:B------:R-:W4:Y:S01]  /*4ca10*/  LDL.LU.64 R22, [R1+0x498] ;  /* 0x0004980001167983 */ /* 0x000f220000300a00 */
[----:B-1----:R-:W-:-:S03]  /*4ca20*/  IMAD.MOV.U32 R16, RZ, RZ, R8 ;  /* 0x000000ffff107224 */ /* 0x002fc600078e0008 */
[----:B------:R-:W0:Y:S04]  /*4ca30*/  LDSM.16.M88.4 R8, [R7+UR5+0x1a000] ;  /* 0x01a000050708783b */ /* 0x000e280008000200 */
[----:B------:R-:W-:Y:S04]  /*4ca40*/  LDSM.16.M88.4 R12, [R7+UR5+0x1e000] ;  /* 0x01e00005070c783b */ /* 0x000fe80008000200 */
[----:B0-----:R-:W-:Y:S04]  /*4ca50*/  STL.64 [R1+0xc0], R8 ;  /* 0x0000c00801007387 */ /* 0x001fe80000100a00 */
[----:B------:R-:W-:Y:S04]  /*4ca60*/  STL.64 [R1+0xc8], R10 ;  /* 0x0000c80a01007387 */ /* 0x000fe80000100a00 */
[----:B------:R-:W0:Y:S04]  /*4ca70*/  LDSM.16.M88.4 R8, [R7+UR5+0x1c000] ;  /* 0x01c000050708783b */ /* 0x000e280008000200 */
[----:B----4-:R-:W-:Y:S04]  /*4ca80*/  STL.64 [R1+0x2d10], R22 ;  /* 0x002d101601007387 */ /* 0x010fe80000100a00 */
[----:B---3--:R1:W-:Y:S04]  /*4ca90*/  STL.64 [R1+0x2d08], R20 ;  /* 0x002d081401007387 */ /* 0x0083e80000100a00 */
[----:B-1----:R-:W3:Y:S04]  /*4caa0*/  LDL.LU.64 R20, [R1+0x4a0] ;  /* 0x0004a00001147983 */ /* 0x002ee80000300a00 */
[----:B------:R-:W4:Y:S04]  /*4cab0*/  LDL.LU.64 R22, [R1+0x4a8] ;  /* 0x0004a80001167983 */ /* 0x000f280000300a00 */
[----:B----4-:R-:W-:Y:S04]  /*4cac0*/  STL.64 [R1+0x2d28], R22 ;  /* 0x002d281601007387 */ /* 0x010fe80000100a00 */
[----:B---3--:R1:W-:Y:S04]  /*4cad0*/  STL.64 [R1+0x2d20], R20 ;  /* 0x002d201401007387 */ /* 0x0083e80000100a00 */
[----:B-1----:R-:W3:Y:S04]  /*4cae0*/  LDL.LU.64 R20, [R1+0x4b0] ;  /* 0x0004b00001147983 */ /* 0x002ee80000300a00 */
[----:B------:R-:W4:Y:S01]  /*4caf0*/  LDL.LU.64 R22, [R1+0x4b8] ;  /* 0x0004b80001167983 */ /* 0x000f220000300a00 */
[----:B------:R-:W-:-:S02]  /*4cb00*/  IMAD.MOV.U32 R17, RZ, RZ, R3 ;  /* 0x000000ffff117224 */ /* 0x000fc400078e0003 */
[----:B0-----:R-:W-:Y:S02]  /*4cb10*/  IMAD.MOV.U32 R28, RZ, RZ, R8 ;  /* 0x000000ffff1c7224 */ /* 0x001fe400078e0008 */
[----:B------:R-:W-:Y:S01]  /*4cb20*/  IMAD.MOV.U32 R3, RZ, RZ, R9 ;  /* 0x000000ffff037224 */ /* 0x000fe200078e0009 */
[----:B----4-:R-:W-:Y:S04]  /*4cb30*/  STL.64 [R1+0x2d40], R22 ;  /* 0x002d401601007387 */ /* 0x010fe80000100a00 */
[----:B---3--:R0:W-:Y:S04]  /*4cb40*/  STL.64 [R1+0x2d38], R20 ;  /* 0x002d381401007387 */ /* 0x0081e80000100a00 */
[----:B0-----:R-:W3:Y:S04]  /*4cb50*/  LDL.LU.64 R20, [R1+0x4c0] ;  /* 0x0004c00001147983 */ /* 0x001ee80000300a00 */
[----:B------:R-:W3:Y:S04]  /*4cb60*/  LDL.LU.64 R22, [R1+0x4c8] ;  /* 0x0004c80001167983 */ /* 0x000ee80000300a00 */
[----:B------:R-:W-:Y:S04]  /*4cb70*/  STL.64 [R1+0x198], R10 ;  /* 0x0001980a01007387 */ /* 0x000fe80000100a00 */
[----:B--2---:R-:W0:Y:S04]  /*4cb80*/  LDSM.16.MT88.4 R8, [R4+UR5+0x20000] ;  /* 0x020000050408783b */ /* 0x004e280008004200 */
[----:B------:R1:W-:Y:S04]  /*4cb90*/  STL.64 [R1+0x1a0], R12 ;  /* 0x0001a00c01007387 */ /* 0x0003e80000100a00 */
[----:B------:R2:W-:Y:S04]  /*4cba0*/  STL.64 [R1+0x1a8], R14 ;  /* 0x0001a80e01007387 */ /* 0x0005e80000100a00 */
[----:B-1----:R-:W4:Y:S04]  /*4cbb0*/  LDL.LU.64 R12, [R1+0x480] ;  /* 0x00048000010c7983 */ /* 0x002f280000300a00 */
[----:B--2---:R-:W4:Y:S04]  /*4cbc0*/  LDL.LU.64 R14, [R1+0x488] ;  /* 0x00048800010e7983 */ /* 0x004f280000300a00 */
[----:B------:R-:W2:Y:S04]  /*4cbd0*/  LDL.LU.64 R4, [R1+0x470] ;  /* 0x0004700001047983 */ /* 0x000ea80000300a00 */
[----:B------:R-:W2:Y:S04]  /*4cbe0*/  LDL.LU.64 R6, [R1+0x478] ;  /* 0x0004780001067983 */ /* 0x000ea80000300a00 */
[----:B0-----:R-:W-:Y:S04]  /*4cbf0*/  STL.64 [R1+0x2c40], R10 ;  /* 0x002c400a01007387 */ /* 0x001fe80000100a00 */
[----:B------:R0:W-:Y:S04]  /*4cc00*/  STL.64 [R1+0x2c38], R8 ;  /* 0x002c380801007387 */ /* 0x0001e80000100a00 */
[----:B0-----:R-:W2:Y:S04]  /*4cc10*/  LDL.LU.64 R8, [R1+0x460] ;  /* 0x0004600001087983 */ /* 0x001ea80000300a00 */
[----:B------:R-:W2:Y:S01]  /*4cc20*/  LDL.LU.64 R10, [R1+0x468] ;  /* 0x00046800010a7983 */ /* 0x000ea20000300a00 */
[----:B---3--:R-:W-:Y:S03]  /*4cc30*/  HMMA.16816.F32.BF16 R16, R24, R16, R20 ;  /* 0x000000101810723c */ /* 0x008fe60000041814 */
[----:B------:R-:W3:Y:S04]  /*4cc40*/  LDL.LU.64 R22, [R1+0x2d40] ;  /* 0x002d400001167983 */ /* 0x000ee80000300a00 */
[----:B------:R-:W3:-:S12]  /*4cc50*/  LDL.LU.64 R20, [R1+0x2d38] ;  /* 0x002d380001147983 */ /* 0x000ed80000300a00 */
[----:B------:R0:W-:Y:S04]  /*4cc60*/  STL.64 [R1+0x290], R16 ;  /* 0x0002901001007387 */ /* 0x0001e80000100a00 */
[----:B------:R3:W-:Y:S04]  /*4cc70*/  STL.64 [R1+0x298], R18 ;  /* 0x0002981201007387 */ /* 0x0007e80000100a00 */
[----:B0-----:R-:W3:Y:S02]  /*4cc80*/  LDL.LU.64 R16, [R1+0x2d30] ;  /* 0x002d300001107983 */ /* 0x001ee40000300a00 */
[----:B---3--:R-:W-:Y:S02]  /*4cc90*/  HMMA.16816.F32.BF16 R16, R24, R16, R20 ;  /* 0x000000101810723c */ /* 0x008fe40000041814 */
[----:B------:R-:W3:Y:S04]  /*4cca0*/  LDL.LU.64 R22, [R1+0x2d28] ;  /* 0x002d280001167983 */ /* 0x000ee80000300a00 */
[----:B------:R-:W3:-:S13]  /*4ccb0*/  LDL.LU.64 R20, [R1+0x2d20] ;  /* 0x002d200001147983 */ /* 0x000eda0000300a00 */
[----:B------:R0:W-:Y:S04]  /*4ccc0*/  STL.64 [R1+0x280], R16 ;  /* 0x0002801001007387 */ /* 0x0001e80000100a00 */
[----:B------:R3:W-:Y:S04]  /*4ccd0*/  STL.64 [R1+0x288], R18 ;  /* 0x0002881201007387 */ /* 0x0007e80000100a00 */
[----:B0-----:R-:W3:Y:S02]  /*4cce0*/  LDL.LU.64 R16, [R1+0x2d18] ;  /* 0x002d180001107983 */ /* 0x001ee40000300a00 */
[----:B---3--:R-:W-:Y:S02]  /*4ccf0*/  HMMA.16816.F32.BF16 R16, R24, R16, R20 ;  /* 0x000000101810723c */ /* 0x008fe40000041814 */
[----:B------:R-:W3:Y:S04]  /*4cd00*/  LDL.LU.64 R22, [R1+0x2d10] ;  /* 0x002d100001167983 */ /* 0x000ee80000300a00 */
[----:B------:R-:W3:-:S13]  /*4cd10*/  LDL.LU.64 R20, [R1+0x2d08] ;  /* 0x002d080001147983 */ /* 0x000eda0000300a00 */
[----:B------:R0:W-:Y:S04]  /*4cd20*/  STL.64 [R1+0x270], R16 ;  /* 0x0002701001007387 */ /* 0x0001e80000100a00 */
[----:B------:R-:W-:Y:S04]  /*4cd30*/  STL.64 [R1+0x278], R18 ;  /* 0x0002781201007387 */ /* 0x000fe80000100a00 */
[----:B0-----:R-:W3:Y:S02]  /*4cd40*/  LDL.LU.64 R16, [R1+0x2d00] ;  /* 0x002d000001107983 */ /* 0x001ee40000300a00 */
[----:B---3--:R-:W-:-:S15]  /*4cd50*/  HMMA.16816.F32.BF16 R20, R24, R16, R20 ;  /* 0x000000101814723c */ /* 0x008fde0000041814 */
[----:B------:R-:W-:-:S04]  /*4cd60*/  NOP ;  /* 0x0000000000007918 */ /* 0x000fc80000000000 */
[----:B------:R0:W-:Y:S04]  /*4cd70*/  STL.64 [R1+0x260], R20 ;  /* 0x0002601401007387 */ /* 0x0001e80000100a00 */
[----:B------:R1:W-:Y:S04]  /*4cd80*/  STL.64 [R1+0x268], R22 ;  /* 0x0002681601007387 */ /* 0x0003e80000100a00 */
[----:B0-----:R-:W3:Y:S01]  /*4cd90*/  LDL.LU.64 R20, [R1+0x2cf8] ;  /* 0x002cf80001147983 */ /* 0x001ee20000300a00 */
[----:B-1----:R-:W-:Y:S02]  /*4cda0*/  IMAD.MOV.U32 R23, RZ, RZ, R16 ;  /* 0x000000ffff177224 */ /* 0x002fe400078e0010 */
[----:B------:R-:W-:-:S02]  /*4cdb0*/  IMAD.MOV.U32 R22, RZ, RZ, R17 ;  /* 0x000000ffff167224 */ /* 0x000fc400078e0011 */
[----:B------:R-:W4:Y:S04]  /*4cdc0*/  LDL.LU.64 R16, [R1+0x2cf0] ;  /* 0x002cf00001107983 */ /* 0x000f280000300a00 */
[----:B------:R-:W-:Y:S04]  /*4cdd0*/  STL.64 [R1+0x2c88], R22 ;  /* 0x002c881601007387 */ /* 0x000fe80000100a00 */
[----:B---3--:R0:W-:Y:S01]  /*4cde0*/  STL.64 [R1+0x2c80], R20 ;  /* 0x002c801401007387 */ /* 0x0081e20000100a00 */
[----:B----4-:R-:W-:Y:S01]  /*4cdf0*/  HMMA.16816.F32.BF16 R12, R24, R16, R12 ;  /* 0x00000010180c723c */ /* 0x010fe2000004180c */
[----:B0-----:R-:W-:-:S02]  /*4ce00*/  IMAD.MOV.U32 R20, RZ, RZ, R2 ;  /* 0x000000ffff147224 */ /* 0x001fc400078e0002 */
[----:B------:R-:W-:-:S07]  /*4ce10*/  IMAD.MOV.U32 R21, RZ, RZ, R0 ;  /* 0x000000ffff157224 */ /* 0x000fce00078e0000 */
[----:B--2---:R-:W-:Y:S01]  /*4ce20*/  HMMA.16816.F32.BF16 R20, R24, R20, R4 ;  /* 0x000000141814723c */ /* 0x004fe20000041804 */
[----:B------:R-:W-:-:S08]  /*4ce30*/  IMAD.MOV.U32 R29, RZ, RZ, R17 ;  /* 0x000000ffff1d7224 */ /* 0x000fd000078e0011 */
[----:B------:R0:W-:Y:S04]  /*4ce40*/  STL.64 [R1+0x250], R12 ;  /* 0x0002500c01007387 */ /* 0x0001e80000100a00 */
[----:B------:R-:W-:Y:S04]  /*4ce50*/  STL.64 [R1+0x258], R14 ;  /* 0x0002580e01007387 */ /* 0x000fe80000100a00 */
[----:B0-----:R-:W2:Y:S04]  /*4ce60*/  LDL.LU.64 R12, [R1+0x2ce8] ;  /* 0x002ce800010c7983 */ /* 0x001ea80000300a00 */
[----:B------:R-:W3:Y:S04]  /*4ce70*/  LDL.LU.64 R16, [R1+0x2ce0] ;  /* 0x002ce00001107983 */ /* 0x000ee80000300a00 */
[----:B------:R-:W-:Y:S04]  /*4ce80*/  STL [R1+0x2c10], R29 ;  /* 0x002c101d01007387 */ /* 0x000fe80000100800 */
[----:B------:R-:W4:Y:S04]  /*4ce90*/  LDL.LU R6, [R1+0x2cd8] ;  /* 0x002cd80001067983 */ /* 0x000f280000300800 */
[----:B------:R-:W2:Y:S04]  /*4cea0*/  LDL.LU.64 R4, [R1+0x2cd0] ;  /* 0x002cd00001047983 */ /* 0x000ea80000300a00 */
[----:B------:R0:W-:Y:S04]  /*4ceb0*/  STL.64 [R1+0x240], R20 ;  /* 0x0002401401007387 */ /* 0x0001e80000100a00 */
[----:B------:R-:W-:Y:S04]  /*4cec0*/  STL.64 [R1+0x248], R22 ;  /* 0x0002481601007387 */ /* 0x000fe80000100a00 */
[----:B0-----:R-:W2:Y:S04]  /*4ced0*/  LDL.64 R20, [R1] ;  /* 0x0000000001147983 */ /* 0x001ea80000100a00 */
[----:B--2---:R0:W-:Y:S04]  /*4cee0*/  STL.64 [R1+0x2ca0], R20 ;  /* 0x002ca01401007387 */ /* 0x0041e80000100a00 */
[----:B0-----:R-:W2:Y:S01]  /*4cef0*/  LDL.LU.64 R20, [R1+0x10] ;  /* 0x0000100001147983 */ /* 0x001ea20000300a00 */
[----:B---3--:R-:W-:Y:S01]  /*4cf00*/  HMMA.16816.F32.BF16 R8, R24, R16, R8 ;  /* 0x000000101808723c */ /* 0x008fe20000041808 */
[----:B------:R-:W-:-:S15]  /*4cf10*/  IMAD.MOV.U32 R29, RZ, RZ, R17 ;  /* 0x000000ffff1d7224 */ /* 0x000fde00078e0011 */
[----:B------:R-:W-:-:S03]  /*4cf20*/  NOP ;  /* 0x0000000000007918 */ /* 0x000fc60000000000 */
[----:B------:R-:W-:Y:S02]  /*4cf30*/  IMAD.MOV.U32 R14, RZ, RZ, R8 ;  /* 0x000000ffff0e7224 */ /* 0x000fe400078e0008 */
[----:B------:R-:W-:Y:S02]  /*4cf40*/  IMAD.MOV.U32 R15, RZ, RZ, R9 ;  /* 0x000000ffff0f7224 */ /* 0x000fe400078e0009 */
[----:B------:R-:W-:Y:S02]  /*4cf50*/  IMAD.MOV.U32 R0, RZ, RZ, R11 ;  /* 0x000000ffff007224 */ /* 0x000fe400078e000b */
[----:B------:R-:W-:Y:S01]  /*4cf60*/  IMAD.MOV.U32 R2, RZ, RZ, R10 ;  /* 0x000000ffff027224 */ /* 0x000fe200078e000a */
[----:B--2---:R-:W-:Y:S04]  /*4cf70*/  STL.64 [R1+0x2cb8], R20 ;  /* 0x002cb81401007387 */ /* 0x004fe80000100a00 */
[----:B------:R-:W-:Y:S04]  /*4cf80*/  STL.64 [R1+0x2c68], R14 ;  /* 0x002c680e01007387 */ /* 0x000fe80000100a00 */
[----:B------:R-:W-:Y:S04]  /*4cf90*/  STL.64 [R1+0x2c60], R12 ;  /* 0x002c600c01007387 */ /* 0x000fe80000100a00 */
[----:B------:R-:W-:Y:S04]  /*4cfa0*/  STL [R1+0x2c28], R0 ;  /* 0x002c280001007387 */ /* 0x000fe80000100800 */
[----:B------:R-:W-:Y:S04]  /*4cfb0*/  STL [R1+0x2c18], R2 ;  /* 0x002c180201007387 */ /* 0x000fe80000100800 */
[----:B------:R-:W-:Y:S04]  /*4cfc0*/  STL [R1+0x2c14], R29 ;  /* 0x002c141d01007387 */ /* 0x000fe80000100800 */
[----:B------:R-:W2:Y:S04]  /*4cfd0*/  LDL.LU.64 R16, [R1+0x400] ;  /* 0x0004000001107983 */ /* 0x000ea80000300a00 */
[----:B------:R-:W3:Y:S04]  /*4cfe0*/  LDL.LU.64 R18, [R1+0x408] ;  /* 0x0004080001127983 */ /* 0x000ee80000300a00 */
[----:B---3--:R-:W-:Y:S04]  /*4cff0*/  STL.64 [R1+0x2c98], R18 ;  /* 0x002c981201007387 */ /* 0x008fe80000100a00 */
[----:B--2---:R0:W-:Y:S04]  /*4d000*/  STL.64 [R1+0x2c90], R16 ;  /* 0x002c901001007387 */ /* 0x0041e80000100a00 */
[----:B0-----:R-:W2:Y:S04]  /*4d010*/  LDL.LU.64 R16, [R1+0x410] ;  /* 0x0004100001107983 */ /* 0x001ea80000300a00 */
[----:B------:R-:W3:Y:S01]  /*4d020*/  LDL.LU.64 R18, [R1+0x418] ;  /* 0x0004180001127983 */ /* 0x000ee20000300a00 */
[----:B----4-:R-:W-:-:S02]  /*4d030*/  IMAD.MOV.U32 R20, RZ, RZ, R6 ;  /* 0x000000ffff147224 */ /* 0x010fc400078e0006 */
[----:B------:R-:W-:Y:S02]  /*4d040*/  IMAD.MOV.U32 R21, RZ, RZ, R5 ;  /* 0x000000ffff157224 */ /* 0x000fe400078e0005 */
[----:B------:R-:W0:Y:S04]  /*4d050*/  LDSM.16.MT88.4 R4, [R4+UR5+0x20400] ;  /* 0x020400050404783b */ /* 0x000e280008004200 */
[----:B---3--:R-:W-:Y:S04]  /*4d060*/  STL.64 [R1+0x2cb0], R18 ;  /* 0x002cb01201007387 */ /* 0x008fe80000100a00 */
[----:B--2---:R1:W-:Y:S04]  /*4d070*/  STL.64 [R1+0x2ca8], R16 ;  /* 0x002ca81001007387 */ /* 0x0043e80000100a00 */
[----:B-1----:R-:W2:Y:S04]  /*4d080*/  LDL.LU.64 R16, [R1+0x420] ;  /* 0x0004200001107983 */ /* 0x002ea80000300a00 */
[----:B------:R-:W3:Y:S04]  /*4d090*/  LDL.LU.64 R18, [R1+0x428] ;  /* 0x0004280001127983 */ /* 0x000ee80000300a00 */
[----:B---3--:R-:W-:Y:S04]  /*4d0a0*/  STL.64 [R1+0x2cc8], R18 ;  /* 0x002cc81201007387 */ /* 0x008fe80000100a00 */
[----:B--2---:R1:W-:Y:S04]  /*4d0b0*/  STL.64 [R1+0x2cc0], R16 ;  /* 0x002cc01001007387 */ /* 0x0043e80000100a00 */
[----:B-1----:R-:W2:Y:S04]  /*4d0c0*/  LDL.LU.64 R16, [R1+0x4d0] ;  /* 0x0004d00001107983 */ /* 0x002ea80000300a00 */
[----:B------:R-:W2:Y:S04]  /*4d0d0*/  LDL.LU.64 R18, [R1+0x4d8] ;  /* 0x0004d80001127983 */ /* 0x000ea80000300a00 */
[----:B------:R-:W3:Y:S04]  /*4d0e0*/  LDL.LU.64 R12, [R1+0x3f0] ;  /* 0x0003f000010c7983 */ /* 0x000ee80000300a00 */
[----:B------:R-:W3:Y:S04]  /*4d0f0*/  LDL.LU.64 R14, [R1+0x3f8] ;  /* 0x0003f800010e7983 */ /* 0x000ee80000300a00 */
[----:B0-----:R-:W-:Y:S04]  /*4d100*/  STL.64 [R1+0x2b40], R6 ;  /* 0x002b400601007387 */ /* 0x001fe80000100a00 */
[----:B------:R0:W-:Y:S04]  /*4d110*/  STL.64 [R1+0x2b38], R4 ;  /* 0x002b380401007387 */ /* 0x0001e80000100a00 */
[----:B------:R-:W4:Y:S04]  /*4d120*/  LDL.LU.64 R8, [R1+0x3d0] ;  /* 0x0003d00001087983 */ /* 0x000f280000300a00 */
[----:B------:R-:W3:Y:S01]  /*4d130*/  LDL.LU.64 R10, [R1+0x3d8] ;  /* 0x0003d800010a7983 */ /* 0x000ee20000300a00 */
[----:B0-----:R-:W-:-:S02]  /*4d140*/  IMAD.MOV.U32 R4, RZ, RZ, R28 ;  /* 0x000000ffff047224 */ /* 0x001fc400078e001c */
[----:B------:R-:W-:Y:S01]  /*4d150*/  IMAD.MOV.U32 R5, RZ, RZ, R3 ;  /* 0x000000ffff057224 */ /* 0x000fe200078e0003 */
[C---:B--2---:R-:W-:Y:S01]  /*4d160*/  HMMA.16816.F32.BF16 R20, R24.reuse, R20, R16 ;  /* 0x000000141814723c */ /* 0x044fe20000041810 */
[----:B---3--:R-:W-:Y:S04]  /*4d170*/  STL.64 [R1+0x2c58], R10 ;  /* 0x002c580a01007387 */ /* 0x008fe80000100a00 */
[----:B----4-:R0:W-:Y:S04]  /*4d180*/  STL.64 [R1+0x2c50], R8 ;  /* 0x002c500801007387 */ /* 0x0101e80000100a00 */
[----:B0-----:R-:W2:Y:S04]  /*4d190*/  LDL.LU.64 R8, [R1+0x3e0] ;  /* 0x0003e00001087983 */ /* 0x001ea80000300a00 */
[----:B------:R-:W2:Y:S04]  /*4d1a0*/  LDL.LU.64 R10, [R1+0x3e8] ;  /* 0x0003e800010a7983 */ /* 0x000ea80000300a00 */
[----:B------:R0:W-:Y:S04]  /*4d1b0*/  STL.64 [R1+0x2c48], R4 ;  /* 0x002c480401007387 */ /* 0x0001e80000100a00 */
[----:B0-----:R-:W3:Y:S04]  /*4d1c0*/  LDL.LU.64 R4, [R1+0xc0] ;  /* 0x0000c00001047983 */ /* 0x001ee80000300a00 */
[----:B------:R-:W4:Y:S04]  /*4d1d0*/  LDL.LU.64 R18, [R1+0x2cc8] ;  /* 0x002cc80001127983 */ /* 0x000f280000300a00 */
[----:B------:R-:W4:Y:S04]  /*4d1e0*/  LDL.LU.64 R16, [R1+0x2cc0] ;  /* 0x002cc00001107983 */ /* 0x000f280000300a00 */
[----:B------:R0:W-:Y:S04]  /*4d1f0*/  STL.64 [R1+0x220], R20 ;  /* 0x0002201401007387 */ /* 0x0001e80000100a00 */
[----:B------:R-:W-:Y:S04]  /*4d200*/  STL.64 [R1+0x228], R22 ;  /* 0x0002281601007387 */ /* 0x000fe80000100a00 */
[----:B0-----:R-:W4:Y:S02]  /*4d210*/  LDL.LU.64 R20, [R1+0x2cb8] ;  /* 0x002cb80001147983 */ /* 0x001f240000300a00 */
[----:B----4-:R-:W-:Y:S01]  /*4d220*/  HMMA.16816.F32.BF16 R16, R24, R20, R16 ;  /* 0x000000141810723c */ /* 0x010fe20000041810 */
[----:B------:R-:W-:-:S02]  /*4d230*/  IMAD.MOV.U32 R2, RZ, RZ, R20 ;  /* 0x000000ffff027224 */ /* 0x000fc400078e0014 */
[----:B------:R-:W-:-:S15]  /*4d240*/  IMAD.MOV.U32 R29, RZ, RZ, R21 ;  /* 0x000000ffff1d7224 */ /* 0x000fde00078e0015 */
[----:B------:R-:W-:Y:S01]  /*4d250*/  NOP ;  /* 0x0000000000007918 */ /* 0x000fe20000000000 */
[----:B------:R-:W-:Y:S04]  /*4d260*/  STL.64 [R1+0x210], R16 ;  /* 0x0002101001007387 */ /* 0x000fe80000100a00 */
[----:B------:R0:W-:Y:S04]  /*4d270*/  STL.64 [R1+0x218], R18 ;  /* 0x0002181201007387 */ /* 0x0001e80000100a00 */
[----:B0-----:R-:W4:Y:S04]  /*4d280*/  LDL.LU.64 R18, [R1+0x2cb0] ;  /* 0x002cb00001127983 */ /* 0x001f280000300a00 */
[----:B------:R-:W4:Y:S04]  /*4d290*/  LDL.LU.64 R16, [R1+0x2ca8] ;  /* 0x002ca80001107983 */ /* 0x000f280000300a00 */
[----:B------:R-:W4:Y:S02]  /*4d2a0*/  LDL.LU.64 R20, [R1+0x2ca0] ;  /* 0x002ca00001147983 */ /* 0x000f240000300a00 */
[----:B----4-:R-:W-:Y:S01]  /*4d2b0*/  HMMA.16816.F32.BF16 R16, R24, R20, R16 ;  /* 0x000000141810723c */ /* 0x010fe20000041810 */
[----:B------:R-:W-:-:S15]  /*4d2c0*/  IMAD.MOV.U32 R0, RZ, RZ, R21 ;  /* 0x000000ffff007224 */ /* 0x000fde00078e0015 */
[----:B------:R-:W-:-:S03]  /*4d2d0*/  NOP ;  /* 0x0000000000007918 */ /* 0x000fc60000000000 */
[----:B------:R-:W-:Y:S04]  /*4d2e0*/  STL.64 [R1+0x200], R16 ;  /* 0x0002001001007387 */ /* 0x000fe80000100a00 */
[----:B------:R0:W-:Y:S04]  /*4d2f0*/  STL.64 [R1+0x208], R18 ;  /* 0x0002081201007387 */ /* 0x0001e80000100a00 */
[----:B0-----:R-:W4:Y:S04]  /*4d300*/  LDL.LU.64 R18, [R1+0x2c98] ;  /* 0x002c980001127983 */ /* 0x001f280000300a00 */
[----:B------:R-:W4:Y:S04]  /*4d310*/  LDL.LU.64 R16, [R1+0x2c90] ;  /* 0x002c900001107983 */ /* 0x000f280000300a00 */
[----:B------:R-:W2:Y:S04]  /*4d320*/  LDL.LU.64 R22, [R1+0x2c88] ;  /* 0x002c880001167983 */ /* 0x000ea80000300a00 */
[----:B------:R-:W4:Y:S02]  /*4d330*/  LDL.LU.64 R20, [R1+0x2c80] ;  /* 0x002c800001147983 */ /* 0x000f240000300a00 */
[----:B----4-:R-:W-:-:S15]  /*4d340*/  HMMA.16816.F32.BF16 R16, R24, R20, R16 ;  /* 0x000000141810723c */ /* 0x010fde0000041810 */
[----:B------:R-:W-:-:S04]  /*4d350*/  NOP ;  /* 0x0000000000007918 */ /* 0x000fc80000000000 */
[----:B------:R-:W-:Y:S04]  /*4d360*/  STL.64 [R1+0x1f0], R16 ;  /* 0x0001f01001007387 */ /* 0x000fe80000100a00 */
[----:B------:R0:W-:Y:S04]  /*4d370*/  STL.64 [R1+0x1f8], R18 ;  /* 0x0001f81201007387 */ /* 0x0001e80000100a00 */
[----:B0-----:R-:W4:Y:S04]  /*4d380*/  LDL.LU.64 R18, [R1+0x2c78] ;  /* 0x002c780001127983 */ /* 0x001f280000300a00 */
[----:B------:R-:W2:Y:S02]  /*4d390*/  LDL.LU.64 R16, [R1+0x2c70] ;  /* 0x002c700001107983 */ /* 0x000ea40000300a00 */
[----:B--2---:R-:W-:-:S15]  /*4d3a0*/  HMMA.16816.F32.BF16 R12, R24, R16, R12 ;  /* 0x00000010180c723c */ /* 0x004fde000004180c */
[----:B------:R-:W-:-:S04]  /*4d3b0*/  NOP ;  /* 0x0000000000007918 */ /* 0x000fc80000000000 */
[----:B------:R-:W-:Y:S04]  /*4d3c0*/  STL.64 [R1+0x1e0], R12 ;  /* 0x0001e00c01007387 */ /* 0x000fe80000100a00 */
[----:B------:R0:W-:Y:S04]  /*4d3d0*/  STL.64 [R1+0x1e8], R14 ;  /* 0x0001e80e01007387 */ /* 0x0001e80000100a00 */
[----:B0-----:R-:W2:Y:S04]  /*4d3e0*/  LDL.LU.64 R14, [R1+0x2c68] ;  /* 0x002c6800010e7983 */ /* 0x001ea80000300a00 */
[----:B------:R-:W2:Y:S04]  /*4d3f0*/  LDL.LU.64 R12, [R1+0x2c60] ;  /* 0x002c6000010c7983 */ /* 0x000ea80000300a00 */
[----:B----4-:R-:W-:Y:S04]  /*4d400*/  STL.64 [R1+0x2b80], R18 ;  /* 0x002b801201007387 */ /* 0x010fe80000100a00 */
[----:B------:R0:W-:Y:S04]  /*4d410*/  STL.64 [R1+0x2b78], R16 ;  /* 0x002b781001007387 */ /* 0x0001e80000100a00 */
[----:B0-----:R-:W4:Y:S04]  /*4d420*/  LDL.LU.64 R16, [R1+0x3c0] ;  /* 0x0003c00001107983 */ /* 0x001f280000300a00 */
[----:B------:R-:W4:Y:S01]  /*4d430*/  LDL.LU.64 R18, [R1+0x3c8] ;  /* 0x0003c80001127983 */ /* 0x000f220000300a00 */
[----:B--2---:R-:W-:-:S15]  /*4d440*/  HMMA.16816.F32.BF16 R8, R24, R12, R8 ;  /* 0x0000000c1808723c */ /* 0x004fde0000041808 */
[----:B------:R-:W-:-:S04]  /*4d450*/  NOP ;  /* 0x0000000000007918 */ /* 0x000fc80000000000 */
[----:B------:R-:W-:Y:S04]  /*4d460*/  STL.64 [R1+0x1d0], R8 ;  /* 0x0001d00801007387 */ /* 0x000fe80000100a00 */
[----:B------:R0:W-:Y:S04]  /*4d470*/  STL.64 [R1+0x1d8], R10 ;  /* 0x0001d80a01007387 */ /* 0x0001e80000100a00 */
[----:B0-----:R-:W2:Y:S04]  /*4d480*/  LDL.LU.64 R10, [R1+0x2c58] ;  /* 0x002c5800010a7983 */ /* 0x001ea80000300a00 */
[----:B------:R-:W2:Y:S04]  /*4d490*/  LDL.LU.64 R8, [R1+0x2c50] ;  /* 0x002c500001087983 */ /* 0x000ea80000300a00 */
[----:B------:R-:W-:Y:S04]  /*4d4a0*/  STL.64 [R1+0x2b70], R14 ;  /* 0x002b700e01007387 */ /* 0x000fe80000100a00 */
[----:B------:R3:W-:Y:S02]  /*4d4b0*/  STL.64 [R1+0x2b68], R12 ;  /* 0x002b680c01007387 */ /* 0x0007e40000100a00 */
[----:B---3--:R-:W-:-:S02]  /*4d4c0*/  IMAD.MOV.U32 R13, RZ, RZ, R4 ;  /* 0x000000ffff0d7224 */ /* 0x008fc400078e0004 */
[----:B------:R-:W-:Y:S01]  /*4d4d0*/  IMAD.MOV.U32 R12, RZ, RZ, R5 ;  /* 0x000000ffff0c7224 */ /* 0x000fe200078e0005 */
[----:B--2---:R-:W-:Y:S01]  /*4d4e0*/  HMMA.16816.F32.BF16 R8, R24, R4, R8 ;  /* 0x000000041808723c */ /* 0x004fe20000041808 */
[----:B------:R-:W4:-:S15]  /*4d4f0*/  LDL.LU.64 R4, [R1+0x2c48] ;  /* 0x002c480001047983 */ /* 0x000f1e0000300a00 */
[----:B------:R-:W-:-:S03]  /*4d500*/  NOP ;  /* 0x0000000000007918 */ /* 0x000fc60000000000 */
[----:B------:R-:W-:Y:S01]  /*4d510*/  IMAD.MOV.U32 R28, RZ, RZ, R10 ;  /* 0x000000ffff1c7224 */ /* 0x000fe200078e000a */
[----:B------:R0:W-:Y:S01]  /*4d520*/  STL.64 [R1+0x1c0], R8 ;  /* 0x0001c00801007387 */ /* 0x0001e20000100a00 */
[----:B------:R-:W-:-:S03]  /*4d530*/  IMAD.MOV.U32 R3, RZ, RZ, R11 ;  /* 0x000000ffff037224 */ /* 0x000fc600078e000b */
[----:B------:R-:W2:Y:S04]  /*4d540*/  LDL.LU.64 R10, [R1+0x2c40] ;  /* 0x002c4000010a7983 */ /* 0x000ea80000300a00 */
[----:B0-----:R-:W2:Y:S04]  /*4d550*/  LDL.LU.64 R8, [R1+0x2c38] ;  /* 0x002c380001087983 */ /* 0x001ea80000300a00 */
[----:B------:R0:W-:Y:S04]  /*4d560*/  STL.64 [R1+0x2c20], R12 ;  /* 0x002c200c01007387 */ /* 0x0001e80000100a00 */
[----:B0-----:R-:W3:Y:S04]  /*4d570*/  LDL.LU.64 R12, [R1+0x3a0] ;  /* 0x0003a000010c7983 */ /* 0x001ee80000300a00 */
[----:B------:R-:W3:Y:S04]  /*4d580*/  LDL.LU.64 R14, [R1+0x3a8] ;  /* 0x0003a800010e7983 */ /* 0x000ee80000300a00 */
[----:B------:R-:W-:Y:S04]  /*4d590*/  STL [R1+0x2ac4], R3 ;  /* 0x002ac40301007387 */ /* 0x000fe80000100800 */
[----:B------:R-:W-:Y:S01]  /*4d5a0*/  STL [R1+0x2ac0], R28 ;  /* 0x002ac01c01007387 */ /* 0x000fe20000100800 */
[----:B----4-:R-:W-:-:S15]  /*4d5b0*/  HMMA.16816.F32.BF16 R16, R24, R4, R16 ;  /* 0x000000041810723c */ /* 0x010fde0000041810 */
[----:B------:R-:W-:-:S04]  /*4d5c0*/  NOP ;  /* 0x0000000000007918 */ /* 0x000fc80000000000 */
[----:B------:R0:W-:Y:S04]  /*4d5d0*/  STL.64 [R1+0x1b0], R16 ;  /* 0x0001b01001007387 */ /* 0x0001e80000100a00 */
[----:B------:R-:W-:Y:S01]  /*4d5e0*/  STL.64 [R1+0x1b8], R18 ;  /* 0x0001b81201007387 */ /* 0x000fe20000100a00 */
[----:B0-----:R-:W-:Y:S02]  /*4d5f0*/  IMAD.MOV.U32 R16, RZ, RZ, R23 ;  /* 0x000000ffff107224 */ /* 0x001fe400078e0017 */
[----:B------:R-:W-:-:S05]  /*4d600*/  IMAD.MOV.U32 R17, RZ, RZ, R22 ;  /* 0x000000ffff117224 */ /* 0x000fca00078e0016 */
[----:B------:R0:W-:Y:S04]  /*4d610*/  STL.64 [R1+0x2c30], R16 ;  /* 0x002c301001007387 */ /* 0x0001e80000100a00 */
[----:B0-----:R-:W3:Y:S04]  /*4d620*/  LDL.LU.64 R16, [R1+0x1a0] ;  /* 0x0001a00001107983 */ /* 0x001ee80000300a00 */
[----:B------:R0:W-:Y:S04]  /*4d630*/  STL.64 [R1+0x2b50], R4 ;  /* 0x002b500401007387 */ /* 0x0001e80000100a00 */
[----:B0-----:R-:W4:Y:S01]  /*4d640*/  LDL R5, [R1+0x6ac] ;  /* 0x0006ac0001057983 */ /* 0x001f220000100800 */
[----:B---3--:R-:W-:Y:S01]  /*4d650*/  HMMA.16816.F32.BF16 R12, R24, R16, R12 ;  /* 0x00000010180c723c */ /* 0x008fe2000004180c */
[----:B------:R-:W-:-:S02]  /*4d660*/  IMAD.MOV.U32 R7, RZ, RZ, R16 ;  /* 0x000000ffff077224 */ /* 0x000fc400078e0010 */
[----:B------:R-:W-:Y:S02]  /*4d670*/  IMAD.MOV.U32 R6, RZ, RZ, R17 ;  /* 0x000000ffff067224 */ /* 0x000fe400078e0011 */
[----:B------:R-:W2:Y:S04]  /*4d680*/  LDL.LU.64 R16, [R1+0x450] ;  /* 0x0004500001107983 */ /* 0x000ea80000300a00 */
[----:B------:R-:W2:Y:S04]  /*4d690*/  LDL.LU.64 R18, [R1+0x458] ;  /* 0x0004580001127983 */ /* 0x000ea80000300a00 */
[----:B----4-:R-:W0:Y:S06]  /*4d6a0*/  LDSM.16.MT88.4 R24, [R5+UR5+0x20400] ;  /* 0x020400050518783b */ /* 0x010e2c0008004200 */
[----:B------:R-:W-:-:S02]  /*4d6b0*/  IMAD.MOV.U32 R22, RZ, RZ, R14 ;  /* 0x000000ffff167224 */ /* 0x000fc400078e000e */
[----:B------:R-:W-:Y:S02]  /*4d6c0*/  IMAD.MOV.U32 R23, RZ, RZ, R15 ;  /* 0x000000ffff177224 */ /* 0x000fe400078e000f */
[----:B------:R-:W-:Y:S02]  /*4d6d0*/  IMAD.MOV.U32 R3, RZ, RZ, R12 ;  /* 0x000000ffff037224 */ /* 0x000fe400078e000c */
[----:B------:R-:W-:Y:S02]  /*4d6e0*/  IMAD.MOV.U32 R28, RZ, RZ, R13 ;  /* 0x000000ffff1c7224 */ /* 0x000fe400078e000d */
[----:B------:R-:W3:Y:S04]  /*4d6f0*/  LDL.LU.64 R12, [R1+0x440] ;  /* 0x00044000010c7983 */ /* 0x000ee80000300a00 */
[----:B------:R-:W3:Y:S04]  /*4d700*/  LDL.LU.64 R14, [R1+0x448] ;  /* 0x00044800010e7983 */ /* 0x000ee80000300a00 */
[----:B------:R-:W-:Y:S04]  /*4d710*/  STL.64 [R1+0x2b90], R22 ;  /* 0x002b901601007387 */ /* 0x000fe80000100a00 */
[----:B------:R1:W-:Y:S04]  /*4d720*/  STL.64 [R1+0x2b88], R20 ;  /* 0x002b881401007387 */ /* 0x0003e80000100a00 */
[----:B-1----:R-:W2:Y:S04]  /*4d730*/  LDL.LU R20, [R1+0x90] ;  /* 0x0000900001147983 */ /* 0x002ea80000300800 */
[----:B------:R-:W2:Y:S04]  /*4d740*/  LDL.LU R21, [R1+0x94] ;  /* 0x0000940001157983 */ /* 0x000ea80000300800 */
[----:B0-----:R0:W-:Y:S04]  /*4d750*/  STL [R1+0x29ec], R24 ;  /* 0x0029ec1801007387 */ /* 0x0011e80000100800 */
[----:B------:R1:W-:Y:S04]  /*4d760*/  STL [R1+0x29e8], R25 ;  /* 0x0029e81901007387 */ /* 0x0003e80000100800 */
[----:B------:R-:W-:Y:S04]  /*4d770*/  STL [R1+0x29e4], R26 ;  /* 0x0029e41a01007387 */ /* 0x000fe80000100800 */
[----:B------:R-:W-:Y:S04]  /*4d780*/  STL [R1+0x29e0], R27 ;  /* 0x0029e01b01007387 */ /* 0x000fe80000100800 */
[----:B0-----:R-:W4:Y:S04]  /*4d790*/  LDL.LU R24, [R1+0x70] ;  /* 0x0000700001187983 */ /* 0x001f280000300800 */
[----:B-1----:R-:W4:Y:S01]  /*4d7a0*/  LDL.LU R25, [R1+0x74] ;  /* 0x0000740001197983 */ /* 0x002f220000300800 */
[----:B--2---:R-:W-:Y:S03]  /*4d7b0*/  HMMA.16816.F32.BF16 R20, R8, R20, R16 ;  /* 0x000000140814723c */ /* 0x004fe60000041810 */
[----:B------:R-:W2:-:S15]  /*4d7c0*/  LDL.LU.64 R16, [R1+0x2c30] ;  /* 0x002c300001107983 */ /* 0x000e9e0000300a00 */
[----:B------:R-:W-:Y:S01]  /*4d7d0*/  NOP ;  /* 0x0000000000007918 */ /* 0x000fe20000000000 */
[----:B------:R0:W-:Y:S04]  /*4d7e0*/  STL.64 [R1+0x170], R20 ;  /* 0x0001701401007387 */ /* 0x0001e80000100a00 */
[----:B------:R-:W-:Y:S04]  /*4d7f0*/  STL.64 [R1+0x178], R22 ;  /* 0x0001781601007387 */ /* 0x000fe80000100a00 */
[----:B0-----:R-:W2:Y:S01]  /*4d800*/  LDL.LU R20, [R1] ;  /* 0x0000000001147983 */ /* 0x001ea20000300800 */
[----:B------:R-:W-:-:S03]  /*4d810*/  IMAD.MOV.U32 R21, RZ, RZ, R0 ;  /* 0x000000ffff157224 */ /* 0x000fc600078e0000 */
[----:B------:R-:W3:Y:S04]  /*4d820*/  LDL.LU R0, [R1+0x2c28] ;  /* 0x002c280001007983 */ /* 0x000ee80000300800 */
[----:B--2---:R0:W-:Y:S04]  /*4d830*/  STL.64 [R1+0x2ba8], R20 ;  /* 0x002ba81401007387 */ /* 0x0041e80000100a00 */
[----:B0-----:R-:W3:Y:S04]  /*4d840*/  LDL.LU R20, [R1+0x80] ;  /* 0x0000800001147983 */ /* 0x001ee80000300800 */
[----:B------:R-:W3:Y:S02]  /*4d850*/  LDL.LU R21, [R1+0x84] ;  /* 0x0000840001157983 */ /* 0x000ee40000300800 */
[----:B---3--:R-:W-:Y:S02]  /*4d860*/  HMMA.16816.F32.BF16 R20, R8, R20, R12 ;  /* 0x000000140814723c */ /* 0x008fe4000004180c */
[----:B------:R-:W2:-:S15]  /*4d870*/  LDL.LU.64 R12, [R1+0x2c20] ;  /* 0x002c2000010c7983 */ /* 0x000e9e0000300a00 */
[----:B------:R-:W-:Y:S02]  /*4d880*/  NOP ;  /* 0x0000000000007918 */ /* 0x000fe40000000000 */
[----:B------:R0:W-:Y:S04]  /*4d890*/  STL.64 [R1+0x160], R20 ;  /* 0x0001601401007387 */ /* 0x0001e80000100a00 */
[----:B------:R-:W-:Y:S01]  /*4d8a0*/  STL.64 [R1+0x168], R22 ;  /* 0x0001681601007387 */ /* 0x000fe20000100a00 */
[----:B0-----:R-:W-:Y:S02]  /*4d8b0*/  IMAD.MOV.U32 R20, RZ, RZ, R2 ;  /* 0x000000ffff147224 */ /* 0x001fe400078e0002 */
[----:B------:R-:W-:Y:S01]  /*4d8c0*/  IMAD.MOV.U32 R21, RZ, RZ, R29 ;  /* 0x000000ffff157224 */ /* 0x000fe200078e001d */
[----:B------:R-:W3:Y:S04]  /*4d8d0*/  LDL.LU R2, [R1+0x2c18] ;  /* 0x002c180001027983 */ /* 0x000ee80000300800 */
[----:B------:R-:W2:Y:S04]  /*4d8e0*/  LDL.LU R29, [R1+0x2c14] ;  /* 0x002c1400011d7983 */ /* 0x000ea80000300800 */
[----:B------:R0:W-:Y:S04]  /*4d8f0*/  STL.64 [R1+0x2bc0], R20 ;  /* 0x002bc01401007387 */ /* 0x0001e80000100a00 */
[----:B0-----:R-:W4:Y:S04]  /*4d900*/  LDL.LU.64 R20, [R1+0x430] ;  /* 0x0004300001147983 */ /* 0x001f280000300a00 */
[----:B------:R-:W4:Y:S02]  /*4d910*/  LDL.LU.64 R22, [R1+0x438] ;  /* 0x0004380001167983 */ /* 0x000f240000300a00 */
[----:B----4-:R-:W-:-:S15]  /*4d920*/  HMMA.16816.F32.BF16 R20, R8, R24, R20 ;  /* 0x000000180814723c */ /* 0x010fde0000041814 */
[----:B------:R-:W-:-:S04]  /*4d930*/  NOP ;  /* 0x0000000000007918 */ /* 0x000fc80000000000 */
[----:B------:R-:W-:Y:S01]  /*4d940*/  IMAD.MOV.U32 R25, RZ, RZ, R20 ;  /* 0x000000ffff197224 */ /* 0x000fe200078e0014 */
[----:B------:R-:W-:Y:S01]  /*4d950*/  STL [R1+0x15c], R23 ;  /* 0x00015c1701007387 */ /* 0x000fe20000100800 */
[----:B------:R-:W-:-:S03]  /*4d960*/  IMAD.MOV.U32 R26, RZ, RZ, R21 ;  /* 0x000000ffff1a7224 */ /* 0x000fc600078e0015 */
[----:B------:R-:W4:Y:S04]  /*4d970*/  LDL.LU R20, [R1+0x20] ;  /* 0x0000200001147983 */ /* 0x000f280000300800 */
[----:B------:R-:W4:Y:S04]  /*4d980*/  LDL.LU R21, [R1+0x24] ;  /* 0x0000240001157983 */ /* 0x000f280000300800 */
[----:B----4-:R0:W-:Y:S04]  /*4d990*/  STL.64 [R1+0x2bd8], R20 ;  /* 0x002bd81401007387 */ /* 0x0101e80000100a00 */
[----:B0-----:R-:W4:Y:S01]  /*4d9a0*/  LDL.LU R20, [R1+0x30] ;  /* 0x0000300001147983 */ /* 0x001f220000300800 */
[----:B--2---:R-:W-:-:S03]  /*4d9b0*/  IMAD.MOV.U32 R21, RZ, RZ, R29 ;  /* 0x000000ffff157224 */ /* 0x004fc600078e001d */
[----:B------:R-:W2:Y:S01]  /*4d9c0*/  LDL.LU R29, [R1+0x2c10] ;  /* 0x002c1000011d7983 */ /* 0x000ea20000300800 */
[----:B------:R-:W-:-:S03]  /*4d9d0*/  IMAD.MOV.U32 R27, RZ, RZ, R22 ;  /* 0x000000ffff1b7224 */ /* 0x000fc600078e0016 */
[----:B----4-:R0:W-:Y:S04]  /*4d9e0*/  STL.64 [R1+0x2bf0], R20 ;  /* 0x002bf01401007387 */ /* 0x0101e80000100a00 */
[----:B0-----:R-:W4:Y:S04]  /*4d9f0*/  LDL.LU.64 R20, [R1+0x3b0] ;  /* 0x0003b00001147983 */ /* 0x001f280000300a00 */
[----:B------:R-:W4:Y:S04]  /*4da00*/  LDL.LU.64 R22, [R1+0x3b8] ;  /* 0x0003b80001167983 */ /* 0x000f280000300a00 */
[----:B------:R-:W-:Y:S04]  /*4da10*/  STL [R1+0x29f8], R27 ;  /* 0x0029f81b01007387 */ /* 0x000fe80000100800 */
[----:B------:R-:W-:Y:S04]  /*4da20*/  STL [R1+0x29f4], R26 ;  /* 0x0029f41a01007387 */ /* 0x000fe80000100800 */
[----:B------:R-:W-:Y:S01]  /*4da30*/  STL [R1+0x29f0], R25 ;  /* 0x0029f01901007387 */ /* 0x000fe20000100800 */
[----:B----4-:R-:W-:-:S15]  /*4da40*/  HMMA.16816.F32.BF16 R16, R8, R16, R20 ;  /* 0x000000100810723c */ /* 0x010fde0000041814 */
[----:B------:R-:W-:-:S04]  /*4da50*/  NOP ;  /* 0x0000000000007918 */ /* 0x000fc80000000000 */
[----:B------:R-:W-:Y:S04]  /*4da60*/  STL.64 [R1+0x140], R16 ;  /* 0x0001401001007387 */ /* 0x000fe80000100a00 */
[----:B------:R-:W-:Y:S04]  /*4da70*/  STL [R1+0x148], R18 ;  /* 0x0001481201007387 */ /* 0x000fe80000100800 */
[----:B------:R-:W4:Y:S04]  /*4da80*/  LDL.LU R20, [R1+0x40] ;  /* 0x0000400001147983 */ /* 0x000f280000300800 */
[----:B------:R-:W4:Y:S01]  /*4da90*/  LDL.LU R21, [R1+0x44] ;  /* 0x0000440001157983 */ /* 0x000f220000300800 */
[----:B------:R-:W-:-:S02]  /*4daa0*/  IMAD.MOV.U32 R4, RZ, RZ, R13 ;  /* 0x000000ffff047224 */ /* 0x000fc400078e000d */
[----:B------:R-:W-:Y:S01]  /*4dab0*/  IMAD.MOV.U32 R5, RZ, RZ, R12 ;  /* 0x000000ffff057224 */ /* 0x000fe200078e000c */
[----:B----4-:R0:W-:Y:S04]  /*4dac0*/  STL.64 [R1+0x2c08], R20 ;  /* 0x002c081401007387 */ /* 0x0101e80000100a00 */
[----:B0-----:R-:W4:Y:S04]  /*4dad0*/  LDL.LU R20, [R1+0x50] ;  /* 0x0000500001147983 */ /* 0x001f280000300800 */
[----:B------:R-:W-:Y:S04]  /*4dae0*/  STL.64 [R1+0x2ba0], R6 ;  /* 0x002ba00601007387 */ /* 0x000fe80000100a00 */
[----:B------:R0:W-:Y:S04]  /*4daf0*/  STL.64 [R1+0x2b98], R4 ;  /* 0x002b980401007387 */ /* 0x0001e80000100a00 */
[----:B0-----:R-:W2:Y:S04]  /*4db00*/  LDL.LU.64 R4, [R1+0x330] ;  /* 0x0003300001047983 */ /* 0x001ea80000300a00 */
[----:B------:R-:W2:Y:S04]  /*4db10*/  LDL.LU.64 R6, [R1+0x338] ;  /* 0x0003380001067983 */ /* 0x000ea80000300a00 */
[----:B--2---:R-:W-:Y:S04]  /*4db20*/  STL.64 [R1+0x2bb8], R6 ;  /* 0x002bb80601007387 */ /* 0x004fe80000100a00 */
        /* <DEDUP_REMOVED lines=10> */
[----:B------:R-:W2:Y:S01]  /*4dbd0*/  LDL.LU.64 R6, [R1+0x378] ;  /* 0x0003780001067983 */ /* 0x000ea20000300a00 */
[----:B------:R-:W-:-:S03]  /*4dbe0*/  IMAD.MOV.U32 R24, RZ, RZ, R19 ;  /* 0x000000ffff187224 */ /* 0x000fc600078e0013 */
[----:B--2---:R-:W-:Y:S04]  /*4dbf0*/  STL.64 [R1+0x2c00], R6 ;  /* 0x002c000601007387 */ /* 0x004fe80000100a00 */
[----:B------:R0:W-:Y:S04]  /*4dc00*/  STL.64 [R1+0x2bf8], R4 ;  /* 0x002bf80401007387 */ /* 0x0001e80000100a00 */
[----:B0-----:R-:W2:Y:S04]  /*4dc10*/  LDL.LU.64 R4, [R1+0x380] ;  /* 0x0003800001047983 */ /* 0x001ea80000300a00 */
[----:B------:R-:W2:Y:S04]  /*4dc20*/  LDL.LU.64 R6, [R1+0x388] ;  /* 0x0003880001067983 */ /* 0x000ea80000300a00 */
[----:B------:R-:W2:Y:S04]  /*4dc30*/  LDL.LU.64 R16, [R1+0x320] ;  /* 0x0003200001107983 */ /* 0x000ea80000300a00 */
[----:B------:R-:W2:Y:S04]  /*4dc40*/  LDL.LU.64 R18, [R1+0x328] ;  /* 0x0003280001127983 */ /* 0x000ea80000300a00 */
[----:B------:R-:W2:Y:S04]  /*4dc50*/  LDL.LU.64 R12, [R1+0x310] ;  /* 0x00031000010c7983 */ /* 0x000ea80000300a00 */
[----:B------:R-:W2:Y:S04]  /*4dc60*/  LDL.LU.64 R14, [R1+0x318] ;  /* 0x00031800010e7983 */ /* 0x000ea80000300a00 */
[----:B------:R0:W-:Y:S04]  /*4dc70*/  STL [R1+0x29fc], R24 ;  /* 0x0029fc1801007387 */ /* 0x0001e80000100800 */
[----:B0-----:R-:W4:Y:S04]  /*4dc80*/  LDL.LU.64 R24, [R1+0x390] ;  /* 0x0003900001187983 */ /* 0x001f280000300a00 */
[----:B------:R-:W4:Y:S01]  /*4dc90*/  LDL.LU.64 R26, [R1+0x398] ;  /* 0x00039800011a7983 */ /* 0x000f220000300a00 */
[----:B------:R-:W-:-:S07]  /*4dca0*/  IMAD.MOV.U32 R21, RZ, RZ, R29 ;  /* 0x000000ffff157224 */ /* 0x000fce00078e001d */
[----:B----4-:R-:W-:-:S15]  /*4dcb0*/  HMMA.16816.F32.BF16 R20, R8, R20, R24 ;  /* 0x000000140814723c */ /* 0x010fde0000041818 */
[----:B------:R-:W-:-:S04]  /*4dcc0*/  NOP ;  /* 0x0000000000007918 */ /* 0x000fc80000000000 */
[----:B------:R-:W-:Y:S01]  /*4dcd0*/  IMAD.MOV.U32 R27, RZ, RZ, R21 ;  /* 0x000000ffff1b7224 */ /* 0x000fe200078e0015 */
[----:B------:R0:W-:Y:S04]  /*4dce0*/  STL [R1+0x130], R20 ;  /* 0x0001301401007387 */ /* 0x0001e80000100800 */
[----:B0-----:R-:W2:Y:S01]  /*4dcf0*/  LDL.LU.64 R20, [R1+0x2c08] ;  /* 0x002c080001147983 */ /* 0x001ea20000300a00 */
[----:B------:R-:W-:Y:S02]  /*4dd00*/  IMAD.MOV.U32 R26, RZ, RZ, R22 ;  /* 0x000000ffff1a7224 */ /* 0x000fe400078e0016 */
[----:B------:R-:W-:-:S03]  /*4dd10*/  IMAD.MOV.U32 R25, RZ, RZ, R23 ;  /* 0x000000ffff197224 */ /* 0x000fc600078e0017 */
[----:B------:R-:W-:Y:S04]  /*4dd20*/  STL [R1+0x2a08], R26 ;  /* 0x002a081a01007387 */ /* 0x000fe80000100800 */
[----:B------:R-:W-:Y:S04]  /*4dd30*/  STL [R1+0x2a04], R27 ;  /* 0x002a041b01007387 */ /* 0x000fe80000100800 */
[----:B------:R0:W-:Y:S04]  /*4dd40*/  STL [R1+0x2a00], R25 ;  /* 0x002a001901007387 */ /* 0x0001e80000100800 */
[----:B0-----:R-:W4:Y:S04]  /*4dd50*/  LDL.LU.64 R24, [R1+0x2d0] ;  /* 0x0002d00001187983 */ /* 0x001f280000300a00 */
[----:B------:R-:W4:Y:S01]  /*4dd60*/  LDL.LU.64 R26, [R1+0x2d8] ;  /* 0x0002d800011a7983 */ /* 0x000f220000300a00 */
[----:B--2---:R-:W-:Y:S03]  /*4dd70*/  HMMA.16816.F32.BF16 R20, R8, R20, R4 ;  /* 0x000000140814723c */ /* 0x004fe60000041804 */
[----:B------:R-:W2:Y:S04]  /*4dd80*/  LDL.LU.64 R6, [R1+0x2c00] ;  /* 0x002c000001067983 */ /* 0x000ea80000300a00 */
[----:B------:R-:W2:-:S12]  /*4dd90*/  LDL.LU.64 R4, [R1+0x2bf8] ;  /* 0x002bf80001047983 */ /* 0x000e980000300a00 */
[----:B------:R0:W-:Y:S04]  /*4dda0*/  STL.64 [R1+0x120], R20 ;  /* 0x0001201401007387 */ /* 0x0001e80000100a00 */
[----:B------:R2:W-:Y:S04]  /*4ddb0*/  STL.64 [R1+0x128], R22 ;  /* 0x0001281601007387 */ /* 0x0005e80000100a00 */
[----:B0-----:R-:W2:Y:S02]  /*4ddc0*/  LDL.LU.64 R20, [R1+0x2bf0] ;  /* 0x002bf00001147983 */ /* 0x001ea40000300a00 */
[----:B--2---:R-:W-:Y:S02]  /*4ddd0*/  HMMA.16816.F32.BF16 R20, R8, R20, R4 ;  /* 0x000000140814723c */ /* 0x004fe40000041804 */
[----:B------:R-:W2:Y:S04]  /*4dde0*/  LDL.LU.64 R6, [R1+0x2be8] ;  /* 0x002be80001067983 */ /* 0x000ea80000300a00 */
[----:B------:R-:W2:-:S13]  /*4ddf0*/  LDL.LU.64 R4, [R1+0x2be0] ;  /* 0x002be00001047983 */ /* 0x000e9a0000300a00 */
        /* <DEDUP_REMOVED lines=18> */
[----:B------:R-:W-:Y:S04]  /*4df20*/  STL.64 [R1+0xe0], R20 ;  /* 0x0000e01401007387 */ /* 0x000fe80000100a00 */
[----:B------:R0:W-:Y:S04]  /*4df30*/  STL.64 [R1+0xe8], R22 ;  /* 0x0000e81601007387 */ /* 0x0001e80000100a00 */
[----:B0-----:R-:W2:Y:S04]  /*4df40*/  LDL.LU.64 R22, [R1+0x2b90] ;  /* 0x002b900001167983 */ /* 0x001ea80000300a00 */
[----:B------:R-:W2:Y:S02]  /*4df50*/  LDL.LU.64 R20, [R1+0x2b88] ;  /* 0x002b880001147983 */ /* 0x000ea40000300a00 */
[----:B--2---:R-:W-:-:S15]  /*4df60*/  HMMA.16816.F32.BF16 R16, R8, R20, R16 ;  /* 0x000000140810723c */ /* 0x004fde0000041810 */
[----:B------:R-:W-:-:S04]  /*4df70*/  NOP ;  /* 0x0000000000007918 */ /* 0x000fc80000000000 */
[----:B------:R-:W-:Y:S04]  /*4df80*/  STL.64 [R1+0xd0], R16 ;  /* 0x0000d01001007387 */ /* 0x000fe80000100a00 */
[----:B------:R0:W-:Y:S04]  /*4df90*/  STL.64 [R1+0xd8], R18 ;  /* 0x0000d81201007387 */ /* 0x0001e80000100a00 */
[----:B0-----:R-:W2:Y:S04]  /*4dfa0*/  LDL.LU.64 R18, [R1+0x2b80] ;  /* 0x002b800001127983 */ /* 0x001ea80000300a00 */
[----:B------:R-:W2:Y:S02]  /*4dfb0*/  LDL.LU.64 R16, [R1+0x2b78] ;  /* 0x002b780001107983 */ /* 0x000ea40000300a00 */
[----:B--2---:R-:W-:-:S15]  /*4dfc0*/  HMMA.16816.F32.BF16 R12, R8, R16, R12 ;  /* 0x00000010080c723c */ /* 0x004fde000004180c */
[----:B------:R-:W-:-:S04]  /*4dfd0*/  NOP ;  /* 0x0000000000007918 */ /* 0x000fc80000000000 */
[----:B------:R-:W-:Y:S04]  /*4dfe0*/  STL.64 [R1+0xb0], R12 ;  /* 0x0000b00c01007387 */ /* 0x000fe80000100a00 */
[----:B------:R0:W-:Y:S01]  /*4dff0*/  STL [R1+0xb8], R14 ;  /* 0x0000b80e01007387 */ /* 0x0001e20000100800 */
[----:B------:R-:W-:-:S03]  /*4e000*/  IMAD.MOV.U32 R29, RZ, RZ, R15 ;  /* 0x000000ffff1d7224 */ /* 0x000fc600078e000f */
[----:B0-----:R-:W2:Y:S04]  /*4e010*/  LDL.LU.64 R14, [R1+0x2b70] ;  /* 0x002b7000010e7983 */ /* 0x001ea80000300a00 */
[----:B------:R-:W4:Y:S04]  /*4e020*/  LDL.LU.64 R12, [R1+0x2b68] ;  /* 0x002b6800010c7983 */ /* 0x000f280000300a00 */
[----:B------:R0:W-:Y:S04]  /*4e030*/  STL.64 [R1+0x2b48], R18 ;  /* 0x002b481201007387 */ /* 0x0001e80000100a00 */
[----:B------:R-:W2:Y:S04]  /*4e040*/  LDL.LU.64 R16, [R1+0x2b0] ;  /* 0x0002b00001107983 */ /* 0x000ea80000300a00 */
[----:B0-----:R-:W2:Y:S04]  /*4e050*/  LDL.LU.64 R18, [R1+0x2b8] ;  /* 0x0002b80001127983 */ /* 0x001ea80000300a00 */
[----:B--2---:R-:W-:Y:S04]  /*4e060*/  STL.64 [R1+0x2b60], R18 ;  /* 0x002b601201007387 */ /* 0x004fe80000100a00 */
[----:B------:R0:W-:Y:S04]  /*4e070*/  STL.64 [R1+0x2b58], R16 ;  /* 0x002b581001007387 */ /* 0x0001e80000100a00 */
[----:B0-----:R-:W2:Y:S04]  /*4e080*/  LDL.LU.64 R16, [R1+0x2a0] ;  /* 0x0002a00001107983 */ /* 0x001ea80000300a00 */
[----:B------:R-:W2:Y:S01]  /*4e090*/  LDL.LU.64 R18, [R1+0x2a8] ;  /* 0x0002a80001127983 */ /* 0x000ea20000300a00 */
[----:B----4-:R-:W-:Y:S03]  /*4e0a0*/  HMMA.16816.F32.BF16 R24, R8, R12, R24 ;  /* 0x0000000c0818723c */ /* 0x010fe60000041818 */
[----:B------:R-:W-:Y:S01]  /*4e0b0*/  STL [R1+0x2a0c], R29 ;  /* 0x002a0c1d01007387 */ /* 0x000fe20000100800 */
[----:B------:R-:W-:-:S15]  /*4e0c0*/  IMAD.MOV.U32 R21, RZ, RZ, R6 ;  /* 0x000000ffff157224 */ /* 0x000fde00078e0006 */
[----:B------:R0:W-:Y:S04]  /*4e0d0*/  STL.64 [R1+0xa0], R24 ;  /* 0x0000a01801007387 */ /* 0x0001e80000100a00 */
[----:B------:R1:W-:Y:S01]  /*4e0e0*/  STL [R1+0xa8], R26 ;  /* 0x0000a81a01007387 */ /* 0x0003e20000100800 */
[----:B------:R-:W-:-:S03]  /*4e0f0*/  IMAD.MOV.U32 R20, RZ, RZ, R27 ;  /* 0x000000ffff147224 */ /* 0x000fc600078e001b */
[----:B0-----:R-:W4:Y:S04]  /*4e100*/  LDL.LU R24, [R1+0x290] ;  /* 0x0002900001187983 */ /* 0x001f280000300800 */
[----:B------:R-:W4:Y:S04]  /*4e110*/  LDL.LU R25, [R1+0x294] ;  /* 0x0002940001197983 */ /* 0x000f280000300800 */
[----:B-1----:R-:W4:Y:S04]  /*4e120*/  LDL.LU R26, [R1+0x298] ;  /* 0x00029800011a7983 */ /* 0x002f280000300800 */
[----:B------:R-:W4:Y:S04]  /*4e130*/  LDL.LU R27, [R1+0x29c] ;  /* 0x00029c00011b7983 */ /* 0x000f280000300800 */
[----:B------:R0:W-:Y:S02]  /*4e140*/  STL [R1+0x2a10], R20 ;  /* 0x002a101401007387 */ /* 0x0001e40000100800 */
[----:B0-----:R-:W-:-:S02]  /*4e150*/  IMAD.MOV.U32 R20, RZ, RZ, R7 ;  /* 0x000000ffff147224 */ /* 0x001fc400078e0007 */
[----:B------:R-:W-:Y:S01]  /*4e160*/  STL.64 [R1+0x2b30], R22 ;  /* 0x002b301601007387 */ /* 0x000fe20000100a00 */
[----:B--2---:R-:W-:Y:S03]  /*4e170*/  HMMA.16816.F32.BF16 R4, R8, R4, R16 ;  /* 0x000000040804723c */ /* 0x004fe60000041810 */
[----:B------:R-:W2:Y:S04]  /*4e180*/  LDL.LU.64 R18, [R1+0x2b60] ;  /* 0x002b600001127983 */ /* 0x000ea80000300a00 */
[----:B------:R-:W2:-:S12]  /*4e190*/  LDL.LU.64 R16, [R1+0x2b58] ;  /* 0x002b580001107983 */ /* 0x000e980000300a00 */
[----:B------:R0:W-:Y:S04]  /*4e1a0*/  STL.64 [R1+0x2a0], R4 ;  /* 0x0002a00401007387 */ /* 0x0001e80000100a00 */
[----:B------:R2:W-:Y:S04]  /*4e1b0*/  STL.64 [R1+0x2a8], R6 ;  /* 0x0002a80601007387 */ /* 0x0005e80000100a00 */
[----:B0-----:R-:W2:Y:S02]  /*4e1c0*/  LDL.LU.64 R4, [R1+0x2b50] ;  /* 0x002b500001047983 */ /* 0x001ea40000300a00 */
[----:B--2---:R-:W-:Y:S02]  /*4e1d0*/  HMMA.16816.F32.BF16 R4, R8, R4, R16 ;  /* 0x000000040804723c */ /* 0x004fe40000041810 */
[----:B------:R-:W2:-:S15]  /*4e1e0*/  LDL.LU.64 R18, [R1+0x2b48] ;  /* 0x002b480001127983 */ /* 0x000e9e0000300a00 */
[----:B------:R-:W-:Y:S02]  /*4e1f0*/  NOP ;  /* 0x0000000000007918 */ /* 0x000fe40000000000 */
[----:B------:R-:W-:Y:S02]  /*4e200*/  IMAD.MOV.U32 R12, RZ, RZ, R7 ;  /* 0x000000ffff0c7224 */ /* 0x000fe400078e0007 */
[----:B------:R-:W-:Y:S02]  /*4e210*/  IMAD.MOV.U32 R17, RZ, RZ, R4 ;  /* 0x000000ffff117224 */ /* 0x000fe400078e0004 */
[----:B------:R-:W-:Y:S02]  /*4e220*/  IMAD.MOV.U32 R13, RZ, RZ, R6 ;  /* 0x000000ffff0d7224 */ /* 0x000fe400078e0006 */
[----:B------:R-:W-:Y:S01]  /*4e230*/  IMAD.MOV.U32 R16, RZ, RZ, R5 ;  /* 0x000000ffff107224 */ /* 0x000fe200078e0005 */
[----:B------:R-:W4:Y:S04]  /*4e240*/  LDL.LU.64 R6, [R1+0x2b40] ;  /* 0x002b400001067983 */ /* 0x000f280000300a00 */
[----:B------:R-:W4:Y:S04]  /*4e250*/  LDL.LU.64 R4, [R1+0x2b38] ;  /* 0x002b380001047983 */ /* 0x000f280000300a00 */
[----:B------:R-:W-:Y:S04]  /*4e260*/  STL [R1+0x2a14], R12 ;  /* 0x002a140c01007387 */ /* 0x000fe80000100800 */
[----:B------:R-:W-:Y:S04]  /*4e270*/  STL [R1+0x28bc], R17 ;  /* 0x0028bc1101007387 */ /* 0x000fe80000100800 */
[----:B--2---:R0:W-:Y:S04]  /*4e280*/  STL.64 [R1+0x2ab0], R18 ;  /* 0x002ab01201007387 */ /* 0x0041e80000100a00 */
[----:B------:R-:W-:Y:S04]  /*4e290*/  STL [R1+0x2aa8], R16 ;  /* 0x002aa81001007387 */ /* 0x000fe80000100800 */
[----:B0-----:R-:W4:Y:S04]  /*4e2a0*/  LDL.LU.64 R18, [R1+0x98] ;  /* 0x0000980001127983 */ /* 0x001f280000300a00 */
[----:B------:R0:W-:Y:S04]  /*4e2b0*/  STL [R1+0x28b8], R13 ;  /* 0x0028b80d01007387 */ /* 0x0001e80000100800 */
[----:B------:R1:W-:Y:S04]  /*4e2c0*/  STL.64 [R1+0x2b18], R14 ;  /* 0x002b180e01007387 */ /* 0x0003e80000100a00 */
[----:B0-----:R-:W2:Y:S04]  /*4e2d0*/  LDL.LU.64 R12, [R1+0x2c0] ;  /* 0x0002c000010c7983 */ /* 0x001ea80000300a00 */
[----:B-1----:R-:W2:Y:S02]  /*4e2e0*/  LDL.LU.64 R14, [R1+0x2c8] ;  /* 0x0002c800010e7983 */ /* 0x002ea40000300a00 */
[----:B--2---:R-:W-:-:S15]  /*4e2f0*/  HMMA.16816.F32.BF16 R20, R8, R20, R12 ;  /* 0x000000140814723c */ /* 0x004fde000004180c */
[----:B------:R-:W-:-:S04]  /*4e300*/  NOP ;  /* 0x0000000000007918 */ /* 0x000fc80000000000 */
[----:B------:R-:W-:Y:S02]  /*4e310*/  IMAD.MOV.U32 R11, RZ, RZ, R20 ;  /* 0x000000ffff0b7224 */ /* 0x000fe400078e0014 */
[----:B------:R-:W-:Y:S01]  /*4e320*/  IMAD.MOV.U32 R10, RZ, RZ, R21 ;  /* 0x000000ffff0a7224 */ /* 0x000fe200078e0015 */
[----:B------:R-:W2:Y:S01]  /*4e330*/  LDL.LU R20, [R1+0x280] ;  /* 0x0002800001147983 */ /* 0x000ea20000300800 */
[----:B------:R-:W-:-:S03]  /*4e340*/  IMAD.MOV.U32 R9, RZ, RZ, R22 ;  /* 0x000000ffff097224 */ /* 0x000fc600078e0016 */
[----:B------:R-:W2:Y:S01]  /*4e350*/  LDL.LU R21, [R1+0x284] ;  /* 0x0002840001157983 */ /* 0x000ea20000300800 */
[----:B------:R-:W-:-:S03]  /*4e360*/  IMAD.MOV.U32 R8, RZ, RZ, R23 ;  /* 0x000000ffff087224 */ /* 0x000fc600078e0017 */
[----:B------:R-:W2:Y:S04]  /*4e370*/  LDL.LU R22, [R1+0x288] ;  /* 0x0002880001167983 */ /* 0x000ea80000300800 */
[----:B------:R-:W2:Y:S04]  /*4e380*/  LDL.LU R23, [R1+0x28c] ;  /* 0x00028c0001177983 */ /* 0x000ea80000300800 */
[----:B------:R-:W2:Y:S04]  /*4e390*/  LDL.LU.64 R14, [R1+0x68] ;  /* 0x00006800010e7983 */ /* 0x000ea80000300a00 */
[----:B--2---:R0:W-:Y:S04]  /*4e3a0*/  STL.64 [R1+0x2b20], R14 ;  /* 0x002b200e01007387 */ /* 0x0041e80000100a00 */
[----:B0-----:R-:W2:Y:S04]  /*4e3b0*/  LDL.LU.64 R14, [R1+0x78] ;  /* 0x00007800010e7983 */ /* 0x001ea80000300a00 */
[----:B--2---:R0:W-:Y:S04]  /*4e3c0*/  STL.64 [R1+0x2b28], R14 ;  /* 0x002b280e01007387 */ /* 0x0041e80000100a00 */
[----:B0-----:R-:W2:Y:S04]  /*4e3d0*/  LDL.LU.64 R14, [R1+0x88] ;  /* 0x00008800010e7983 */ /* 0x001ea80000300a00 */
[----:B------:R-:W-:Y:S04]  /*4e3e0*/  STL [R1+0x28b4], R10 ;  /* 0x0028b40a01007387 */ /* 0x000fe80000100800 */
[----:B------:R-:W-:Y:S04]  /*4e3f0*/  STL [R1+0x28b0], R11 ;  /* 0x0028b00b01007387 */ /* 0x000fe80000100800 */
[----:B------:R4:W-:Y:S02]  /*4e400*/  STL.64 [R1+0x2a70], R8 ;  /* 0x002a700801007387 */ /* 0x0009e40000100a00 */
[----:B----4-:R-:W-:-:S15]  /*4e410*/  HMMA.16816.F32.BF16 R8, R4, R18, R24 ;  /* 0x000000120408723c */ /* 0x010fde0000041818 */
[----:B------:R-:W-:-:S04]  /*4e420*/  NOP ;  /* 0x0000000000007918 */ /* 0x000fc80000000000 */
[----:B------:R0:W-:Y:S04]  /*4e430*/  STL.64 [R1+0x290], R8 ;  /* 0x0002900801007387 */ /* 0x0001e80000100a00 */
[----:B------:R1:W-:Y:S04]  /*4e440*/  STL.64 [R1+0x298], R10 ;  /* 0x0002980a01007387 */ /* 0x0003e80000100a00 */
[----:B0-----:R-:W4:Y:S04]  /*4e450*/  LDL.LU R8, [R1+0x220] ;  /* 0x0002200001087983 */ /* 0x001f280000300800 */
[----:B------:R-:W4:Y:S04]  /*4e460*/  LDL.LU R9, [R1+0x224] ;  /* 0x0002240001097983 */ /* 0x000f280000300800 */
[----:B-1----:R-:W2:Y:S04]  /*4e470*/  LDL.LU R10, [R1+0x228] ;  /* 0x00022800010a7983 */ /* 0x002ea80000300800 */
[----:B------:R-:W2:Y:S04]  /*4e480*/  LDL.LU R11, [R1+0x22c] ;  /* 0x00022c00010b7983 */ /* 0x000ea80000300800 */
[----:B--2---:R0:W-:Y:S04]  /*4e490*/  STL.64 [R1+0x2af8], R10 ;  /* 0x002af80a01007387 */ /* 0x0041e80000100a00 */
[----:B----4-:R-:W-:Y:S04]  /*4e4a0*/  STL.64 [R1+0x2af0], R8 ;  /* 0x002af00801007387 */ /* 0x010fe80000100a00 */
[----:B0-----:R-:W2:Y:S01]  /*4e4b0*/  LDL.LU.64 R10, [R1+0x48] ;  /* 0x00004800010a7983 */ /* 0x001ea20000300a00 */
[----:B------:R-:W-:-:S02]  /*4e4c0*/  IMAD.MOV.U32 R26, RZ, RZ, R18 ;  /* 0x000000ffff1a7224 */ /* 0x000fc400078e0012 */
[----:B------:R-:W-:Y:S01]  /*4e4d0*/  IMAD.MOV.U32 R27, RZ, RZ, R19 ;  /* 0x000000ffff1b7224 */ /* 0x000fe200078e0013 */
[----:B------:R-:W-:Y:S01]  /*4e4e0*/  HMMA.16816.F32.BF16 R20, R4, R14, R20 ;  /* 0x0000000e0414723c */ /* 0x000fe20000041814 */
[----:B--2---:R0:W-:Y:S04]  /*4e4f0*/  STL.64 [R1+0x2b10], R10 ;  /* 0x002b100a01007387 */ /* 0x0041e80000100a00 */
[----:B0-----:R-:W2:Y:S04]  /*4e500*/  LDL.LU.64 R10, [R1+0x58] ;  /* 0x00005800010a7983 */ /* 0x001ea80000300a00 */
[----:B------:R-:W4:Y:S01]  /*4e510*/  LDL.LU.64 R18, [R1+0x28] ;  /* 0x0000280001127983 */ /* 0x000f220000300a00 */
[----:B------:R-:W-:-:S03]  /*4e520*/  IMAD.MOV.U32 R29, RZ, RZ, R15 ;  /* 0x000000ffff1d7224 */ /* 0x000fc600078e000f */
[----:B----4-:R0:W-:Y:S04]  /*4e530*/  STL.64 [R1+0x2b00], R18 ;  /* 0x002b001201007387 */ /* 0x0101e80000100a00 */
[----:B------:R-:W4:Y:S04]  /*4e540*/  LDL.LU R16, [R1+0x240] ;  /* 0x0002400001107983 */ /* 0x000f280000300800 */
[----:B------:R-:W4:Y:S04]  /*4e550*/  LDL.LU R17, [R1+0x244] ;  /* 0x0002440001117983 */ /* 0x000f280000300800 */
[----:B0-----:R-:W4:Y:S04]  /*4e560*/  LDL.LU R18, [R1+0x248] ;  /* 0x0002480001127983 */ /* 0x001f280000300800 */
[----:B------:R-:W4:Y:S04]  /*4e570*/  LDL.LU R19, [R1+0x24c] ;  /* 0x00024c0001137983 */ /* 0x000f280000300800 */
[----:B------:R-:W-:Y:S04]  /*4e580*/  STL [R1+0x2a1c], R27 ;  /* 0x002a1c1b01007387 */ /* 0x000fe80000100800 */
[----:B------:R0:W-:Y:S04]  /*4e590*/  STL [R1+0x2a18], R26 ;  /* 0x002a181a01007387 */ /* 0x0001e80000100800 */
[----:B------:R-:W2:Y:S04]  /*4e5a0*/  LDL.LU R24, [R1+0x270] ;  /* 0x0002700001187983 */ /* 0x000ea80000300800 */
[----:B------:R-:W2:Y:S04]  /*4e5b0*/  LDL.LU R25, [R1+0x274] ;  /* 0x0002740001197983 */ /* 0x000ea80000300800 */
[----:B0-----:R-:W2:Y:S04]  /*4e5c0*/  LDL.LU R26, [R1+0x278] ;  /* 0x00027800011a7983 */ /* 0x001ea80000300800 */
[----:B------:R-:W2:Y:S04]  /*4e5d0*/  LDL.LU R27, [R1+0x27c] ;  /* 0x00027c00011b7983 */ /* 0x000ea80000300800 */
[----:B------:R0:W-:Y:S04]  /*4e5e0*/  STL.64 [R1+0x280], R20 ;  /* 0x0002801401007387 */ /* 0x0001e80000100a00 */
[----:B------:R1:W-:Y:S01]  /*4e5f0*/  STL.64 [R1+0x288], R22 ;  /* 0x0002881601007387 */ /* 0x0003e20000100a00 */
[----:B0-----:R-:W-:-:S03]  /*4e600*/  IMAD.MOV.U32 R20, RZ, RZ, R14 ;  /* 0x000000ffff147224 */ /* 0x001fc600078e000e */
[----:B-1----:R-:W2:Y:S04]  /*4e610*/  LDL.LU.64 R22, [R1+0x2b30] ;  /* 0x002b300001167983 */ /* 0x002ea80000300a00 */
[----:B------:R-:W2:Y:S04]  /*4e620*/  LDL.LU.64 R14, [R1+0x2b28] ;  /* 0x002b2800010e7983 */ /* 0x000ea80000300a00 */
[----:B------:R-:W-:Y:S04]  /*4e630*/  STL [R1+0x2a28], R29 ;  /* 0x002a281d01007387 */ /* 0x000fe80000100800 */
[----:B------:R-:W-:Y:S01]  /*4e640*/  STL [R1+0x2a24], R20 ;  /* 0x002a241401007387 */ /* 0x000fe20000100800 */
[----:B--2---:R-:W-:-:S15]  /*4e650*/  HMMA.16816.F32.BF16 R24, R4, R14, R24 ;  /* 0x0000000e0418723c */ /* 0x004fde0000041818 */
[----:B------:R-:W-:-:S04]  /*4e660*/  NOP ;  /* 0x0000000000007918 */ /* 0x000fc80000000000 */
[----:B------:R0:W-:Y:S04]  /*4e670*/  STL.64 [R1+0x270], R24 ;  /* 0x0002701801007387 */ /* 0x0001e80000100a00 */
[----:B------:R-:W-:Y:S01]  /*4e680*/  STL.64 [R1+0x278], R26 ;  /* 0x0002781a01007387 */ /* 0x000fe20000100a00 */
[----:B0-----:R-:W-:Y:S02]  /*4e690*/  IMAD.MOV.U32 R24, RZ, RZ, R15 ;  /* 0x000000ffff187224 */ /* 0x001fe400078e000f */
[----:B------:R-:W-:Y:S02]  /*4e6a0*/  IMAD.MOV.U32 R25, RZ, RZ, R14 ;  /* 0x000000ffff197224 */ /* 0x000fe400078e000e */
[----:B------:R-:W2:Y:S04]  /*4e6b0*/  LDL.LU.64 R14, [R1+0x2b20] ;  /* 0x002b2000010e7983 */ /* 0x000ea80000300a00 */
[----:B------:R0:W-:Y:S04]  /*4e6c0*/  STL [R1+0x2a2c], R24 ;  /* 0x002a2c1801007387 */ /* 0x0001e80000100800 */
[----:B------:R1:W-:Y:S04]  /*4e6d0*/  STL [R1+0x2a20], R25 ;  /* 0x002a201901007387 */ /* 0x0003e80000100800 */
[----:B0-----:R-:W2:Y:S04]  /*4e6e0*/  LDL.LU R24, [R1+0x260] ;  /* 0x0002600001187983 */ /* 0x001ea80000300800 */
[----:B-1----:R-:W2:Y:S04]  /*4e6f0*/  LDL.LU R25, [R1+0x264] ;  /* 0x0002640001197983 */ /* 0x002ea80000300800 */
[----:B------:R-:W2:Y:S04]  /*4e700*/  LDL.LU R26, [R1+0x268] ;  /* 0x00026800011a7983 */ /* 0x000ea80000300800 */
[----:B------:R-:W2:Y:S02]  /*4e710*/  LDL.LU R27, [R1+0x26c] ;  /* 0x00026c00011b7983 */ /* 0x000ea40000300800 */
[----:B--2---:R-:W-:Y:S01]  /*4e720*/  HMMA.16816.F32.BF16 R24, R4, R14, R24 ;  /* 0x0000000e0418723c */ /* 0x004fe20000041818 */
[----:B------:R-:W-:-:S15]  /*4e730*/  IMAD.MOV.U32 R12, RZ, RZ, R15 ;  /* 0x000000ffff0c7224 */ /* 0x000fde00078e000f */
[----:B------:R-:W-:-:S03]  /*4e740*/  NOP ;  /* 0x0000000000007918 */ /* 0x000fc60000000000 */
[----:B------:R-:W-:Y:S04]  /*4e750*/  STL.64 [R1+0x260], R24 ;  /* 0x0002601801007387 */ /* 0x000fe80000100a00 */
[----:B------:R0:W-:Y:S02]  /*4e760*/  STL.64 [R1+0x268], R26 ;  /* 0x0002681a01007387 */ /* 0x0001e40000100a00 */
[----:B0-----:R-:W-:Y:S02]  /*4e770*/  IMAD.MOV.U32 R26, RZ, RZ, R14 ;  /* 0x000000ffff1a7224 */ /* 0x001fe400078e000e */
[----:B------:R-:W2:Y:S04]  /*4e780*/  LDL.LU.64 R14, [R1+0x2b18] ;  /* 0x002b1800010e7983 */ /* 0x000ea80000300a00 */
[----:B------:R-:W-:Y:S04]  /*4e790*/  STL [R1+0x2a34], R12 ;  /* 0x002a340c01007387 */ /* 0x000fe80000100800 */
[----:B------:R0:W-:Y:S04]  /*4e7a0*/  STL [R1+0x2a30], R26 ;  /* 0x002a301a01007387 */ /* 0x0001e80000100800 */
[----:B------:R-:W2:Y:S04]  /*4e7b0*/  LDL.LU R24, [R1+0x250] ;  /* 0x0002500001187983 */ /* 0x000ea80000300800 */
[----:B------:R-:W2:Y:S04]  /*4e7c0*/  LDL.LU R25, [R1+0x254] ;  /* 0x0002540001197983 */ /* 0x000ea80000300800 */
[----:B0-----:R-:W2:Y:S04]  /*4e7d0*/  LDL.LU R26, [R1+0x258] ;  /* 0x00025800011a7983 */ /* 0x001ea80000300800 */
[----:B------:R-:W2:Y:S02]  /*4e7e0*/  LDL.LU R27, [R1+0x25c] ;  /* 0x00025c00011b7983 */ /* 0x000ea40000300800 */
[----:B--2---:R-:W-:-:S15]  /*4e7f0*/  HMMA.16816.F32.BF16 R24, R4, R10, R24 ;  /* 0x0000000a0418723c */ /* 0x004fde0000041818 */
[----:B------:R-:W-:-:S04]  /*4e800*/  NOP ;  /* 0x0000000000007918 */ /* 0x000fc80000000000 */
[----:B------:R0:W-:Y:S04]  /*4e810*/  STL.64 [R1+0x250], R24 ;  /* 0x0002501801007387 */ /* 0x0001e80000100a00 */
[----:B------:R1:W-:Y:S01]  /*4e820*/  STL.64 [R1+0x258], R26 ;  /* 0x0002581a01007387 */ /* 0x0003e20000100a00 */
[----:B0-----:R-:W-:Y:S02]  /*4e830*/  IMAD.MOV.U32 R25, RZ, RZ, R10 ;  /* 0x000000ffff197224 */ /* 0x001fe400078e000a */
[----:B-1----:R-:W-:Y:S02]  /*4e840*/  IMAD.MOV.U32 R27, RZ, RZ, R11 ;  /* 0x000000ffff1b7224 */ /* 0x002fe400078e000b */
[----:B------:R-:W4:Y:S04]  /*4e850*/  LDL.LU.64 R10, [R1+0x2b10] ;  /* 0x002b1000010a7983 */ /* 0x000f280000300a00 */
[----:B------:R-:W-:Y:S04]  /*4e860*/  STL [R1+0x2a3c], R27 ;  /* 0x002a3c1b01007387 */ /* 0x000fe80000100800 */
[----:B------:R0:W-:Y:S01]  /*4e870*/  STL [R1+0x2a38], R25 ;  /* 0x002a381901007387 */ /* 0x0001e20000100800 */
[----:B------:R-:W-:-:S03]  /*4e880*/  IMAD.MOV.U32 R24, RZ, RZ, R14 ;  /* 0x000000ffff187224 */ /* 0x000fc600078e000e */
[----:B------:R-:W2:Y:S01]  /*4e890*/  LDL.LU R14, [R1+0x2b0c] ;  /* 0x002b0c00010e7983 */ /* 0x000ea20000300800 */
[----:B0-----:R-:W-:-:S03]  /*4e8a0*/  IMAD.MOV.U32 R25, RZ, RZ, R15 ;  /* 0x000000ffff197224 */ /* 0x001fc600078e000f */
[----:B------:R-:W2:Y:S01]  /*4e8b0*/  LDL.LU R15, [R1+0x2b08] ;  /* 0x002b0800010f7983 */ /* 0x000ea20000300800 */
[----:B----4-:R-:W-:Y:S01]  /*4e8c0*/  HMMA.16816.F32.BF16 R16, R4, R10, R16 ;  /* 0x0000000a0410723c */ /* 0x010fe20000041810 */
[----:B------:R-:W-:Y:S02]  /*4e8d0*/  IMAD.MOV.U32 R20, RZ, RZ, R11 ;  /* 0x000000ffff147224 */ /* 0x000fe400078e000b */
[----:B------:R-:W-:-:S15]  /*4e8e0*/  IMAD.MOV.U32 R29, RZ, RZ, R10 ;  /* 0x000000ffff1d7224 */ /* 0x000fde00078e000a */
[----:B------:R-:W-:Y:S01]  /*4e8f0*/  NOP ;  /* 0x0000000000007918 */ /* 0x000fe20000000000 */
[----:B------:R-:W-:Y:S04]  /*4e900*/  STL.64 [R1+0x240], R16 ;  /* 0x0002401001007387 */ /* 0x000fe80000100a00 */
[----:B------:R0:W-:Y:S04]  /*4e910*/  STL.64 [R1+0x248], R18 ;  /* 0x0002481201007387 */ /* 0x0001e80000100a00 */
[----:B0-----:R-:W4:Y:S04]  /*4e920*/  LDL.LU.64 R18, [R1+0x2b00] ;  /* 0x002b000001127983 */ /* 0x001f280000300a00 */
[----:B------:R-:W4:Y:S04]  /*4e930*/  LDL.LU.64 R10, [R1+0x2af8] ;  /* 0x002af800010a7983 */ /* 0x000f280000300a00 */
[----:B------:R-:W4:Y:S04]  /*4e940*/  LDL.LU.64 R8, [R1+0x2af0] ;  /* 0x002af00001087983 */ /* 0x000f280000300a00 */
[----:B------:R-:W-:Y:S04]  /*4e950*/  STL [R1+0x2a44], R20 ;  /* 0x002a441401007387 */ /* 0x000fe80000100800 */
[----:B------:R0:W-:Y:S04]  /*4e960*/  STL.64 [R1+0x2ac8], R22 ;  /* 0x002ac81601007387 */ /* 0x0001e80000100a00 */
[----:B0-----:R-:W2:Y:S01]  /*4e970*/  LDL.LU.64 R22, [R1+0x38] ;  /* 0x0000380001167983 */ /* 0x001ea20000300a00 */
[----:B---3--:R-:W-:-:S02]  /*4e980*/  IMAD.MOV.U32 R26, RZ, RZ, R2 ;  /* 0x000000ffff1a7224 */ /* 0x008fc400078e0002 */
[----:B------:R-:W-:Y:S01]  /*4e990*/  IMAD.MOV.U32 R27, RZ, RZ, R0 ;  /* 0x000000ffff1b7224 */ /* 0x000fe200078e0000 */
[----:B------:R-:W-:Y:S06]  /*4e9a0*/  STL [R1+0x2a40], R29 ;  /* 0x002a401d01007387 */ /* 0x000fec0000100800 */
[----:B--2---:R-:W-:-:S15]  /*4e9b0*/  HMMA.16816.F32.BF16 R24, R4, R22, R24 ;  /* 0x000000160418723c */ /* 0x004fde0000041818 */
[----:B------:R-:W-:-:S04]  /*4e9c0*/  NOP ;  /* 0x0000000000007918 */ /* 0x000fc80000000000 */
[----:B------:R0:W-:Y:S04]  /*4e9d0*/  STL.64 [R1+0x230], R24 ;  /* 0x0002301801007387 */ /* 0x0001e80000100a00 */
[----:B------:R1:W-:Y:S01]  /*4e9e0*/  STL.64 [R1+0x238], R26 ;  /* 0x0002381a01007387 */ /* 0x0003e20000100a00 */
[----:B0-----:R-:W-:Y:S02]  /*4e9f0*/  IMAD.MOV.U32 R24, RZ, RZ, R23 ;  /* 0x000000ffff187224 */ /* 0x001fe400078e0017 */
[----:B-1----:R-:W-:Y:S02]  /*4ea00*/  IMAD.MOV.U32 R26, RZ, RZ, R22 ;  /* 0x000000ffff1a7224 */ /* 0x002fe400078e0016 */
[----:B------:R-:W2:Y:S01]  /*4ea10*/  LDL.LU.64 R22, [R1+0x8] ;  /* 0x0000080001167983 */ /* 0x000ea20000300a00 */
[----:B----4-:R-:W-:Y:S01]  /*4ea20*/  HMMA.16816.F32.BF16 R8, R4, R18, R8 ;  /* 0x000000120408723c */ /* 0x010fe20000041808 */
[----:B------:R-:W-:-:S02]  /*4ea30*/  IMAD.MOV.U32 R25, RZ, RZ, R18 ;  /* 0x000000ffff197224 */ /* 0x000fc400078e0012 */
[----:B------:R-:W-:-:S15]  /*4ea40*/  IMAD.MOV.U32 R12, RZ, RZ, R19 ;  /* 0x000000ffff0c7224 */ /* 0x000fde00078e0013 */
[----:B------:R-:W-:Y:S01]  /*4ea50*/  NOP ;  /* 0x0000000000007918 */ /* 0x000fe20000000000 */
[----:B------:R-:W-:Y:S02]  /*4ea60*/  IMAD.MOV.U32 R2, RZ, RZ, R10 ;  /* 0x000000ffff027224 */ /* 0x000fe400078e000a */
[----:B------:R-:W-:Y:S01]  /*4ea70*/  IMAD.MOV.U32 R0, RZ, RZ, R11 ;  /* 0x000000ffff007224 */ /* 0x000fe200078e000b */
[----:B--2---:R-:W-:Y:S04]  /*4ea80*/  STL.64 [R1+0x2ae0], R22 ;  /* 0x002ae01601007387 */ /* 0x004fe80000100a00 */
[----:B------:R-:W-:Y:S04]  /*4ea90*/  STL [R1+0x2a48], R26 ;  /* 0x002a481a01007387 */ /* 0x000fe80000100800 */
[----:B------:R-:W-:Y:S04]  /*4eaa0*/  STL.64 [R1+0x220], R8 ;  /* 0x0002200801007387 */ /* 0x000fe80000100a00 */
[----:B------:R0:W-:Y:S04]  /*4eab0*/  STL.64 [R1+0x2ae8], R24 ;  /* 0x002ae81801007387 */ /* 0x0001e80000100a00 */
[----:B0-----:R-:W2:Y:S04]  /*4eac0*/  LDL.LU R24, [R1+0x210] ;  /* 0x0002100001187983 */ /* 0x001ea80000300800 */
[----:B------:R-:W2:Y:S04]  /*4ead0*/  LDL.LU R25, [R1+0x214] ;  /* 0x0002140001197983 */ /* 0x000ea80000300800 */
[----:B------:R-:W2:Y:S04]  /*4eae0*/  LDL.LU R26, [R1+0x218] ;  /* 0x00021800011a7983 */ /* 0x000ea80000300800 */
[----:B------:R-:W2:Y:S04]  /*4eaf0*/  LDL.LU R27, [R1+0x21c] ;  /* 0x00021c00011b7983 */ /* 0x000ea80000300800 */
[----:B------:R-:W2:Y:S04]  /*4eb00*/  LDL.LU.64 R22, [R1+0x18] ;  /* 0x0000180001167983 */ /* 0x000ea80000300a00 */
[----:B------:R-:W-:Y:S04]  /*4eb10*/  STL.64 [R1+0x2aa0], R14 ;  /* 0x002aa00e01007387 */ /* 0x000fe80000100a00 */
[----:B------:R0:W-:Y:S04]  /*4eb20*/  STL [R1+0x2a98], R12 ;  /* 0x002a980c01007387 */ /* 0x0001e80000100800 */
[----:B------:R-:W3:Y:S04]  /*4eb30*/  LDL.LU R8, [R1+0x1b0] ;  /* 0x0001b00001087983 */ /* 0x000ee80000300800 */
[----:B------:R-:W3:Y:S04]  /*4eb40*/  LDL.LU R9, [R1+0x1b4] ;  /* 0x0001b40001097983 */ /* 0x000ee80000300800 */
[----:B------:R-:W4:Y:S04]  /*4eb50*/  LDL.LU R10, [R1+0x1b8] ;  /* 0x0001b800010a7983 */ /* 0x000f280000300800 */
[----:B------:R-:W4:Y:S04]  /*4eb60*/  LDL.LU R11, [R1+0x1bc] ;  /* 0x0001bc00010b7983 */ /* 0x000f280000300800 */
[----:B0-----:R-:W2:Y:S04]  /*4eb70*/  LDL.LU R12, [R1+0x1e0] ;  /* 0x0001e000010c7983 */ /* 0x001ea80000300800 */
[----:B------:R-:W2:Y:S04]  /*4eb80*/  LDL.LU R13, [R1+0x1e4] ;  /* 0x0001e400010d7983 */ /* 0x000ea80000300800 */
[----:B------:R-:W2:Y:S04]  /*4eb90*/  LDL.LU R14, [R1+0x1e8] ;  /* 0x0001e800010e7983 */ /* 0x000ea80000300800 */
[----:B------:R-:W2:Y:S04]  /*4eba0*/  LDL.LU R15, [R1+0x1ec] ;  /* 0x0001ec00010f7983 */ /* 0x000ea80000300800 */
[----:B--2---:R-:W-:Y:S04]  /*4ebb0*/  STL.64 [R1+0x2ad8], R14 ;  /* 0x002ad80e01007387 */ /* 0x004fe80000100a00 */
[----:B------:R0:W-:Y:S04]  /*4ebc0*/  STL.64 [R1+0x2ad0], R12 ;  /* 0x002ad00c01007387 */ /* 0x0001e80000100a00 */
        /* <DEDUP_REMOVED lines=8> */
[----:B----4-:R0:W-:Y:S04]  /*4ec50*/  STL.64 [R1+0x2a80], R10 ;  /* 0x002a800a01007387 */ /* 0x0101e80000100a00 */
[----:B---3--:R1:W-:Y:S04]  /*4ec60*/  STL.64 [R1+0x2a78], R8 ;  /* 0x002a780801007387 */ /* 0x0083e80000100a00 */
[----:B0-----:R-:W3:Y:S01]  /*4ec70*/  LDL.LU.64 R10, [R1+0xc8] ;  /* 0x0000c800010a7983 */ /* 0x001ee20000300a00 */
[----:B------:R-:W-:Y:S01]  /*4ec80*/  HMMA.16816.F32.BF16 R24, R4, R22, R24 ;  /* 0x000000160418723c */ /* 0x000fe20000041818 */
[----:B------:R-:W-:-:S02]  /*4ec90*/  IMAD.MOV.U32 R29, RZ, RZ, R22 ;  /* 0x000000ffff1d7224 */ /* 0x000fc400078e0016 */
[----:B---3--:R0:W-:Y:S04]  /*4eca0*/  STL.64 [R1+0x2a90], R10 ;  /* 0x002a900a01007387 */ /* 0x0081e80000100a00 */
[----:B-1----:R-:W3:Y:S04]  /*4ecb0*/  LDL.LU R8, [R1+0x1d0] ;  /* 0x0001d00001087983 */ /* 0x002ee80000300800 */
[----:B------:R-:W3:Y:S04]  /*4ecc0*/  LDL.LU R9, [R1+0x1d4] ;  /* 0x0001d40001097983 */ /* 0x000ee80000300800 */
[----:B0-----:R-:W3:Y:S04]  /*4ecd0*/  LDL.LU R10, [R1+0x1d8] ;  /* 0x0001d800010a7983 */ /* 0x001ee80000300800 */
[----:B------:R-:W3:Y:S04]  /*4ece0*/  LDL.LU R11, [R1+0x1dc] ;  /* 0x0001dc00010b7983 */ /* 0x000ee80000300800 */
[----:B------:R-:W-:Y:S04]  /*4ecf0*/  STL [R1+0x286c], R0 ;  /* 0x00286c0001007387 */ /* 0x000fe80000100800 */
[----:B------:R-:W-:Y:S04]  /*4ed00*/  STL [R1+0x2868], R2 ;  /* 0x0028680201007387 */ /* 0x000fe80000100800 */
[----:B------:R0:W-:Y:S04]  /*4ed10*/  STL.64 [R1+0x210], R24 ;  /* 0x0002101801007387 */ /* 0x0001e80000100a00 */
[----:B------:R1:W-:Y:S04]  /*4ed20*/  STL.64 [R1+0x218], R26 ;  /* 0x0002181a01007387 */ /* 0x0003e80000100a00 */
[----:B0-----:R-:W4:Y:S01]  /*4ed30*/  LDL.LU.64 R24, [R1+0x2ae8] ;  /* 0x002ae80001187983 */ /* 0x001f220000300a00 */
[----:B-1----:R-:W-:-:S03]  /*4ed40*/  IMAD.MOV.U32 R27, RZ, RZ, R23 ;  /* 0x000000ffff1b7224 */ /* 0x002fc600078e0017 */
[----:B------:R-:W2:Y:S02]  /*4ed50*/  LDL.LU.64 R22, [R1+0x2ae0] ;  /* 0x002ae00001167983 */ /* 0x000ea40000300a00 */
[----:B--2---:R-:W-:Y:S01]  /*4ed60*/  HMMA.16816.F32.BF16 R12, R4, R22, R12 ;  /* 0x00000016040c723c */ /* 0x004fe2000004180c */
[----:B------:R-:W-:Y:S02]  /*4ed70*/  IMAD.MOV.U32 R26, RZ, RZ, R22 ;  /* 0x000000ffff1a7224 */ /* 0x000fe400078e0016 */
[----:B------:R-:W-:-:S15]  /*4ed80*/  IMAD.MOV.U32 R20, RZ, RZ, R23 ;  /* 0x000000ffff147224 */ /* 0x000fde00078e0017 */
[----:B------:R-:W-:Y:S01]  /*4ed90*/  NOP ;  /* 0x0000000000007918 */ /* 0x000fe20000000000 */
[----:B------:R-:W-:Y:S04]  /*4eda0*/  STL.64 [R1+0x200], R12 ;  /* 0x0002000c01007387 */ /* 0x000fe80000100a00 */
[----:B------:R0:W-:Y:S04]  /*4edb0*/  STL.64 [R1+0x208], R14 ;  /* 0x0002080e01007387 */ /* 0x0001e80000100a00 */
[----:B0-----:R-:W2:Y:S04]  /*4edc0*/  LDL.LU.64 R14, [R1+0x2ad8] ;  /* 0x002ad800010e7983 */ /* 0x001ea80000300a00 */
[----:B------:R-:W2:Y:S04]  /*4edd0*/  LDL.LU.64 R12, [R1+0x2ad0] ;  /* 0x002ad000010c7983 */ /* 0x000ea80000300a00 */
[----:B------:R-:W2:Y:S04]  /*4ede0*/  LDL.LU.64 R22, [R1+0x2ac8] ;  /* 0x002ac80001167983 */ /* 0x000ea80000300a00 */
[----:B------:R-:W-:Y:S04]  /*4edf0*/  STL.64 [R1+0x2a58], R26 ;  /* 0x002a581a01007387 */ /* 0x000fe80000100a00 */
[----:B----4-:R0:W-:Y:S02]  /*4ee00*/  STL.64 [R1+0x2a50], R24 ;  /* 0x002a501801007387 */ /* 0x0101e40000100a00 */
[----:B0-----:R-:W-:-:S02]  /*4ee10*/  IMAD.MOV.U32 R24, RZ, RZ, R3 ;  /* 0x000000ffff187224 */ /* 0x001fc400078e0003 */
[----:B------:R-:W-:Y:S01]  /*4ee20*/  IMAD.MOV.U32 R25, RZ, RZ, R28 ;  /* 0x000000ffff197224 */ /* 0x000fe200078e001c */
[----:B------:R-:W4:Y:S04]  /*4ee30*/  LDL.LU R3, [R1+0x2ac4] ;  /* 0x002ac40001037983 */ /* 0x000f280000300800 */
[----:B------:R-:W3:Y:S01]  /*4ee40*/  LDL.LU R28, [R1+0x2ac0] ;  /* 0x002ac000011c7983 */ /* 0x000ee20000300800 */
[----:B--2---:R-:W-:Y:S02]  /*4ee50*/  IMAD.MOV.U32 R26, RZ, RZ, R22 ;  /* 0x000000ffff1a7224 */ /* 0x004fe400078e0016 */
[----:B------:R-:W-:Y:S01]  /*4ee60*/  IMAD.MOV.U32 R27, RZ, RZ, R23 ;  /* 0x000000ffff1b7224 */ /* 0x000fe200078e0017 */
[----:B------:R-:W2:Y:S04]  /*4ee70*/  LDL.LU R22, [R1+0x2abc] ;  /* 0x002abc0001167983 */ /* 0x000ea80000300800 */
[----:B------:R-:W2:Y:S04]  /*4ee80*/  LDL.LU R23, [R1+0x2ab8] ;  /* 0x002ab80001177983 */ /* 0x000ea80000300800 */
[----:B------:R0:W-:Y:S04]  /*4ee90*/  STL.64 [R1+0x2a68], R26 ;  /* 0x002a681a01007387 */ /* 0x0001e80000100a00 */
[----:B------:R1:W-:Y:S04]  /*4eea0*/  STL.64 [R1+0x2a60], R24 ;  /* 0x002a601801007387 */ /* 0x0003e80000100a00 */
[----:B0-----:R-:W3:Y:S01]  /*4eeb0*/  LDL.LU.64 R26, [R1+0x198] ;  /* 0x00019800011a7983 */ /* 0x001ee20000300a00 */
[----:B--2---:R-:W-:Y:S03]  /*4eec0*/  HMMA.16816.F32.BF16 R16, R4, R22, R16 ;  /* 0x000000160410723c */ /* 0x004fe60000041810 */
[----:B---3--:R-:W-:Y:S04]  /*4eed0*/  STL.64 [R1+0x2a88], R26 ;  /* 0x002a881a01007387 */ /* 0x008fe80000100a00 */
[----:B-1----:R-:W2:Y:S04]  /*4eee0*/  LDL.LU R24, [R1+0x1c0] ;  /* 0x0001c00001187983 */ /* 0x002ea80000300800 */
[----:B------:R-:W2:Y:S08]  /*4eef0*/  LDL.LU R25, [R1+0x1c4] ;  /* 0x0001c40001197983 */ /* 0x000eb00000300800 */
[----:B------:R-:W-:Y:S04]  /*4ef00*/  STL.64 [R1+0x330], R16 ;  /* 0x0003301001007387 */ /* 0x000fe80000100a00 */
[----:B------:R0:W-:Y:S04]  /*4ef10*/  STL.64 [R1+0x338], R18 ;  /* 0x0003381201007387 */ /* 0x0001e80000100a00 */
[----:B0-----:R-:W3:Y:S01]  /*4ef20*/  LDL.LU.64 R18, [R1+0x2ab0] ;  /* 0x002ab00001127983 */ /* 0x001ee20000300a00 */
[----:B------:R-:W-:-:S02]  /*4ef30*/  IMAD.MOV.U32 R26, RZ, RZ, R28 ;  /* 0x000000ffff1a7224 */ /* 0x000fc400078e001c */
[----:B----4-:R-:W-:Y:S01]  /*4ef40*/  IMAD.MOV.U32 R27, RZ, RZ, R3 ;  /* 0x000000ffff1b7224 */ /* 0x010fe200078e0003 */
[----:B------:R-:W4:Y:S01]  /*4ef50*/  LDL.LU R16, [R1+0x2aa8] ;  /* 0x002aa80001107983 */ /* 0x000f220000300800 */
[----:B---3--:R-:W-:-:S15]  /*4ef60*/  HMMA.16816.F32.BF16 R12, R4, R18, R12 ;  /* 0x00000012040c723c */ /* 0x008fde000004180c */
[----:B------:R-:W-:-:S04]  /*4ef70*/  NOP ;  /* 0x0000000000007918 */ /* 0x000fc80000000000 */
[----:B------:R-:W-:Y:S01]  /*4ef80*/  IMAD.MOV.U32 R28, RZ, RZ, R14 ;  /* 0x000000ffff1c7224 */ /* 0x000fe200078e000e */
[----:B------:R0:W-:Y:S01]  /*4ef90*/  STL.64 [R1+0x320], R12 ;  /* 0x0003200c01007387 */ /* 0x0001e20000100a00 */
[----:B------:R-:W-:-:S03]  /*4efa0*/  IMAD.MOV.U32 R3, RZ, RZ, R15 ;  /* 0x000000ffff037224 */ /* 0x000fc600078e000f */
[----:B------:R-:W3:Y:S04]  /*4efb0*/  LDL.LU.64 R14, [R1+0x2aa0] ;  /* 0x002aa000010e7983 */ /* 0x000ee80000300a00 */
[----:B0-----:R-:W2:Y:S04]  /*4efc0*/  LDL.LU R12, [R1+0x2a98] ;  /* 0x002a9800010c7983 */ /* 0x001ea80000300800 */
[----:B------:R-:W-:Y:S04]  /*4efd0*/  STL [R1+0x2804], R3 ;  /* 0x0028040301007387 */ /* 0x000fe80000100800 */
[----:B------:R-:W-:Y:S01]  /*4efe0*/  STL [R1+0x2800], R28 ;  /* 0x0028001c01007387 */ /* 0x000fe20000100800 */
[----:B---3--:R-:W-:-:S15]  /*4eff0*/  HMMA.16816.F32.BF16 R8, R4, R14, R8 ;  /* 0x0000000e0408723c */ /* 0x008fde0000041808 */
[----:B------:R-:W-:-:S04]  /*4f000*/  NOP ;  /* 0x0000000000007918 */ /* 0x000fc80000000000 */
[----:B------:R-:W-:Y:S04]  /*4f010*/  STL.64 [R1+0x310], R8 ;  /* 0x0003100801007387 */ /* 0x000fe80000100a00 */
[----:B------:R0:W-:Y:S04]  /*4f020*/  STL.64 [R1+0x318], R10 ;  /* 0x0003180a01007387 */ /* 0x0001e80000100a00 */
[----:B0-----:R-:W2:Y:S02]  /*4f030*/  LDL.LU.64 R10, [R1+0x2a90] ;  /* 0x002a9000010a7983 */ /* 0x001ea40000300a00 */
[----:B--2---:R-:W-:Y:S01]  /*4f040*/  HMMA.16816.F32.BF16 R24, R4, R10, R24 ;  /* 0x0000000a0418723c */ /* 0x004fe20000041818 */
[----:B------:R-:W-:-:S02]  /*4f050*/  IMAD.MOV.U32 R2, RZ, RZ, R10 ;  /* 0x000000ffff027224 */ /* 0x000fc400078e000a */
[----:B------:R-:W-:-:S15]  /*4f060*/  IMAD.MOV.U32 R0, RZ, RZ, R11 ;  /* 0x000000ffff007224 */ /* 0x000fde00078e000b */
[----:B------:R-:W-:Y:S01]  /*4f070*/  NOP ;  /* 0x0000000000007918 */ /* 0x000fe20000000000 */
[----:B------:R-:W-:Y:S04]  /*4f080*/  STL.64 [R1+0x300], R24 ;  /* 0x0003001801007387 */ /* 0x000fe80000100a00 */
[----:B------:R0:W-:Y:S04]  /*4f090*/  STL.64 [R1+0x308], R26 ;  /* 0x0003081a01007387 */ /* 0x0001e80000100a00 */
[----:B0-----:R-:W2:Y:S04]  /*4f0a0*/  LDL.LU.64 R26, [R1+0x2a88] ;  /* 0x002a8800011a7983 */ /* 0x001ea80000300a00 */
[----:B------:R-:W2:Y:S04]  /*4f0b0*/  LDL.LU.64 R10, [R1+0x2a80] ;  /* 0x002a8000010a7983 */ /* 0x000ea80000300a00 */
[----:B------:R-:W2:Y:S04]  /*4f0c0*/  LDL.LU.64 R8, [R1+0x2a78] ;  /* 0x002a780001087983 */ /* 0x000ea80000300a00 */
[----:B------:R-:W3:Y:S04]  /*4f0d0*/  LDL R21, [R1+0x69c] ;  /* 0x00069c0001157983 */ /* 0x000ee80000100800 */
[----:B------:R-:W-:Y:S01]  /*4f0e0*/  STL.64 [R1+0x2908], R22 ;  /* 0x0029081601007387 */ /* 0x000fe20000100a00 */
[----:B--2---:R-:W-:Y:S03]  /*4f0f0*/  HMMA.16816.F32.BF16 R8, R4, R26, R8 ;  /* 0x0000001a0408723c */ /* 0x004fe60000041808 */
[----:B---3--:R-:W-:-:S15]  /*4f100*/  STL [R1+0x2900], R21 ;  /* 0x0029001501007387 */ /* 0x008fde0000100800 */
[----:B------:R-:W-:Y:S01]  /*4f110*/  NOP ;  /* 0x0000000000007918 */ /* 0x000fe20000000000 */
[----:B------:R0:W-:Y:S04]  /*4f120*/  STL.64 [R1+0x2f0], R8 ;  /* 0x0002f00801007387 */ /* 0x0001e80000100a00 */
[----:B------:R1:W-:Y:S04]  /*4f130*/  STL.64 [R1+0x2f8], R10 ;  /* 0x0002f80a01007387 */ /* 0x0003e80000100a00 */
[----:B0-----:R-:W2:Y:S01]  /*4f140*/  LDL.LU.64 R8, [R1+0x2a70] ;  /* 0x002a700001087983 */ /* 0x001ea20000300a00 */
[----:B-1----:R-:W-:Y:S02]  /*4f150*/  IMAD.MOV.U32 R10, RZ, RZ, R26 ;  /* 0x000000ffff0a7224 */ /* 0x002fe400078e001a */
[----:B------:R-:W-:-:S02]  /*4f160*/  IMAD.MOV.U32 R11, RZ, RZ, R27 ;  /* 0x000000ffff0b7224 */ /* 0x000fc400078e001b */
[----:B------:R-:W3:Y:S04]  /*4f170*/  LDL.LU.64 R26, [R1+0x2a68] ;  /* 0x002a6800011a7983 */ /* 0x000ee80000300a00 */
[----:B------:R-:W3:Y:S04]  /*4f180*/  LDL.LU.64 R24, [R1+0x2a60] ;  /* 0x002a600001187983 */ /* 0x000ee80000300a00 */
[----:B------:R0:W-:Y:S04]  /*4f190*/  STL.64 [R1+0x28c8], R10 ;  /* 0x0028c80a01007387 */ /* 0x0001e80000100a00 */
[----:B--2---:R-:W-:Y:S04]  /*4f1a0*/  STL.64 [R1+0x28c0], R8 ;  /* 0x0028c00801007387 */ /* 0x004fe80000100a00 */
[----:B0-----:R-:W3:Y:S02]  /*4f1b0*/  LDL.LU.64 R10, [R1+0x1a8] ;  /* 0x0001a800010a7983 */ /* 0x001ee40000300a00 */
[----:B---3--:R-:W-:Y:S02]  /*4f1c0*/  HMMA.16816.F32.BF16 R4, R4, R10, R24 ;  /* 0x0000000a0404723c */ /* 0x008fe40000041818 */
[----:B------:R-:W2:Y:S04]  /*4f1d0*/  LDL.LU.64 R26, [R1+0x2a58] ;  /* 0x002a5800011a7983 */ /* 0x000ea80000300a00 */
[----:B------:R-:W3:Y:S01]  /*4f1e0*/  LDL.LU.64 R24, [R1+0x2a50] ;  /* 0x002a500001187983 */ /* 0x000ee20000300a00 */
[----:B------:R-:W-:-:S02]  /*4f1f0*/  IMAD.MOV.U32 R23, RZ, RZ, R20 ;  /* 0x000000ffff177224 */ /* 0x000fc400078e0014 */
[----:B------:R-:W-:-:S10]  /*4f200*/  IMAD.MOV.U32 R17, RZ, RZ, R10 ;  /* 0x000000ffff117224 */ /* 0x000fd400078e000a */
[----:B------:R-:W-:Y:S04]  /*4f210*/  STL.64 [R1+0x180], R4 ;  /* 0x0001800401007387 */ /* 0x000fe80000100a00 */
[----:B------:R-:W-:Y:S01]  /*4f220*/  STL.64 [R1+0x188], R6 ;  /* 0x0001880601007387 */ /* 0x000fe20000100a00 */
[----:B--2---:R-:W-:-:S03]  /*4f230*/  IMAD.MOV.U32 R22, RZ, RZ, R26 ;  /* 0x000000ffff167224 */ /* 0x004fc600078e001a */
[----:B------:R-:W2:Y:S04]  /*4f240*/  LDL.LU R26, [R1+0x2a48] ;  /* 0x002a4800011a7983 */ /* 0x000ea80000300800 */
[----:B------:R-:W2:Y:S04]  /*4f250*/  LDL.LU R20, [R1+0x2a44] ;  /* 0x002a440001147983 */ /* 0x000ea80000300800 */
[----:B------:R-:W-:Y:S04]  /*4f260*/  STL.64 [R1+0x2920], R22 ;  /* 0x0029201601007387 */ /* 0x000fe80000100a00 */
[----:B------:R-:W-:Y:S04]  /*4f270*/  STL.64 [R1+0x28f8], R18 ;  /* 0x0028f81201007387 */ /* 0x000fe80000100a00 */
[----:B----4-:R0:W-:Y:S04]  /*4f280*/  STL.64 [R1+0x28f0], R16 ;  /* 0x0028f01001007387 */ /* 0x0101e80000100a00 */
[----:B0-----:R-:W4:Y:S04]  /*4f290*/  LDL.LU R16, [R1+0xd0] ;  /* 0x0000d00001107983 */ /* 0x001f280000300800 */
[----:B------:R-:W4:Y:S04]  /*4f2a0*/  LDL.LU R17, [R1+0xd4] ;  /* 0x0000d40001117983 */ /* 0x000f280000300800 */
[----:B------:R-:W2:Y:S04]  /*4f2b0*/  LDL.LU R18, [R1+0xd8] ;  /* 0x0000d80001127983 */ /* 0x000ea80000300800 */
[----:B------:R-:W2:Y:S01]  /*4f2c0*/  LDL.LU R19, [R1+0xdc] ;  /* 0x0000dc0001137983 */ /* 0x000ea20000300800 */
[----:B------:R-:W-:-:S02]  /*4f2d0*/  IMAD.MOV.U32 R22, RZ, RZ, R29 ;  /* 0x000000ffff167224 */ /* 0x000fc400078e001d */
[----:B------:R-:W-:Y:S01]  /*4f2e0*/  IMAD.MOV.U32 R23, RZ, RZ, R27 ;  /* 0x000000ffff177224 */ /* 0x000fe200078e001b */
[----:B------:R-:W3:Y:S04]  /*4f2f0*/  LDL.LU R29, [R1+0x2a40] ;  /* 0x002a4000011d7983 */ /* 0x000ee80000300800 */
[----:B------:R-:W3:Y:S04]  /*4f300*/  LDL.LU R27, [R1+0x2a3c] ;  /* 0x002a3c00011b7983 */ /* 0x000ee80000300800 */
[----:B------:R-:W-:Y:S04]  /*4f310*/  STL.64 [R1+0x2938], R22 ;  /* 0x0029381601007387 */ /* 0x000fe80000100a00 */
[----:B--2---:R-:W-:Y:S04]  /*4f320*/  STL.64 [R1+0x2918], R18 ;  /* 0x0029181201007387 */ /* 0x004fe80000100a00 */
[----:B----4-:R0:W-:Y:S04]  /*4f330*/  STL.64 [R1+0x2910], R16 ;  /* 0x0029101001007387 */ /* 0x0101e80000100a00 */
[----:B0-----:R-:W2:Y:S04]  /*4f340*/  LDL.LU R16, [R1+0xe0] ;  /* 0x0000e00001107983 */ /* 0x001ea80000300800 */
[----:B------:R-:W2:Y:S04]  /*4f350*/  LDL.LU R17, [R1+0xe4] ;  /* 0x0000e40001117983 */ /* 0x000ea80000300800 */
[----:B------:R-:W4:Y:S04]  /*4f360*/  LDL.LU R18, [R1+0xe8] ;  /* 0x0000e80001127983 */ /* 0x000f280000300800 */
[----:B------:R-:W4:Y:S01]  /*4f370*/  LDL.LU R19, [R1+0xec] ;  /* 0x0000ec0001137983 */ /* 0x000f220000300800 */
[----:B---3--:R-:W-:-:S02]  /*4f380*/  IMAD.MOV.U32 R22, RZ, RZ, R25 ;  /* 0x000000ffff167224 */ /* 0x008fc400078e0019 */
[----:B------:R-:W-:Y:S01]  /*4f390*/  IMAD.MOV.U32 R23, RZ, RZ, R12 ;  /* 0x000000ffff177224 */ /* 0x000fe200078e000c */
[----:B------:R-:W3:Y:S04]  /*4f3a0*/  LDL.LU R25, [R1+0x2a38] ;  /* 0x002a380001197983 */ /* 0x000ee80000300800 */
[----:B------:R-:W3:Y:S04]  /*4f3b0*/  LDL.LU R12, [R1+0x2a34] ;  /* 0x002a3400010c7983 */ /* 0x000ee80000300800 */
[----:B------:R-:W-:Y:S04]  /*4f3c0*/  STL.64 [R1+0x2950], R22 ;  /* 0x0029501601007387 */ /* 0x000fe80000100a00 */
[----:B----4-:R-:W-:Y:S04]  /*4f3d0*/  STL.64 [R1+0x2930], R18 ;  /* 0x0029301201007387 */ /* 0x010fe80000100a00 */
[----:B--2---:R0:W-:Y:S04]  /*4f3e0*/  STL.64 [R1+0x2928], R16 ;  /* 0x0029281001007387 */ /* 0x0041e80000100a00 */
[----:B0-----:R-:W2:Y:S04]  /*4f3f0*/  LDL.LU R16, [R1+0xf0] ;  /* 0x0000f00001107983 */ /* 0x001ea80000300800 */
[----:B------:R-:W2:Y:S04]  /*4f400*/  LDL.LU R17, [R1+0xf4] ;  /* 0x0000f40001117983 */ /* 0x000ea80000300800 */
[----:B------:R-:W4:Y:S04]  /*4f410*/  LDL.LU R18, [R1+0xf8] ;  /* 0x0000f80001127983 */ /* 0x000f280000300800 */
[----:B------:R-:W4:Y:S01]  /*4f420*/  LDL.LU R19, [R1+0xfc] ;  /* 0x0000fc0001137983 */ /* 0x000f220000300800 */
[----:B------:R-:W-:-:S02]  /*4f430*/  IMAD.MOV.U32 R22, RZ, RZ, R26 ;  /* 0x000000ffff167224 */ /* 0x000fc400078e001a */
[----:B------:R-:W-:Y:S01]  /*4f440*/  IMAD.MOV.U32 R23, RZ, RZ, R24 ;  /* 0x000000ffff177224 */ /* 0x000fe200078e0018 */
[----:B------:R-:W2:Y:S04]  /*4f450*/  LDL.LU R26, [R1+0x2a30] ;  /* 0x002a3000011a7983 */ /* 0x000ea80000300800 */
[----:B------:R-:W3:Y:S04]  /*4f460*/  LDL.LU R24, [R1+0x2a2c] ;  /* 0x002a2c0001187983 */ /* 0x000ee80000300800 */
[----:B------:R0:W-:Y:S02]  /*4f470*/  STL.64 [R1+0x2968], R22 ;  /* 0x0029681601007387 */ /* 0x0001e40000100a00 */
[----:B0-----:R-:W-:-:S02]  /*4f480*/  IMAD.MOV.U32 R22, RZ, RZ, R29 ;  /* 0x000000ffff167224 */ /* 0x001fc400078e001d */
[----:B------:R-:W-:Y:S01]  /*4f490*/  IMAD.MOV.U32 R23, RZ, RZ, R20 ;  /* 0x000000ffff177224 */ /* 0x000fe200078e0014 */
[----:B----4-:R-:W-:Y:S04]  /*4f4a0*/  STL.64 [R1+0x2948], R18 ;  /* 0x0029481201007387 */ /* 0x010fe80000100a00 */
[----:B--2---:R0:W-:Y:S04]  /*4f4b0*/  STL.64 [R1+0x2940], R16 ;  /* 0x0029401001007387 */ /* 0x0041e80000100a00 */
[----:B0-----:R-:W2:Y:S04]  /*4f4c0*/  LDL.LU R16, [R1+0x100] ;  /* 0x0001000001107983 */ /* 0x001ea80000300800 */
[----:B------:R-:W2:Y:S04]  /*4f4d0*/  LDL.LU R17, [R1+0x104] ;  /* 0x0001040001117983 */ /* 0x000ea80000300800 */
[----:B------:R-:W4:Y:S04]  /*4f4e0*/  LDL.LU R18, [R1+0x108] ;  /* 0x0001080001127983 */ /* 0x000f280000300800 */
[----:B------:R-:W4:Y:S04]  /*4f4f0*/  LDL.LU R19, [R1+0x10c] ;  /* 0x00010c0001137983 */ /* 0x000f280000300800 */
[----:B------:R-:W2:Y:S04]  /*4f500*/  LDL.LU R29, [R1+0x2a28] ;  /* 0x002a2800011d7983 */ /* 0x000ea80000300800 */
[----:B------:R-:W2:Y:S04]  /*4f510*/  LDL.LU R20, [R1+0x2a24] ;  /* 0x002a240001147983 */ /* 0x000ea80000300800 */
[----:B------:R3:W-:Y:S01]  /*4f520*/  STL.64 [R1+0x2980], R22 ;  /* 0x0029801601007387 */ /* 0x0007e20000100a00 */
[----:B------:R-:W-:-:S02]  /*4f530*/  IMAD.MOV.U32 R13, RZ, RZ, R11 ;  /* 0x000000ffff0d7224 */ /* 0x000fc400078e000b */
[----:B---3--:R-:W-:Y:S02]  /*4f540*/  IMAD.MOV.U32 R22, RZ, RZ, R25 ;  /* 0x000000ffff167224 */ /* 0x008fe400078e0019 */
[----:B------:R-:W-:Y:S01]  /*4f550*/  IMAD.MOV.U32 R23, RZ, RZ, R27 ;  /* 0x000000ffff177224 */ /* 0x000fe200078e001b */
[----:B----4-:R-:W-:Y:S04]  /*4f560*/  STL.64 [R1+0x2960], R18 ;  /* 0x0029601201007387 */ /* 0x010fe80000100a00 */
[----:B--2---:R0:W-:Y:S01]  /*4f570*/  STL.64 [R1+0x2958], R16 ;  /* 0x0029581001007387 */ /* 0x0041e20000100a00 */
[----:B------:R-:W-:Y:S02]  /*4f580*/  IMAD.MOV.U32 R10, RZ, RZ, R20 ;  /* 0x000000ffff0a7224 */ /* 0x000fe400078e0014 */
[----:B------:R-:W-:Y:S01]  /*4f590*/  IMAD.MOV.U32 R11, RZ, RZ, R29 ;  /* 0x000000ffff0b7224 */ /* 0x000fe200078e001d */
[----:B0-----:R-:W2:Y:S04]  /*4f5a0*/  LDL.LU R16, [R1+0x110] ;  /* 0x0001100001107983 */ /* 0x001ea80000300800 */
[----:B------:R-:W2:Y:S04]  /*4f5b0*/  LDL.LU R17, [R1+0x114] ;  /* 0x0001140001117983 */ /* 0x000ea80000300800 */
[----:B------:R-:W3:Y:S04]  /*4f5c0*/  LDL.LU R18, [R1+0x118] ;  /* 0x0001180001127983 */ /* 0x000ee80000300800 */
[----:B------:R-:W3:Y:S04]  /*4f5d0*/  LDL.LU R19, [R1+0x11c] ;  /* 0x00011c0001137983 */ /* 0x000ee80000300800 */
[----:B------:R-:W4:Y:S04]  /*4f5e0*/  LDL.LU R25, [R1+0x2a20] ;  /* 0x002a200001197983 */ /* 0x000f280000300800 */
[----:B------:R-:W2:Y:S04]  /*4f5f0*/  LDL.LU R27, [R1+0x2a1c] ;  /* 0x002a1c00011b7983 */ /* 0x000ea80000300800 */
[----:B------:R0:W-:Y:S02]  /*4f600*/  STL.64 [R1+0x2998], R22 ;  /* 0x0029981601007387 */ /* 0x0001e40000100a00 */
[----:B0-----:R-:W-:-:S02]  /*4f610*/  IMAD.MOV.U32 R22, RZ, RZ, R26 ;  /* 0x000000ffff167224 */ /* 0x001fc400078e001a */
[----:B------:R-:W-:Y:S01]  /*4f620*/  IMAD.MOV.U32 R23, RZ, RZ, R12 ;  /* 0x000000ffff177224 */ /* 0x000fe200078e000c */
[----:B------:R-:W3:Y:S04]  /*4f630*/  LDL.LU R26, [R1+0x2a18] ;  /* 0x002a1800011a7983 */ /* 0x000ee80000300800 */
[----:B------:R-:W4:Y:S04]  /*4f640*/  LDL.LU R12, [R1+0x2a14] ;  /* 0x002a1400010c7983 */ /* 0x000f280000300800 */
[----:B------:R-:W4:Y:S04]  /*4f650*/  LDL.LU R20, [R1+0x2a10] ;  /* 0x002a100001147983 */ /* 0x000f280000300800 */
[----:B------:R-:W4:Y:S04]  /*4f660*/  LDL.LU R29, [R1+0x2a0c] ;  /* 0x002a0c00011d7983 */ /* 0x000f280000300800 */
[----:B------:R2:W-:Y:S04]  /*4f670*/  STL.64 [R1+0x29c8], R10 ;  /* 0x0029c80a01007387 */ /* 0x0005e80000100a00 */
[----:B------:R-:W4:Y:S04]  /*4f680*/  LDL.LU R4, [R1+0x160] ;  /* 0x0001600001047983 */ /* 0x000f280000300800 */
[----:B------:R-:W4:Y:S04]  /*4f690*/  LDL.LU R5, [R1+0x164] ;  /* 0x0001640001057983 */ /* 0x000f280000300800 */
[----:B------:R-:W4:Y:S04]  /*4f6a0*/  LDL.LU R6, [R1+0x168] ;  /* 0x0001680001067983 */ /* 0x000f280000300800 */
[----:B------:R-:W4:Y:S01]  /*4f6b0*/  LDL.LU R7, [R1+0x16c] ;  /* 0x00016c0001077983 */ /* 0x000f220000300800 */
[----:B--2---:R-:W-:-:S02]  /*4f6c0*/  IMAD.MOV.U32 R11, RZ, RZ, R27 ;  /* 0x000000ffff0b7224 */ /* 0x004fc400078e001b */
[----:B---3--:R-:W-:Y:S01]  /*4f6d0*/  IMAD.MOV.U32 R10, RZ, RZ, R26 ;  /* 0x000000ffff0a7224 */ /* 0x008fe200078e001a */
[----:B----4-:R-:W-:Y:S04]  /*4f6e0*/  STL.64 [R1+0x29d8], R6 ;  /* 0x0029d80601007387 */ /* 0x010fe80000100a00 */
[----:B------:R0:W-:Y:S04]  /*4f6f0*/  STL.64 [R1+0x29d0], R4 ;  /* 0x0029d00401007387 */ /* 0x0001e80000100a00 */
[----:B------:R-:W2:Y:S04]  /*4f700*/  LDL.LU R26, [R1+0x2a08] ;  /* 0x002a0800011a7983 */ /* 0x000ea80000300800 */
[----:B------:R-:W3:Y:S04]  /*4f710*/  LDL.LU R27, [R1+0x2a04] ;  /* 0x002a0400011b7983 */ /* 0x000ee80000300800 */
[----:B0-----:R-:W4:Y:S04]  /*4f720*/  LDL.LU R4, [R1+0x170] ;  /* 0x0001700001047983 */ /* 0x001f280000300800 */
[----:B------:R-:W4:Y:S04]  /*4f730*/  LDL.LU R5, [R1+0x174] ;  /* 0x0001740001057983 */ /* 0x000f280000300800 */
[----:B------:R-:W4:Y:S04]  /*4f740*/  LDL.LU R6, [R1+0x178] ;  /* 0x0001780001067983 */ /* 0x000f280000300800 */
[----:B------:R-:W4:Y:S04]  /*4f750*/  LDL.LU R7, [R1+0x17c] ;  /* 0x00017c0001077983 */ /* 0x000f280000300800 */
[----:B------:R-:W-:Y:S04]  /*4f760*/  STL.64 [R1+0x29b0], R22 ;  /* 0x0029b01601007387 */ /* 0x000fe80000100a00 */
[----:B------:R-:W-:Y:S04]  /*4f770*/  STL.64 [R1+0x2978], R18 ;  /* 0x0029781201007387 */ /* 0x000fe80000100a00 */
[----:B------:R0:W-:Y:S04]  /*4f780*/  STL.64 [R1+0x2970], R16 ;  /* 0x0029701001007387 */ /* 0x0001e80000100a00 */
[----:B0-----:R-:W2:Y:S04]  /*4f790*/  LDL.LU R16, [R1+0x120] ;  /* 0x0001200001107983 */ /* 0x001ea80000300800 */
[----:B------:R-:W2:Y:S04]  /*4f7a0*/  LDL.LU R17, [R1+0x124] ;  /* 0x0001240001117983 */ /* 0x000ea80000300800 */
[----:B------:R-:W2:Y:S04]  /*4f7b0*/  LDL.LU R18, [R1+0x128] ;  /* 0x0001280001127983 */ /* 0x000ea80000300800 */
[----:B------:R-:W2:Y:S01]  /*4f7c0*/  LDL.LU R19, [R1+0x12c] ;  /* 0x00012c0001137983 */ /* 0x000ea20000300800 */
[----:B------:R-:W-:-:S03]  /*4f7d0*/  IMAD.MOV.U32 R22, RZ, RZ, R25 ;  /* 0x000000ffff167224 */ /* 0x000fc600078e0019 */
[----:B------:R-:W3:Y:S01]  /*4f7e0*/  LDL.LU R25, [R1+0x2a00] ;  /* 0x002a000001197983 */ /* 0x000ee20000300800 */
[----:B------:R-:W-:-:S03]  /*4f7f0*/  IMAD.MOV.U32 R23, RZ, RZ, R24 ;  /* 0x000000ffff177224 */ /* 0x000fc600078e0018 */
[----:B------:R-:W3:Y:S04]  /*4f800*/  LDL.LU R24, [R1+0x29fc] ;  /* 0x0029fc0001187983 */ /* 0x000ee80000300800 */
[----:B--2---:R-:W-:Y:S04]  /*4f810*/  STL.64 [R1+0x2990], R18 ;  /* 0x0029901201007387 */ /* 0x004fe80000100a00 */
[----:B------:R0:W-:Y:S04]  /*4f820*/  STL.64 [R1+0x2988], R16 ;  /* 0x0029881001007387 */ /* 0x0001e80000100a00 */
[----:B0-----:R-:W2:Y:S01]  /*4f830*/  LDL.LU R16, [R1+0x130] ;  /* 0x0001300001107983 */ /* 0x001ea20000300800 */
[----:B------:R-:W-:-:S02]  /*4f840*/  IMAD.MOV.U32 R18, RZ, RZ, R26 ;  /* 0x000000ffff127224 */ /* 0x000fc400078e001a */
[----:B---3--:R-:W-:Y:S02]  /*4f850*/  IMAD.MOV.U32 R19, RZ, RZ, R25 ;  /* 0x000000ffff137224 */ /* 0x008fe400078e0019 */
[----:B------:R-:W-:Y:S02]  /*4f860*/  IMAD.MOV.U32 R17, RZ, RZ, R27 ;  /* 0x000000ffff117224 */ /* 0x000fe400078e001b */
[----:B------:R-:W3:Y:S04]  /*4f870*/  LDL.LU R27, [R1+0x29f8] ;  /* 0x0029f800011b7983 */ /* 0x000ee80000300800 */
[----:B------:R-:W3:Y:S04]  /*4f880*/  LDL.LU R26, [R1+0x29f4] ;  /* 0x0029f400011a7983 */ /* 0x000ee80000300800 */
[----:B------:R-:W3:Y:S04]  /*4f890*/  LDL.LU R25, [R1+0x29f0] ;  /* 0x0029f00001197983 */ /* 0x000ee80000300800 */
[----:B------:R-:W-:Y:S04]  /*4f8a0*/  STL.64 [R1+0x29a8], R18 ;  /* 0x0029a81201007387 */ /* 0x000fe80000100a00 */
[----:B--2---:R0:W-:Y:S04]  /*4f8b0*/  STL.64 [R1+0x29a0], R16 ;  /* 0x0029a01001007387 */ /* 0x0041e80000100a00 */
[----:B0-----:R-:W2:Y:S04]  /*4f8c0*/  LDL.LU R16, [R1+0x140] ;  /* 0x0001400001107983 */ /* 0x001ea80000300800 */
[----:B------:R-:W2:Y:S04]  /*4f8d0*/  LDL.LU R17, [R1+0x144] ;  /* 0x0001440001117983 */ /* 0x000ea80000300800 */
[----:B------:R-:W2:Y:S01]  /*4f8e0*/  LDL.LU R18, [R1+0x148] ;  /* 0x0001480001127983 */ /* 0x000ea20000300800 */
[----:B------:R-:W-:-:S03]  /*4f8f0*/  IMAD.MOV.U32 R19, RZ, RZ, R24 ;  /* 0x000000ffff137224 */ /* 0x000fc600078e0018 */
[----:B------:R-:W4:Y:S04]  /*4f900*/  LDL.LU R24, [R1+0x29ec] ;  /* 0x0029ec0001187983 */ /* 0x000f280000300800 */
[----:B--2---:R-:W-:Y:S04]  /*4f910*/  STL.64 [R1+0x29c0], R18 ;  /* 0x0029c01201007387 */ /* 0x004fe80000100a00 */
[----:B------:R3:W-:Y:S02]  /*4f920*/  STL.64 [R1+0x29b8], R16 ;  /* 0x0029b81001007387 */ /* 0x0007e40000100a00 */
[----:B---3--:R-:W-:-:S02]  /*4f930*/  IMAD.MOV.U32 R16, RZ, RZ, R25 ;  /* 0x000000ffff107224 */ /* 0x008fc400078e0019 */
[----:B------:R-:W-:Y:S01]  /*4f940*/  IMAD.MOV.U32 R17, RZ, RZ, R26 ;  /* 0x000000ffff117224 */ /* 0x000fe200078e001a */
[----:B------:R-:W4:Y:S04]  /*4f950*/  LDL.LU R25, [R1+0x29e8] ;  /* 0x0029e80001197983 */ /* 0x000f280000300800 */
[----:B------:R-:W4:Y:S01]  /*4f960*/  LDL.LU R26, [R1+0x29e4] ;  /* 0x0029e400011a7983 */ /* 0x000f220000300800 */
[----:B------:R-:W-:-:S03]  /*4f970*/  IMAD.MOV.U32 R18, RZ, RZ, R27 ;  /* 0x000000ffff127224 */ /* 0x000fc600078e001b */
[----:B------:R-:W4:Y:S04]  /*4f980*/  LDL.LU R27, [R1+0x29e0] ;  /* 0x0029e000011b7983 */ /* 0x000f280000300800 */
[----:B------:R-:W2:Y:S04]  /*4f990*/  LDL.LU R19, [R1+0x15c] ;  /* 0x00015c0001137983 */ /* 0x000ea80000300800 */
[----:B------:R-:W-:Y:S04]  /*4f9a0*/  STL.64 [R1+0x28e8], R14 ;  /* 0x0028e80e01007387 */ /* 0x000fe80000100a00 */
[----:B------:R0:W-:Y:S04]  /*4f9b0*/  STL.64 [R1+0x28e0], R12 ;  /* 0x0028e00c01007387 */ /* 0x0001e80000100a00 */
[----:B0-----:R-:W3:Y:S04]  /*4f9c0*/  LDL.LU R12, [R1+0xb0] ;  /* 0x0000b000010c7983 */ /* 0x001ee80000300800 */
[----:B------:R-:W3:Y:S04]  /*4f9d0*/  LDL.LU R13, [R1+0xb4] ;  /* 0x0000b400010d7983 */ /* 0x000ee80000300800 */
[----:B------:R-:W3:Y:S01]  /*4f9e0*/  LDL.LU R14, [R1+0xb8] ;  /* 0x0000b800010e7983 */ /* 0x000ee20000300800 */
[----:B----4-:R-:W-:Y:S03]  /*4f9f0*/  HMMA.16816.F32.BF16 R8, R24, R10, R4 ;  /* 0x0000000a1808723c */ /* 0x010fe60000041804 */
[----:B------:R-:W4:Y:S04]  /*4fa00*/  LDL.LU.64 R6, [R1+0x29d8] ;  /* 0x0029d80001067983 */ /* 0x000f280000300a00 */
[----:B------:R-:W4:-:S12]  /*4fa10*/  LDL.LU.64 R4, [R1+0x29d0] ;  /* 0x0029d00001047983 */ /* 0x000f180000300a00 */
[----:B------:R-:W-:Y:S04]  /*4fa20*/  STL.64 [R1+0x170], R8 ;  /* 0x0001700801007387 */ /* 0x000fe80000100a00 */
[----:B------:R0:W-:Y:S04]  /*4fa30*/  STL.64 [R1+0x178], R10 ;  /* 0x0001780a01007387 */ /* 0x0001e80000100a00 */
[----:B0-----:R-:W4:Y:S02]  /*4fa40*/  LDL.LU.64 R10, [R1+0x29c8] ;  /* 0x0029c800010a7983 */ /* 0x001f240000300a00 */
[----:B----4-:R-:W-:-:S15]  /*4fa50*/  HMMA.16816.F32.BF16 R4, R24, R10, R4 ;  /* 0x0000000a1804723c */ /* 0x010fde0000041804 */
[----:B------:R-:W-:-:S04]  /*4fa60*/  NOP ;  /* 0x0000000000007918 */ /* 0x000fc80000000000 */
[----:B------:R-:W-:Y:S04]  /*4fa70*/  STL.64 [R1+0x160], R4 ;  /* 0x0001600401007387 */ /* 0x000fe80000100a00 */
[----:B------:R-:W-:Y:S04]  /*4fa80*/  STL [R1+0x168], R6 ;  /* 0x0001680601007387 */ /* 0x000fe80000100800 */
[----:B------:R-:W4:Y:S04]  /*4fa90*/  LDL.LU R8, [R1+0x2a0] ;  /* 0x0002a00001087983 */ /* 0x000f280000300800 */
[----:B------:R-:W4:Y:S04]  /*4faa0*/  LDL.LU R9, [R1+0x2a4] ;  /* 0x0002a40001097983 */ /* 0x000f280000300800 */
[----:B------:R-:W2:Y:S04]  /*4fab0*/  LDL.LU R10, [R1+0x2a8] ;  /* 0x0002a800010a7983 */ /* 0x000ea80000300800 */
[----:B------:R-:W2:Y:S01]  /*4fac0*/  LDL.LU R11, [R1+0x2ac] ;  /* 0x0002ac00010b7983 */ /* 0x000ea20000300800 */
[----:B------:R-:W-:-:S02]  /*4fad0*/  IMAD.MOV.U32 R15, RZ, RZ, R29 ;  /* 0x000000ffff0f7224 */ /* 0x000fc400078e001d */
[----:B------:R-:W-:Y:S01]  /*4fae0*/  IMAD.MOV.U32 R29, RZ, RZ, R7 ;  /* 0x000000ffff1d7224 */ /* 0x000fe200078e0007 */
[----:B--2---:R0:W-:Y:S02]  /*4faf0*/  STL.64 [R1+0x28d8], R10 ;  /* 0x0028d80a01007387 */ /* 0x0041e40000100a00 */
[----:B0-----:R-:W-:Y:S02]  /*4fb00*/  IMAD.MOV.U32 R11, RZ, RZ, R20 ;  /* 0x000000ffff0b7224 */ /* 0x001fe400078e0014 */
[C---:B------:R-:W-:Y:S01]  /*4fb10*/  HMMA.16816.F32.BF16 R20, R24.reuse, R22, R16 ;  /* 0x000000161814723c */ /* 0x040fe20000041810 */
[----:B----4-:R0:W-:Y:S04]  /*4fb20*/  STL.64 [R1+0x28d0], R8 ;  /* 0x0028d00801007387 */ /* 0x0101e80000100a00 */
[----:B0-----:R-:W2:Y:S04]  /*4fb30*/  LDL.LU R8, [R1+0xa0] ;  /* 0x0000a00001087983 */ /* 0x001ea80000300800 */
[----:B------:R-:W2:Y:S04]  /*4fb40*/  LDL.LU R9, [R1+0xa4] ;  /* 0x0000a40001097983 */ /* 0x000ea80000300800 */
[----:B------:R-:W2:Y:S04]  /*4fb50*/  LDL.LU R10, [R1+0xa8] ;  /* 0x0000a800010a7983 */ /* 0x000ea80000300800 */
[----:B------:R-:W4:Y:S04]  /*4fb60*/  LDL R4, [R1+0x182c] ;  /* 0x00182c0001047983 */ /* 0x000f280000100800 */
[----:B------:R-:W-:Y:S04]  /*4fb70*/  STL [R1+0x2748], R29 ;  /* 0x0027481d01007387 */ /* 0x000fe80000100800 */
[----:B------:R-:W2:Y:S04]  /*4fb80*/  LDL.LU.64 R18, [R1+0x29c0] ;  /* 0x0029c00001127983 */ /* 0x000ea80000300a00 */
[----:B------:R-:W2:Y:S04]  /*4fb90*/  LDL.LU.64 R16, [R1+0x29b8] ;  /* 0x0029b80001107983 */ /* 0x000ea80000300a00 */
[----:B------:R-:W-:Y:S04]  /*4fba0*/  STL.64 [R1+0x150], R20 ;  /* 0x0001501401007387 */ /* 0x000fe80000100a00 */
        /* <DEDUP_REMOVED lines=8> */
[----:B------:R-:W3:Y:S01]  /*4fc30*/  LDL R29, [R1+0x6ac] ;  /* 0x0006ac00011d7983 */ /* 0x000ee20000100800 */
[----:B--2---:R-:W-:Y:S03]  /*4fc40*/  HMMA.16816.F32.BF16 R20, R24, R22, R16 ;  /* 0x000000161814723c */ /* 0x004fe60000041810 */
[----:B------:R-:W2:Y:S04]  /*4fc50*/  LDL.LU.64 R18, [R1+0x2990] ;  /* 0x0029900001127983 */ /* 0x000ea80000300a00 */
[----:B------:R-:W2:-:S12]  /*4fc60*/  LDL.LU.64 R16, [R1+0x2988] ;  /* 0x0029880001107983 */ /* 0x000e980000300a00 */
        /* <DEDUP_REMOVED lines=33> */
[----:B------:R-:W3:Y:S01]  /*4fe80*/  LDL.LU R21, [R1+0x2900] ;  /* 0x0029000001157983 */ /* 0x000ee20000300800 */
[----:B--2---:R-:W-:Y:S03]  /*4fe90*/  HMMA.16816.F32.BF16 R16, R24, R22, R16 ;  /* 0x000000161810723c */ /* 0x004fe60000041810 */
[----:B---3--:R-:W0:-:S15]  /*4fea0*/  LDSM.16.MT88.4 R20, [R21+UR5+0x20800] ;  /* 0x020800051514783b */ /* 0x008e1e0008004200 */
[----:B------:R-:W-:Y:S01]  /*4feb0*/  NOP ;  /* 0x0000000000007918 */ /* 0x000fe20000000000 */
[----:B------:R-:W-:Y:S04]  /*4fec0*/  STL.64 [R1+0x2d0], R16 ;  /* 0x0002d01001007387 */ /* 0x000fe80000100a00 */
[----:B------:R1:W-:Y:S04]  /*4fed0*/  STL.64 [R1+0x2d8], R18 ;  /* 0x0002d81201007387 */ /* 0x0003e80000100a00 */
[----:B-1----:R-:W2:Y:S04]  /*4fee0*/  LDL.LU.64 R18, [R1+0x28f8] ;  /* 0x0028f80001127983 */ /* 0x002ea80000300a00 */
[----:B------:R-:W3:Y:S01]  /*4fef0*/  LDL.LU.64 R16, [R1+0x28f0] ;  /* 0x0028f00001107983 */ /* 0x000ee20000300a00 */
[----:B--2---:R-:W-:-:S15]  /*4ff00*/  HMMA.16816.F32.BF16 R12, R24, R18, R12 ;  /* 0x00000012180c723c */ /* 0x004fde000004180c */
[----:B------:R-:W-:-:S04]  /*4ff10*/  NOP ;  /* 0x0000000000007918 */ /* 0x000fc80000000000 */
[----:B------:R-:W-:Y:S04]  /*4ff20*/  STL.64 [R1+0xb0], R12 ;  /* 0x0000b00c01007387 */ /* 0x000fe80000100a00 */
[----:B------:R1:W-:Y:S04]  /*4ff30*/  STL.64 [R1+0xb8], R14 ;  /* 0x0000b80e01007387 */ /* 0x0003e80000100a00 */
[----:B-1----:R-:W2:Y:S04]  /*4ff40*/  LDL.LU.64 R14, [R1+0x28e8] ;  /* 0x0028e800010e7983 */ /* 0x002ea80000300a00 */
[----:B------:R-:W3:Y:S04]  /*4ff50*/  LDL.LU.64 R12, [R1+0x28e0] ;  /* 0x0028e000010c7983 */ /* 0x000ee80000300a00 */
[----:B0-----:R0:W-:Y:S02]  /*4ff60*/  STL.64 [R1+0x2880], R22 ;  /* 0x0028801601007387 */ /* 0x0011e40000100a00 */
[----:B0-----:R-:W-:-:S02]  /*4ff70*/  IMAD.MOV.U32 R22, RZ, RZ, R2 ;  /* 0x000000ffff167224 */ /* 0x001fc400078e0002 */
[----:B------:R-:W-:Y:S01]  /*4ff80*/  IMAD.MOV.U32 R23, RZ, RZ, R0 ;  /* 0x000000ffff177224 */ /* 0x000fe200078e0000 */
[----:B--2---:R-:W-:-:S15]  /*4ff90*/  HMMA.16816.F32.BF16 R8, R24, R14, R8 ;  /* 0x0000000e1808723c */ /* 0x004fde0000041808 */
[----:B------:R-:W-:-:S04]  /*4ffa0*/  NOP ;  /* 0x0000000000007918 */ /* 0x000fc80000000000 */
[----:B------:R-:W-:Y:S04]  /*4ffb0*/  STL.64 [R1+0xa0], R8 ;  /* 0x0000a00801007387 */ /* 0x000fe80000100a00 */
[----:B------:R-:W-:Y:S04]  /*4ffc0*/  STL.64 [R1+0xa8], R10 ;  /* 0x0000a80a01007387 */ /* 0x000fe80000100a00 */
[----:B----4-:R-:W0:Y:S04]  /*4ffd0*/  LDSM.16.M88.4 R8, [R4+UR5] ;  /* 0x000000050408783b */ /* 0x010e280008000200 */
[----:B------:R-:W-:Y:S04]  /*4ffe0*/  STL.64 [R1+0x2878], R20 ;  /* 0x0028781401007387 */ /* 0x000fe80000100a00 */
[----:B0-----:R-:W-:Y:S04]  /*4fff0*/  STL.64 [R1+0x90], R8 ;  /* 0x0000900801007387 */ /* 0x001fe80000100a00 */
[----:B------:R-:W-:Y:S04]  /*50000*/  STL.64 [R1+0x98], R10 ;  /* 0x0000980a01007387 */ /* 0x000fe80000100a00 */
[----:B------:R-:W0:Y:S04]  /*50010*/  LDSM.16.M88.4 R8, [R4+UR5+0x2000] ;  /* 0x002000050408783b */ /* 0x000e280008000200 */
[----:B0-----:R-:W-:Y:S04]  /*50020*/  STL.64 [R1+0x80], R8 ;  /* 0x0000800801007387 */ /* 0x001fe80000100a00 */
[----:B------:R-:W-:Y:S04]  /*50030*/  STL.64 [R1+0x88], R10 ;  /* 0x0000880a01007387 */ /* 0x000fe80000100a00 */
[----:B------:R-:W0:Y:S04]  /*50040*/  LDSM.16.M88.4 R8, [R4+UR5+0x4000] ;  /* 0x004000050408783b */ /* 0x000e280008000200 */
[----:B0-----:R-:W-:Y:S04]  /*50050*/  STL.64 [R1+0x70], R8 ;  /* 0x0000700801007387 */ /* 0x001fe80000100a00 */
[----:B------:R-:W-:Y:S04]  /*50060*/  STL.64 [R1+0x78], R10 ;  /* 0x0000780a01007387 */ /* 0x000fe80000100a00 */
[----:B------:R-:W0:Y:S04]  /*50070*/  LDSM.16.M88.4 R8, [R4+UR5+0x6000] ;  /* 0x006000050408783b */ /* 0x000e280008000200 */
[----:B0-----:R-:W-:Y:S01]  /*50080*/  STL.64 [R1+0x60], R8 ;  /* 0x0000600801007387 */ /* 0x001fe20000100a00 */
[----:B------:R-:W-:-:S03]  /*50090*/  IMAD.MOV.U32 R0, RZ, RZ, R8 ;  /* 0x000000ffff007224 */ /* 0x000fc600078e0008 */
[----:B------:R-:W-:Y:S01]  /*500a0*/  STL.64 [R1+0x68], R10 ;  /* 0x0000680a01007387 */ /* 0x000fe20000100a00 */
[----:B------:R-:W-:-:S03]  /*500b0*/  IMAD.MOV.U32 R2, RZ, RZ, R9 ;  /* 0x000000ffff027224 */ /* 0x000fc600078e0009 */
[----:B------:R-:W0:Y:S04]  /*500c0*/  LDSM.16.M88.4 R8, [R4+UR5+0x8000] ;  /* 0x008000050408783b */ /* 0x000e280008000200 */
[----:B------:R-:W-:Y:S04]  /*500d0*/  STL [R1+0x2874], R2 ;  /* 0x0028740201007387 */ /* 0x000fe80000100800 */
[----:B------:R-:W-:Y:S04]  /*500e0*/  STL [R1+0x2870], R0 ;  /* 0x0028700001007387 */ /* 0x000fe80000100800 */
[----:B0-----:R-:W-:Y:S04]  /*500f0*/  STL.64 [R1+0x50], R8 ;  /* 0x0000500801007387 */ /* 0x001fe80000100a00 */
[----:B------:R-:W-:Y:S04]  /*50100*/  STL.64 [R1+0x58], R10 ;  /* 0x0000580a01007387 */ /* 0x000fe80000100a00 */
[----:B------:R-:W0:Y:S04]  /*50110*/  LDSM.16.M88.4 R8, [R4+UR5+0xa000] ;  /* 0x00a000050408783b */ /* 0x000e280008000200 */
[----:B0-----:R-:W-:Y:S04]  /*50120*/  STL.64 [R1+0x40], R8 ;  /* 0x0000400801007387 */ /* 0x001fe80000100a00 */
[----:B------:R-:W-:Y:S04]  /*50130*/  STL.64 [R1+0x48], R10 ;  /* 0x0000480a01007387 */ /* 0x000fe80000100a00 */
[----:B------:R-:W0:Y:S04]  /*50140*/  LDSM.16.M88.4 R8, [R4+UR5+0xc000] ;  /* 0x00c000050408783b */ /* 0x000e280008000200 */
[----:B0-----:R-:W-:Y:S04]  /*50150*/  STL.64 [R1+0x30], R8 ;  /* 0x0000300801007387 */ /* 0x001fe80000100a00 */
[----:B------:R0:W-:Y:S04]  /*50160*/  STL.64 [R1+0x38], R10 ;  /* 0x0000380a01007387 */ /* 0x0001e80000100a00 */
[----:B0-----:R-:W2:Y:S04]  /*50170*/  LDL.LU.64 R10, [R1+0x28d8] ;  /* 0x0028d800010a7983 */ /* 0x001ea80000300a00 */
[----:B------:R-:W2:Y:S02]  /*50180*/  LDL.LU.64 R8, [R1+0x28d0] ;  /* 0x0028d00001087983 */ /* 0x000ea40000300a00 */
[----:B--2---:R-:W-:Y:S02]  /*50190*/  HMMA.16816.F32.BF16 R20, R24, R22, R8 ;  /* 0x000000161814723c */ /* 0x004fe40000041808 */
[----:B------:R-:W2:Y:S04]  /*501a0*/  LDL.LU.64 R10, [R1+0x28c8] ;  /* 0x0028c800010a7983 */ /* 0x000ea80000300a00 */
[----:B------:R-:W4:Y:S04]  /*501b0*/  LDL.LU.64 R8, [R1+0x28c0] ;  /* 0x0028c00001087983 */ /* 0x000f280000300a00 */
[----:B------:R-:W-:Y:S04]  /*501c0*/  STL.64 [R1+0x28a8], R26 ;  /* 0x0028a81a01007387 */ /* 0x000fe80000100a00 */
[----:B------:R-:W-:Y:S04]  /*501d0*/  STL.64 [R1+0x28a0], R24 ;  /* 0x0028a01801007387 */ /* 0x000fe80000100a00 */
[----:B------:R-:W-:Y:S04]  /*501e0*/  LDSM.16.M88.4 R24, [R4+UR5+0x1a000] ;  /* 0x01a000050418783b */ /* 0x000fe80008000200 */
[----:B------:R-:W-:Y:S04]  /*501f0*/  STL.64 [R1+0x2c0], R20 ;  /* 0x0002c01401007387 */ /* 0x000fe80000100a00 */
[----:B------:R-:W-:Y:S04]  /*50200*/  STL.64 [R1+0x2c8], R22 ;  /* 0x0002c81601007387 */ /* 0x000fe80000100a00 */
[----:B------:R-:W0:Y:S04]  /*50210*/  LDSM.16.M88.4 R20, [R4+UR5+0xe000] ;  /* 0x00e000050414783b */ /* 0x000e280008000200 */
[----:B0-----:R-:W-:Y:S01]  /*50220*/  STL.64 [R1+0x20], R20 ;  /* 0x0000201401007387 */ /* 0x001fe20000100a00 */
[----:B------:R-:W-:-:S03]  /*50230*/  IMAD.MOV.U32 R2, RZ, RZ, R20 ;  /* 0x000000ffff027224 */ /* 0x000fc600078e0014 */
[----:B------:R-:W-:Y:S01]  /*50240*/  STL.64 [R1+0x28], R22 ;  /* 0x0000281601007387 */ /* 0x000fe20000100a00 */
[----:B------:R-:W-:-:S03]  /*50250*/  IMAD.MOV.U32 R0, RZ, RZ, R21 ;  /* 0x000000ffff007224 */ /* 0x000fc600078e0015 */
[----:B------:R-:W0:Y:S04]  /*50260*/  LDSM.16.M88.4 R20, [R4+UR5+0x10000] ;  /* 0x010000050414783b */ /* 0x000e280008000200 */
[----:B0-----:R3:W-:Y:S02]  /*50270*/  STL.64 [R1+0x18], R22 ;  /* 0x0000181601007387 */ /* 0x0017e40000100a00 */
[----:B---3--:R-:W-:Y:S02]  /*50280*/  IMAD.MOV.U32 R22, RZ, RZ, R17 ;  /* 0x000000ffff167224 */ /* 0x008fe400078e0011 */
[----:B------:R-:W3:Y:S01]  /*50290*/  LDL.LU R17, [R1+0x28bc] ;  /* 0x0028bc0001117983 */ /* 0x000ee20000300800 */
[----:B------:R-:W-:-:S03]  /*502a0*/  IMAD.MOV.U32 R23, RZ, RZ, R13 ;  /* 0x000000ffff177224 */ /* 0x000fc600078e000d */
[----:B------:R-:W4:Y:S01]  /*502b0*/  LDL.LU R13, [R1+0x28b8] ;  /* 0x0028b800010d7983 */ /* 0x000f220000300800 */
[----:B------:R-:W-:Y:S02]  /*502c0*/  IMAD.MOV.U32 R3, RZ, RZ, R20 ;  /* 0x000000ffff037224 */ /* 0x000fe400078e0014 */
[----:B------:R-:W-:Y:S01]  /*502d0*/  IMAD.MOV.U32 R28, RZ, RZ, R21 ;  /* 0x000000ffff1c7224 */ /* 0x000fe200078e0015 */
[----:B------:R-:W-:Y:S04]  /*502e0*/  STL.64 [R1+0x2898], R22 ;  /* 0x0028981601007387 */ /* 0x000fe80000100a00 */
[----:B------:R-:W0:Y:S01]  /*502f0*/  LDSM.16.M88.4 R20, [R4+UR5+0x12000] ;  /* 0x012000050414783b */ /* 0x000e220008000200 */
[----:B--2---:R-:W-:-:S03]  /*50300*/  IMAD.MOV.U32 R6, RZ, RZ, R10 ;  /* 0x000000ffff067224 */ /* 0x004fc600078e000a */
[----:B------:R-:W2:Y:S04]  /*50310*/  LDL.LU R10, [R1+0x28b4] ;  /* 0x0028b400010a7983 */ /* 0x000ea80000300800 */
[----:B0-----:R0:W-:Y:S04]  /*50320*/  STL.64 [R1], R20 ;  /* 0x0000001401007387 */ /* 0x0011e80000100a00 */
[----:B------:R1:W-:Y:S01]  /*50330*/  STL.64 [R1+0x8], R22 ;  /* 0x0000081601007387 */ /* 0x0003e20000100a00 */
[----:B0-----:R-:W-:Y:S02]  /*50340*/  IMAD.MOV.U32 R21, RZ, RZ, R16 ;  /* 0x000000ffff157224 */ /* 0x001fe400078e0010 */
[----:B-1----:R-:W-:-:S02]  /*50350*/  IMAD.MOV.U32 R23, RZ, RZ, R12 ;  /* 0x000000ffff177224 */ /* 0x002fc400078e000c */
[----:B------:R-:W-:Y:S02]  /*50360*/  IMAD.MOV.U32 R7, RZ, RZ, R11 ;  /* 0x000000ffff077224 */ /* 0x000fe400078e000b */
[----:B------:R-:W2:Y:S01]  /*50370*/  LDL.LU R11, [R1+0x28b0] ;  /* 0x0028b000010b7983 */ /* 0x000ea20000300800 */
[----:B---3--:R-:W-:-:S03]  /*50380*/  IMAD.MOV.U32 R20, RZ, RZ, R17 ;  /* 0x000000ffff147224 */ /* 0x008fc600078e0011 */
[----:B------:R-:W0:Y:S01]  /*50390*/  LDSM.16.M88.4 R16, [R4+UR5+0x14000] ;  /* 0x014000050410783b */ /* 0x000e220008000200 */
[----:B----4-:R-:W-:-:S03]  /*503a0*/  IMAD.MOV.U32 R22, RZ, RZ, R13 ;  /* 0x000000ffff167224 */ /* 0x010fc600078e000d */
[----:B------:R-:W1:Y:S04]  /*503b0*/  LDSM.16.M88.4 R12, [R4+UR5+0x16000] ;  /* 0x01600005040c783b */ /* 0x000e680008000200 */
[----:B0-----:R-:W-:Y:S04]  /*503c0*/  STL [R1+0x27c8], R17 ;  /* 0x0027c81101007387 */ /* 0x001fe80000100800 */
[----:B------:R-:W-:Y:S04]  /*503d0*/  STL [R1+0x261c], R18 ;  /* 0x00261c1201007387 */ /* 0x000fe80000100800 */
[----:B------:R-:W-:Y:S04]  /*503e0*/  STL [R1+0x2618], R19 ;  /* 0x0026181301007387 */ /* 0x000fe80000100800 */
[----:B-1----:R0:W-:Y:S04]  /*503f0*/  STL [R1+0x27b4], R12 ;  /* 0x0027b40c01007387 */ /* 0x0021e80000100800 */
[----:B------:R1:W-:Y:S04]  /*50400*/  STL [R1+0x27b0], R13 ;  /* 0x0027b00d01007387 */ /* 0x0003e80000100800 */
[----:B------:R3:W-:Y:S04]  /*50410*/  STL [R1+0x27ac], R14 ;  /* 0x0027ac0e01007387 */ /* 0x0007e80000100800 */
[----:B------:R4:W-:Y:S04]  /*50420*/  STL [R1+0x27a8], R15 ;  /* 0x0027a80f01007387 */ /* 0x0009e80000100800 */
[----:B0-----:R-:W2:Y:S04]  /*50430*/  LDL.LU R12, [R1+0x290] ;  /* 0x00029000010c7983 */ /* 0x001ea80000300800 */
[----:B-1----:R-:W2:Y:S04]  /*50440*/  LDL.LU R13, [R1+0x294] ;  /* 0x00029400010d7983 */ /* 0x002ea80000300800 */
[----:B---3--:R-:W3:Y:S04]  /*50450*/  LDL.LU R14, [R1+0x298] ;  /* 0x00029800010e7983 */ /* 0x008ee80000300800 */
[----:B----4-:R-:W3:Y:S04]  /*50460*/  LDL.LU R15, [R1+0x29c] ;  /* 0x00029c00010f7983 */ /* 0x010ee80000300800 */
[----:B---3--:R0:W-:Y:S04]  /*50470*/  STL.64 [R1+0x2890], R14 ;  /* 0x0028900e01007387 */ /* 0x0081e80000100a00 */
[----:B--2---:R1:W-:Y:S01]  /*50480*/  STL.64 [R1+0x2888], R12 ;  /* 0x0028880c01007387 */ /* 0x0043e20000100a00 */
[----:B0-----:R-:W-:-:S02]  /*50490*/  IMAD.MOV.U32 R14, RZ, RZ, R9 ;  /* 0x000000ffff0e7224 */ /* 0x001fc400078e0009 */
[----:B-1----:R-:W-:Y:S02]  /*504a0*/  IMAD.MOV.U32 R12, RZ, RZ, R11 ;  /* 0x000000ffff0c7224 */ /* 0x002fe400078e000b */
[----:B------:R-:W-:Y:S02]  /*504b0*/  IMAD.MOV.U32 R13, RZ, RZ, R10 ;  /* 0x000000ffff0d7224 */ /* 0x000fe400078e000a */
[----:B------:R-:W-:Y:S02]  /*504c0*/  IMAD.MOV.U32 R15, RZ, RZ, R8 ;  /* 0x000000ffff0f7224 */ /* 0x000fe400078e0008 */
[----:B------:R-:W0:Y:S04]  /*504d0*/  LDSM.16.M88.4 R8, [R4+UR5+0x18000] ;  /* 0x018000050408783b */ /* 0x000e280008000200 */
[----:B0-----:R-:W-:Y:S04]  /*504e0*/  STL.64 [R1+0x27c0], R10 ;  /* 0x0027c00a01007387 */ /* 0x001fe80000100a00 */
[----:B------:R0:W-:Y:S04]  /*504f0*/  STL.64 [R1+0x27b8], R8 ;  /* 0x0027b80801007387 */ /* 0x0001e80000100a00 */
[----:B0-----:R-:W2:Y:S04]  /*50500*/  LDL.LU R8, [R1+0x280] ;  /* 0x0002800001087983 */ /* 0x001ea80000300800 */
[----:B------:R-:W2:Y:S04]  /*50510*/  LDL.LU R9, [R1+0x284] ;  /* 0x0002840001097983 */ /* 0x000ea80000300800 */
[----:B------:R-:W2:Y:S04]  /*50520*/  LDL.LU R10, [R1+0x288] ;  /* 0x00028800010a7983 */ /* 0x000ea80000300800 */
[----:B------:R-:W2:Y:S04]  /*50530*/  LDL.LU R11, [R1+0x28c] ;  /* 0x00028c00010b7983 */ /* 0x000ea80000300800 */
[----:B------:R-:W-:Y:S04]  /*50540*/  STL.64 [R1+0xd0], R24 ;  /* 0x0000d01801007387 */ /* 0x000fe80000100a00 */
[----:B------:R-:W-:Y:S04]  /*50550*/  STL.64 [R1+0xd8], R26 ;  /* 0x0000d81a01007387 */ /* 0x000fe80000100a00 */
[----:B------:R-:W0:Y:S04]  /*50560*/  LDSM.16.M88.4 R24, [R4+UR5+0x1c000] ;  /* 0x01c000050418783b */ /* 0x000e280008000200 */
[----:B0-----:R-:W-:Y:S04]  /*50570*/  STL.64 [R1+0x1c0], R24 ;  /* 0x0001c01801007387 */ /* 0x001fe80000100a00 */
[----:B------:R-:W-:Y:S04]  /*50580*/  STL.64 [R1+0x1c8], R26 ;  /* 0x0001c81a01007387 */ /* 0x000fe80000100a00 */
[----:B------:R-:W0:Y:S04]  /*50590*/  LDSM.16.M88.4 R24, [R4+UR5+0x1e000] ;  /* 0x01e000050418783b */ /* 0x000e280008000200 */
[----:B0-----:R-:W-:Y:S04]  /*505a0*/  STL.64 [R1+0x1f0], R24 ;  /* 0x0001f01801007387 */ /* 0x001fe80000100a00 */
[----:B------:R0:W-:Y:S01]  /*505b0*/  STL.64 [R1+0x1f8], R26 ;  /* 0x0001f81a01007387 */ /* 0x0001e20000100a00 */
[----:B------:R-:W-:-:S03]  /*505c0*/  IMAD.MOV.U32 R17, RZ, RZ, R24 ;  /* 0x000000ffff117224 */ /* 0x000fc600078e0018 */
[----:B0-----:R-:W3:Y:S04]  /*505d0*/  LDL.LU.64 R26, [R1+0x28a8] ;  /* 0x0028a800011a7983 */ /* 0x001ee80000300a00 */
[----:B------:R-:W3:Y:S02]  /*505e0*/  LDL.LU.64 R24, [R1+0x28a0] ;  /* 0x0028a00001187983 */ /* 0x000ee40000300a00 */
[----:B---3--:R-:W-:Y:S02]  /*505f0*/  HMMA.16816.F32.BF16 R4, R24, R6, R20 ;  /* 0x000000061804723c */ /* 0x008fe40000041814 */
[----:B------:R-:W3:-:S15]  /*50600*/  LDL.LU.64 R22, [R1+0x2898] ;  /* 0x0028980001167983 */ /* 0x000ede0000300a00 */
[----:B------:R-:W-:Y:S02]  /*50610*/  NOP ;  /* 0x0000000000007918 */ /* 0x000fe40000000000 */
[----:B------:R-:W-:Y:S04]  /*50620*/  STL.64 [R1+0x2b0], R4 ;  /* 0x0002b00401007387 */ /* 0x000fe80000100a00 */
[----:B------:R-:W-:Y:S04]  /*50630*/  STL.64 [R1+0x2b8], R6 ;  /* 0x0002b80601007387 */ /* 0x000fe80000100a00 */
[----:B------:R-:W0:Y:S04]  /*50640*/  LDSM.16.MT88.4 R4, [R29+UR5+0x20800] ;  /* 0x020800051d04783b */ /* 0x000e280008004200 */
[----:B0-----:R-:W-:Y:S04]  /*50650*/  STL.64 [R1+0x2758], R6 ;  /* 0x0027580601007387 */ /* 0x001fe80000100a00 */
[----:B------:R0:W-:Y:S04]  /*50660*/  STL.64 [R1+0x2750], R4 ;  /* 0x0027500401007387 */ /* 0x0001e80000100a00 */
[----:B0-----:R-:W4:Y:S01]  /*50670*/  LDL.LU.64 R4, [R1+0x90] ;  /* 0x0000900001047983 */ /* 0x001f220000300a00 */
[----:B---3--:R-:W-:Y:S03]  /*50680*/  HMMA.16816.F32.BF16 R24, R24, R22, R12 ;  /* 0x000000161818723c */ /* 0x008fe6000004180c */
[----:B------:R-:W4:Y:S04]  /*50690*/  LDL.LU.64 R14, [R1+0x2890] ;  /* 0x00289000010e7983 */ /* 0x000f280000300a00 */
[----:B------:R-:W4:Y:S04]  /*506a0*/  LDL.LU.64 R12, [R1+0x2888] ;  /* 0x00288800010c7983 */ /* 0x000f280000300a00 */
[----:B------:R-:W4:Y:S04]  /*506b0*/  LDL.LU.64 R22, [R1+0x2880] ;  /* 0x0028800001167983 */ /* 0x000f280000300a00 */
[----:B------:R-:W4:Y:S04]  /*506c0*/  LDL.LU.64 R20, [R1+0x2878] ;  /* 0x0028780001147983 */ /* 0x000f280000300a00 */
[----:B------:R0:W-:Y:S04]  /*506d0*/  STL.64 [R1+0x2a0], R24 ;  /* 0x0002a01801007387 */ /* 0x0001e80000100a00 */
[----:B------:R-:W-:Y:S04]  /*506e0*/  STL.64 [R1+0x2a8], R26 ;  /* 0x0002a81a01007387 */ /* 0x000fe80000100a00 */
[----:B0-----:R-:W2:Y:S01]  /*506f0*/  LDL.LU.64 R24, [R1+0x80] ;  /* 0x0000800001187983 */ /* 0x001ea20000300a00 */
[C---:B----4-:R-:W-:Y:S08]  /*50700*/  HMMA.16816.F32.BF16 R12, R20.reuse, R4, R12 ;  /* 0x00000004140c723c */ /* 0x050ff0000004180c */
[----:B--2---:R-:W-:Y:S11]  /*50710*/  HMMA.16816.F32.BF16 R8, R20, R24, R8 ;  /* 0x000000181408723c */ /* 0x004ff60000041808 */
[----:B------:R-:W-:Y:S04]  /*50720*/  STL.64 [R1+0x290], R12 ;  /* 0x0002900c01007387 */ /* 0x000fe80000100a00 */
[----:B------:R-:W-:Y:S04]  /*50730*/  STL.64 [R1+0x298], R14 ;  /* 0x0002980e01007387 */ /* 0x000fe80000100a00 */
[----:B------:R-:W-:-:S02]  /*50740*/  IMAD.MOV.U32 R18, RZ, RZ, R9 ;  /* 0x000000ffff127224 */ /* 0x000fc400078e0009 */
[----:B------:R-:W-:Y:S01]  /*50750*/  IMAD.MOV.U32 R19, RZ, RZ, R10 ;  /* 0x000000ffff137224 */ /* 0x000fe200078e000a */
[----:B------:R-:W-:Y:S04]  /*50760*/  STL [R1+0x280], R8 ;  /* 0x0002800801007387 */ /* 0x000fe80000100800 */
[----:B------:R-:W-:Y:S04]  /*50770*/  STL [R1+0x28c], R11 ;  /* 0x00028c0b01007387 */ /* 0x000fe80000100800 */
[----:B------:R-:W-:Y:S04]  /*50780*/  STL.64 [R1+0x27e0], R18 ;  /* 0x0027e01201007387 */ /* 0x000fe80000100a00 */
[----:B------:R0:W-:Y:S04]  /*50790*/  STL.64 [R1+0x27d8], R16 ;  /* 0x0027d81001007387 */ /* 0x0001e80000100a00 */
[----:B0-----:R-:W2:Y:S04]  /*507a0*/  LDL.LU R16, [R1+0x210] ;  /* 0x0002100001107983 */ /* 0x001ea80000300800 */
[----:B------:R-:W2:Y:S04]  /*507b0*/  LDL.LU R17, [R1+0x214] ;  /* 0x0002140001117983 */ /* 0x000ea80000300800 */
[----:B------:R-:W3:Y:S04]  /*507c0*/  LDL.LU R18, [R1+0x218] ;  /* 0x0002180001127983 */ /* 0x000ee80000300800 */
[----:B------:R-:W3:Y:S04]  /*507d0*/  LDL.LU R19, [R1+0x21c] ;  /* 0x00021c0001137983 */ /* 0x000ee80000300800 */
[----:B------:R-:W4:Y:S01]  /*507e0*/  LDL R27, [R1+0x69c] ;  /* 0x00069c00011b7983 */ /* 0x000f220000100800 */
[----:B------:R-:W-:-:S02]  /*507f0*/  IMAD.MOV.U32 R7, RZ, RZ, R24 ;  /* 0x000000ffff077224 */ /* 0x000fc400078e0018 */
[----:B------:R-:W-:Y:S01]  /*50800*/  IMAD.MOV.U32 R6, RZ, RZ, R25 ;  /* 0x000000ffff067224 */ /* 0x000fe200078e0019 */
[----:B----4-:R-:W-:Y:S04]  /*50810*/  STL [R1+0x2808], R27 ;  /* 0x0028081b01007387 */ /* 0x010fe80000100800 */
[----:B------:R-:W4:Y:S04]  /*50820*/  LDL.LU.64 R24, [R1+0x30] ;  /* 0x0000300001187983 */ /* 0x000f280000300a00 */
[----:B----4-:R0:W-:Y:S04]  /*50830*/  STL.64 [R1+0x2818], R24 ;  /* 0x0028181801007387 */ /* 0x0101e80000100a00 */
[----:B0-----:R-:W4:Y:S04]  /*50840*/  LDL R24, [R1+0x40] ;  /* 0x0000400001187983 */ /* 0x001f280000100800 */
[----:B------:R-:W4:Y:S04]  /*50850*/  LDL R25, [R1+0x44] ;  /* 0x0000440001197983 */ /* 0x000f280000100800 */
[----:B----4-:R-:W-:Y:S04]  /*50860*/  STL.64 [R1+0x2830], R24 ;  /* 0x0028301801007387 */ /* 0x010fe80000100a00 */
[----:B---3--:R-:W-:Y:S04]  /*50870*/  STL.64 [R1+0x27f0], R18 ;  /* 0x0027f01201007387 */ /* 0x008fe80000100a00 */
[----:B--2---:R0:W-:Y:S02]  /*50880*/  STL.64 [R1+0x27e8], R16 ;  /* 0x0027e81001007387 */ /* 0x0041e40000100a00 */
[----:B0-----:R-:W-:-:S02]  /*50890*/  IMAD.MOV.U32 R16, RZ, RZ, R2 ;  /* 0x000000ffff107224 */ /* 0x001fc400078e0002 */
[----:B------:R-:W-:Y:S01]  /*508a0*/  IMAD.MOV.U32 R17, RZ, RZ, R0 ;  /* 0x000000ffff117224 */ /* 0x000fe200078e0000 */
[----:B------:R-:W2:Y:S04]  /*508b0*/  LDL.LU R2, [R1+0x2874] ;  /* 0x0028740001027983 */ /* 0x000ea80000300800 */
[----:B------:R-:W3:Y:S04]  /*508c0*/  LDL.LU R0, [R1+0x2870] ;  /* 0x0028700001007983 */ /* 0x000ee80000300800 */
[----:B------:R-:W4:Y:S04]  /*508d0*/  LDL.LU R8, [R1+0x270] ;  /* 0x0002700001087983 */ /* 0x000f280000300800 */
[----:B------:R-:W4:Y:S04]  /*508e0*/  LDL.LU R9, [R1+0x274] ;  /* 0x0002740001097983 */ /* 0x000f280000300800 */
[----:B------:R-:W4:Y:S04]  /*508f0*/  LDL.LU R10, [R1+0x278] ;  /* 0x00027800010a7983 */ /* 0x000f280000300800 */
[----:B------:R-:W4:Y:S04]  /*50900*/  LDL.LU R11, [R1+0x27c] ;  /* 0x00027c00010b7983 */ /* 0x000f280000300800 */
[----:B------:R-:W2:Y:S04]  /*50910*/  LDL.LU.64 R24, [R1+0x50] ;  /* 0x0000500001187983 */ /* 0x000ea80000300a00 */
[----:B--2---:R-:W-:Y:S04]  /*50920*/  STL.64 [R1+0x2848], R24 ;  /* 0x0028481801007387 */ /* 0x004fe80000100a00 */
[----:B------:R0:W-:Y:S04]  /*50930*/  STL.64 [R1+0x2810], R16 ;  /* 0x0028101001007387 */ /* 0x0001e80000100a00 */
[----:B0-----:R-:W2:Y:S04]  /*50940*/  LDL.LU R16, [R1+0x230] ;  /* 0x0002300001107983 */ /* 0x001ea80000300800 */
[----:B------:R-:W2:Y:S04]  /*50950*/  LDL.LU R17, [R1+0x234] ;  /* 0x0002340001117983 */ /* 0x000ea80000300800 */
[----:B------:R-:W2:Y:S04]  /*50960*/  LDL.LU R18, [R1+0x238] ;  /* 0x0002380001127983 */ /* 0x000ea80000300800 */
[----:B------:R-:W2:Y:S01]  /*50970*/  LDL.LU R19, [R1+0x23c] ;  /* 0x00023c0001137983 */ /* 0x000ea20000300800 */
[----:B---3--:R-:W-:-:S02]  /*50980*/  IMAD.MOV.U32 R24, RZ, RZ, R0 ;  /* 0x000000ffff187224 */ /* 0x008fc400078e0000 */
[----:B------:R-:W-:Y:S01]  /*50990*/  IMAD.MOV.U32 R25, RZ, RZ, R2 ;  /* 0x000000ffff197224 */ /* 0x000fe200078e0002 */
[----:B------:R-:W3:Y:S04]  /*509a0*/  LDL.LU R0, [R1+0x286c] ;  /* 0x00286c0001007983 */ /* 0x000ee80000300800 */
[----:B------:R-:W3:Y:S04]  /*509b0*/  LDL.LU R2, [R1+0x2868] ;  /* 0x0028680001027983 */ /* 0x000ee80000300800 */
[----:B------:R0:W-:Y:S04]  /*509c0*/  STL.64 [R1+0x2860], R24 ;  /* 0x0028601801007387 */ /* 0x0001e80000100a00 */
[----:B0-----:R-:W4:Y:S04]  /*509d0*/  LDL.LU.64 R24, [R1+0x70] ;  /* 0x0000700001187983 */ /* 0x001f280000300a00 */
[----:B--2---:R-:W-:Y:S04]  /*509e0*/  STL.64 [R1+0x2828], R18 ;  /* 0x0028281201007387 */ /* 0x004fe80000100a00 */
[----:B------:R0:W-:Y:S04]  /*509f0*/  STL.64 [R1+0x2820], R16 ;  /* 0x0028201001007387 */ /* 0x0001e80000100a00 */
        /* <DEDUP_REMOVED lines=9> */
[----:B------:R-:W2:Y:S01]  /*50a90*/  LDL.LU R19, [R1+0x25c] ;  /* 0x00025c0001137983 */ /* 0x000ea20000300800 */
[----:B------:R-:W-:-:S02]  /*50aa0*/  IMAD.MOV.U32 R14, RZ, RZ, R4 ;  /* 0x000000ffff0e7224 */ /* 0x000fc400078e0004 */
[----:B------:R-:W-:Y:S01]  /*50ab0*/  IMAD.MOV.U32 R15, RZ, RZ, R5 ;  /* 0x000000ffff0f7224 */ /* 0x000fe200078e0005 */
[----:B--2---:R-:W-:Y:S04]  /*50ac0*/  STL.64 [R1+0x2858], R18 ;  /* 0x0028581201007387 */ /* 0x004fe80000100a00 */
[----:B------:R0:W-:Y:S04]  /*50ad0*/  STL.64 [R1+0x2850], R16 ;  /* 0x0028501001007387 */ /* 0x0001e80000100a00 */
[----:B0-----:R-:W2:Y:S04]  /*50ae0*/  LDL.LU R16, [R1+0x260] ;  /* 0x0002600001107983 */ /* 0x001ea80000300800 */
[----:B------:R-:W2:Y:S04]  /*50af0*/  LDL.LU R17, [R1+0x264] ;  /* 0x0002640001117983 */ /* 0x000ea80000300800 */
[----:B------:R-:W2:Y:S04]  /*50b00*/  LDL.LU R18, [R1+0x268] ;  /* 0x0002680001127983 */ /* 0x000ea80000300800 */
[----:B------:R-:W2:Y:S04]  /*50b10*/  LDL.LU R19, [R1+0x26c] ;  /* 0x00026c0001137983 */ /* 0x000ea80000300800 */
[----:B------:R-:W-:Y:S04]  /*50b20*/  STL.64 [R1+0x27d0], R6 ;  /* 0x0027d00601007387 */ /* 0x000fe80000100a00 */
[----:B------:R-:W2:Y:S01]  /*50b30*/  LDL.LU.64 R4, [R1] ;  /* 0x0000000001047983 */ /* 0x000ea20000300a00 */
[----:B----4-:R-:W-:Y:S01]  /*50b40*/  HMMA.16816.F32.BF16 R8, R20, R24, R8 ;  /* 0x000000181408723c */ /* 0x010fe20000041808 */
[----:B------:R-:W-:-:S02]  /*50b50*/  IMAD.MOV.U32 R12, RZ, RZ, R24 ;  /* 0x000000ffff0c7224 */ /* 0x000fc400078e0018 */
[----:B------:R-:W-:Y:S01]  /*50b60*/  IMAD.MOV.U32 R13, RZ, RZ, R25 ;  /* 0x000000ffff0d7224 */ /* 0x000fe200078e0019 */
[----:B--2---:R0:W-:Y:S04]  /*50b70*/  STL.64 [R1+0x27f8], R4 ;  /* 0x0027f80401007387 */ /* 0x0041e80000100a00 */
[----:B0-----:R-:W2:Y:S04]  /*50b80*/  LDL.LU R4, [R1+0x220] ;  /* 0x0002200001047983 */ /* 0x001ea80000300800 */
[----:B------:R-:W2:Y:S04]  /*50b90*/  LDL.LU R5, [R1+0x224] ;  /* 0x0002240001057983 */ /* 0x000ea80000300800 */
[----:B------:R-:W4:Y:S01]  /*50ba0*/  LDL.LU.64 R24, [R1+0x2860] ;  /* 0x0028600001187983 */ /* 0x000f220000300a00 */
[----:B---3--:R-:W-:-:S02]  /*50bb0*/  IMAD.MOV.U32 R7, RZ, RZ, R0 ;  /* 0x000000ffff077224 */ /* 0x008fc400078e0000 */
[----:B------:R-:W-:Y:S01]  /*50bc0*/  IMAD.MOV.U32 R6, RZ, RZ, R2 ;  /* 0x000000ffff067224 */ /* 0x000fe200078e0002 */
[----:B------:R0:W-:Y:S01]  /*50bd0*/  STL.64 [R1+0x270], R8 ;  /* 0x0002700801007387 */ /* 0x0001e20000100a00 */
[----:B------:R-:W-:Y:S02]  /*50be0*/  IMAD.MOV.U32 R0, RZ, RZ, R11 ;  /* 0x000000ffff007224 */ /* 0x000fe400078e000b */
[----:B------:R-:W-:Y:S01]  /*50bf0*/  IMAD.MOV.U32 R2, RZ, RZ, R10 ;  /* 0x000000ffff027224 */ /* 0x000fe200078e000a */
[----:B0-----:R-:W3:Y:S04]  /*50c00*/  LDL.LU R8, [R1+0x330] ;  /* 0x0003300001087983 */ /* 0x001ee80000300800 */
[----:B------:R-:W3:Y:S04]  /*50c10*/  LDL.LU R9, [R1+0x334] ;  /* 0x0003340001097983 */ /* 0x000ee80000300800 */
[----:B------:R-:W3:Y:S04]  /*50c20*/  LDL.LU R10, [R1+0x338] ;  /* 0x00033800010a7983 */ /* 0x000ee80000300800 */
[----:B------:R-:W3:Y:S04]  /*50c30*/  LDL.LU R11, [R1+0x33c] ;  /* 0x00033c00010b7983 */ /* 0x000ee80000300800 */
[----:B------:R-:W-:Y:S04]  /*50c40*/  STL [R1+0x272c], R0 ;  /* 0x00272c0001007387 */ /* 0x000fe80000100800 */
[----:B------:R-:W-:Y:S01]  /*50c50*/  STL [R1+0x2728], R2 ;  /* 0x0027280201007387 */ /* 0x000fe20000100800 */
[----:B----4-:R-:W-:Y:S03]  /*50c60*/  HMMA.16816.F32.BF16 R24, R20, R24, R16 ;  /* 0x000000181418723c */ /* 0x010fe60000041810 */
[----:B------:R-:W4:Y:S04]  /*50c70*/  LDL.LU.64 R18, [R1+0x2858] ;  /* 0x0028580001127983 */ /* 0x000f280000300a00 */
[----:B------:R-:W4:-:S12]  /*50c80*/  LDL.LU.64 R16, [R1+0x2850] ;  /* 0x0028500001107983 */ /* 0x000f180000300a00 */
        /* <DEDUP_REMOVED lines=20> */
[----:B----4-:R-:W-:-:S15]  /*50dd0*/  HMMA.16816.F32.BF16 R16, R20, R24, R16 ;  /* 0x000000181410723c */ /* 0x010fde0000041810 */
[----:B------:R-:W-:-:S04]  /*50de0*/  NOP ;  /* 0x0000000000007918 */ /* 0x000fc80000000000 */
[----:B------:R0:W-:Y:S04]  /*50df0*/  STL.64 [R1+0x230], R16 ;  /* 0x0002301001007387 */ /* 0x0001e80000100a00 */
[----:B------:R2:W-:Y:S04]  /*50e00*/  STL.64 [R1+0x238], R18 ;  /* 0x0002381201007387 */ /* 0x0005e80000100a00 */
[----:B0-----:R-:W2:Y:S04]  /*50e10*/  LDL.LU.64 R16, [R1+0x2810] ;  /* 0x0028100001107983 */ /* 0x001ea80000300a00 */
[----:B------:R-:W4:Y:S01]  /*50e20*/  LDL.LU R27, [R1+0x2808] ;  /* 0x00280800011b7983 */ /* 0x000f220000300800 */
[----:B------:R-:W-:-:S02]  /*50e30*/  IMAD.MOV.U32 R2, RZ, RZ, R24 ;  /* 0x000000ffff027224 */ /* 0x000fc400078e0018 */
[----:B------:R-:W-:Y:S02]  /*50e40*/  IMAD.MOV.U32 R0, RZ, RZ, R25 ;  /* 0x000000ffff007224 */ /* 0x000fe400078e0019 */
[----:B----4-:R-:W0:Y:S01]  /*50e50*/  LDSM.16.MT88.4 R24, [R27+UR5+0x20c00] ;  /* 0x020c00051b18783b */ /* 0x010e220008004200 */
[----:B--2---:R-:W-:Y:S03]  /*50e60*/  HMMA.16816.F32.BF16 R16, R20, R16, R4 ;  /* 0x000000101410723c */ /* 0x004fe60000041804 */
[----:B0-----:R-:W-:Y:S04]  /*50e70*/  STL.64 [R1+0x2610], R26 ;  /* 0x0026101a01007387 */ /* 0x001fe80000100a00 */
[----:B------:R0:W-:Y:S02]  /*50e80*/  STL.64 [R1+0x2608], R24 ;  /* 0x0026081801007387 */ /* 0x0001e40000100a00 */
[----:B0-----:R-:W-:-:S02]  /*50e90*/  IMAD.MOV.U32 R24, RZ, RZ, R3 ;  /* 0x000000ffff187224 */ /* 0x001fc400078e0003 */
[----:B------:R-:W-:Y:S01]  /*50ea0*/  IMAD.MOV.U32 R25, RZ, RZ, R28 ;  /* 0x000000ffff197224 */ /* 0x000fe200078e001c */
[----:B------:R-:W2:Y:S04]  /*50eb0*/  LDL.LU R3, [R1+0x2804] ;  /* 0x0028040001037983 */ /* 0x000ea80000300800 */
[----:B------:R-:W4:Y:S04]  /*50ec0*/  LDL.LU R28, [R1+0x2800] ;  /* 0x00280000011c7983 */ /* 0x000f280000300800 */
[----:B------:R-:W2:Y:S04]  /*50ed0*/  LDL.LU.64 R4, [R1+0x27f8] ;  /* 0x0027f80001047983 */ /* 0x000ea80000300a00 */
        /* <DEDUP_REMOVED lines=9> */
[----:B------:R-:W2:Y:S04]  /*50f70*/  LDL.LU.64 R16, [R1+0x27d8] ;  /* 0x0027d80001107983 */ /* 0x000ea80000300a00 */
[----:B------:R0:W-:Y:S04]  /*50f80*/  STL.64 [R1+0x26b0], R24 ;  /* 0x0026b01801007387 */ /* 0x0001e80000100a00 */
[----:B0-----:R-:W2:Y:S04]  /*50f90*/  LDL.LU R24, [R1+0x200] ;  /* 0x0002000001187983 */ /* 0x001ea80000300800 */
[----:B------:R-:W2:Y:S04]  /*50fa0*/  LDL.LU R25, [R1+0x204] ;  /* 0x0002040001197983 */ /* 0x000ea80000300800 */
[----:B------:R-:W2:Y:S04]  /*50fb0*/  LDL.LU R26, [R1+0x208] ;  /* 0x00020800011a7983 */ /* 0x000ea80000300800 */
[----:B------:R-:W2:Y:S02]  /*50fc0*/  LDL.LU R27, [R1+0x20c] ;  /* 0x00020c00011b7983 */ /* 0x000ea40000300800 */
[----:B--2---:R-:W-:-:S15]  /*50fd0*/  HMMA.16816.F32.BF16 R24, R20, R4, R24 ;  /* 0x000000041418723c */ /* 0x004fde0000041818 */
[----:B------:R-:W-:-:S04]  /*50fe0*/  NOP ;  /* 0x0000000000007918 */ /* 0x000fc80000000000 */
[----:B------:R-:W-:Y:S04]  /*50ff0*/  STL.64 [R1+0x200], R24 ;  /* 0x0002001801007387 */ /* 0x000fe80000100a00 */
[----:B------:R0:W-:Y:S04]  /*51000*/  STL.64 [R1+0x208], R26 ;  /* 0x0002081a01007387 */ /* 0x0001e80000100a00 */
[----:B------:R-:W2:Y:S01]  /*51010*/  LDL.LU.64 R6, [R1+0x27d0] ;  /* 0x0027d00001067983 */ /* 0x000ea20000300a00 */
[----:B0-----:R-:W-:Y:S02]  /*51020*/  IMAD.MOV.U32 R27, RZ, RZ, R4 ;  /* 0x000000ffff1b7224 */ /* 0x001fe400078e0004 */
[----:B------:R-:W-:-:S02]  /*51030*/  IMAD.MOV.U32 R4, RZ, RZ, R17 ;  /* 0x000000ffff047224 */ /* 0x000fc400078e0011 */
[----:B------:R-:W3:Y:S01]  /*51040*/  LDL.LU R17, [R1+0x27c8] ;  /* 0x0027c80001117983 */ /* 0x000ee20000300800 */
[----:B------:R-:W-:-:S03]  /*51050*/  IMAD.MOV.U32 R26, RZ, RZ, R5 ;  /* 0x000000ffff1a7224 */ /* 0x000fc600078e0005 */
[----:B------:R-:W2:Y:S01]  /*51060*/  LDL R5, [R1+0x1f4] ;  /* 0x0001f40001057983 */ /* 0x000ea20000100800 */
[----:B---3--:R-:W-:Y:S03]  /*51070*/  HMMA.16816.F32.BF16 R8, R20, R16, R8 ;  /* 0x000000101408723c */ /* 0x008fe60000041808 */
[----:B--2---:R-:W-:Y:S04]  /*51080*/  STL.64 [R1+0x2770], R4 ;  /* 0x0027700401007387 */ /* 0x004fe80000100a00 */
[----:B------:R4:W-:Y:S04]  /*51090*/  STL.64 [R1+0x2738], R26 ;  /* 0x0027381a01007387 */ /* 0x0009e80000100a00 */
[----:B------:R-:W2:Y:S04]  /*510a0*/  LDL.LU R24, [R1+0x320] ;  /* 0x0003200001187983 */ /* 0x000ea80000300800 */
[----:B------:R-:W2:Y:S01]  /*510b0*/  LDL.LU R25, [R1+0x324] ;  /* 0x0003240001197983 */ /* 0x000ea20000300800 */
[----:B----4-:R-:W-:-:S02]  /*510c0*/  IMAD.MOV.U32 R26, RZ, RZ, R28 ;  /* 0x000000ffff1a7224 */ /* 0x010fc400078e001c */
[----:B------:R-:W-:Y:S02]  /*510d0*/  IMAD.MOV.U32 R27, RZ, RZ, R3 ;  /* 0x000000ffff1b7224 */ /* 0x000fe400078e0003 */
[----:B------:R-:W-:Y:S01]  /*510e0*/  IMAD.MOV.U32 R28, RZ, RZ, R10 ;  /* 0x000000ffff1c7224 */ /* 0x000fe200078e000a */
[----:B------:R0:W-:Y:S01]  /*510f0*/  STL.64 [R1+0x1e0], R8 ;  /* 0x0001e00801007387 */ /* 0x0001e20000100a00 */
[----:B------:R-:W-:-:S03]  /*51100*/  IMAD.MOV.U32 R3, RZ, RZ, R11 ;  /* 0x000000ffff037224 */ /* 0x000fc600078e000b */
[----:B------:R-:W3:Y:S04]  /*51110*/  LDL.LU.64 R10, [R1+0x27c0] ;  /* 0x0027c000010a7983 */ /* 0x000ee80000300a00 */
[----:B0-----:R-:W4:Y:S04]  /*51120*/  LDL.LU.64 R8, [R1+0x27b8] ;  /* 0x0027b80001087983 */ /* 0x001f280000300a00 */
[----:B------:R-:W2:Y:S04]  /*51130*/  LDL.LU.64 R4, [R1+0x1c0] ;  /* 0x0001c00001047983 */ /* 0x000ea80000300a00 */
[----:B--2---:R-:W-:Y:S04]  /*51140*/  STL.64 [R1+0x2780], R4 ;  /* 0x0027800401007387 */ /* 0x004fe80000100a00 */
[----:B------:R-:W-:Y:S04]  /*51150*/  STL.64 [R1+0x2688], R18 ;  /* 0x0026881201007387 */ /* 0x000fe80000100a00 */
[----:B------:R0:W-:Y:S02]  /*51160*/  STL.64 [R1+0x2680], R16 ;  /* 0x0026801001007387 */ /* 0x0001e40000100a00 */
[----:B0-----:R-:W-:-:S02]  /*51170*/  IMAD.MOV.U32 R16, RZ, RZ, R12 ;  /* 0x000000ffff107224 */ /* 0x001fc400078e000c */
[----:B------:R-:W-:Y:S01]  /*51180*/  IMAD.MOV.U32 R17, RZ, RZ, R13 ;  /* 0x000000ffff117224 */ /* 0x000fe200078e000d */
[----:B------:R-:W2:Y:S04]  /*51190*/  LDL.LU R12, [R1+0x27b4] ;  /* 0x0027b400010c7983 */ /* 0x000ea80000300800 */
[----:B------:R-:W2:Y:S04]  /*511a0*/  LDL.LU R13, [R1+0x27b0] ;  /* 0x0027b000010d7983 */ /* 0x000ea80000300800 */
[----:B------:R-:W2:Y:S04]  /*511b0*/  LDL.LU.64 R4, [R1+0xd0] ;  /* 0x0000d00001047983 */ /* 0x000ea80000300a00 */
[----:B------:R-:W-:Y:S04]  /*511c0*/  STL.64 [R1+0x27a0], R6 ;  /* 0x0027a00601007387 */ /* 0x000fe80000100a00 */
[----:B--2---:R0:W-:Y:S04]  /*511d0*/  STL.64 [R1+0x2798], R4 ;  /* 0x0027980401007387 */ /* 0x0041e80000100a00 */
[----:B0-----:R-:W4:Y:S04]  /*511e0*/  LDL.LU R4, [R1+0x310] ;  /* 0x0003100001047983 */ /* 0x001f280000300800 */
[----:B------:R-:W4:Y:S04]  /*511f0*/  LDL.LU R5, [R1+0x314] ;  /* 0x0003140001057983 */ /* 0x000f280000300800 */
[----:B------:R-:W4:Y:S04]  /*51200*/  LDL.LU R6, [R1+0x318] ;  /* 0x0003180001067983 */ /* 0x000f280000300800 */
[----:B------:R-:W4:Y:S04]  /*51210*/  LDL.LU R7, [R1+0x31c] ;  /* 0x00031c0001077983 */ /* 0x000f280000300800 */
[----:B------:R0:W-:Y:S02]  /*51220*/  STL.64 [R1+0x2740], R16 ;  /* 0x0027401001007387 */ /* 0x0001e40000100a00 */
[----:B0-----:R-:W-:Y:S01]  /*51230*/  HMMA.16816.F32.BF16 R16, R20, R12, R24 ;  /* 0x0000000c1410723c */ /* 0x001fe20000041818 */
[----:B------:R-:W-:-:S02]  /*51240*/  IMAD.MOV.U32 R24, RZ, RZ, R14 ;  /* 0x000000ffff187224 */ /* 0x000fc400078e000e */
[----:B------:R-:W-:Y:S01]  /*51250*/  IMAD.MOV.U32 R25, RZ, RZ, R15 ;  /* 0x000000ffff197224 */ /* 0x000fe200078e000f */
[----:B------:R-:W2:-:S15]  /*51260*/  LDL.LU R14, [R1+0x27ac] ;  /* 0x0027ac00010e7983 */ /* 0x000e9e0000300800 */
[----:B------:R-:W-:Y:S04]  /*51270*/  STL.64 [R1+0x1d0], R16 ;  /* 0x0001d01001007387 */ /* 0x000fe80000100a00 */
[----:B------:R-:W-:Y:S04]  /*51280*/  STL.64 [R1+0x1d8], R18 ;  /* 0x0001d81201007387 */ /* 0x000fe80000100a00 */
[----:B------:R-:W2:Y:S04]  /*51290*/  LDL.LU R15, [R1+0x27a8] ;  /* 0x0027a800010f7983 */ /* 0x000ea80000300800 */
        /* <DEDUP_REMOVED lines=14> */
[----:B------:R-:W2:Y:S01]  /*51380*/  LDL.LU R19, [R1+0x17c] ;  /* 0x00017c0001137983 */ /* 0x000ea20000300800 */
[C---:B----4-:R-:W-:Y:S03]  /*51390*/  HMMA.16816.F32.BF16 R4, R20.reuse, R8, R4 ;  /* 0x000000081404723c */ /* 0x050fe60000041804 */
[----:B--2---:R-:W-:Y:S04]  /*513a0*/  STL.64 [R1+0x2768], R18 ;  /* 0x0027681201007387 */ /* 0x004fe80000100a00 */
[----:B------:R0:W-:Y:S04]  /*513b0*/  STL.64 [R1+0x2760], R16 ;  /* 0x0027601001007387 */ /* 0x0001e80000100a00 */
[----:B0-----:R-:W2:Y:S04]  /*513c0*/  LDL.LU R16, [R1+0x180] ;  /* 0x0001800001107983 */ /* 0x001ea80000300800 */
[----:B------:R-:W2:Y:S04]  /*513d0*/  LDL.LU R17, [R1+0x184] ;  /* 0x0001840001117983 */ /* 0x000ea80000300800 */
[----:B------:R-:W2:Y:S04]  /*513e0*/  LDL.LU R18, [R1+0x188] ;  /* 0x0001880001127983 */ /* 0x000ea80000300800 */
[----:B------:R-:W2:Y:S04]  /*513f0*/  LDL.LU R19, [R1+0x18c] ;  /* 0x00018c0001137983 */ /* 0x000ea80000300800 */
[----:B------:R-:W-:Y:S04]  /*51400*/  STL.64 [R1+0x2678], R14 ;  /* 0x0026780e01007387 */ /* 0x000fe80000100a00 */
[----:B------:R0:W-:Y:S04]  /*51410*/  STL.64 [R1+0x2670], R12 ;  /* 0x0026700c01007387 */ /* 0x0001e80000100a00 */
[----:B0-----:R-:W4:Y:S04]  /*51420*/  LDL.LU R12, [R1+0x150] ;  /* 0x00015000010c7983 */ /* 0x001f280000300800 */
[----:B------:R-:W4:Y:S04]  /*51430*/  LDL.LU R13, [R1+0x154] ;  /* 0x00015400010d7983 */ /* 0x000f280000300800 */
[----:B------:R-:W4:Y:S04]  /*51440*/  LDL.LU R14, [R1+0x158] ;  /* 0x00015800010e7983 */ /* 0x000f280000300800 */
[----:B------:R-:W4:Y:S04]  /*51450*/  LDL.LU R15, [R1+0x15c] ;  /* 0x00015c00010f7983 */ /* 0x000f280000300800 */
[----:B------:R-:W-:Y:S04]  /*51460*/  STL.64 [R1+0x1b0], R4 ;  /* 0x0001b00401007387 */ /* 0x000fe80000100a00 */
[----:B------:R0:W-:Y:S04]  /*51470*/  STL.64 [R1+0x1b8], R6 ;  /* 0x0001b80601007387 */ /* 0x0001e80000100a00 */
[----:B0-----:R-:W2:Y:S04]  /*51480*/  LDL.LU.64 R6, [R1+0x27a0] ;  /* 0x0027a00001067983 */ /* 0x001ea80000300a00 */
[----:B------:R-:W2:Y:S04]  /*51490*/  LDL.LU.64 R4, [R1+0x2798] ;  /* 0x0027980001047983 */ /* 0x000ea80000300a00 */
[----:B---3--:R0:W-:Y:S04]  /*514a0*/  STL.64 [R1+0x2668], R10 ;  /* 0x0026680a01007387 */ /* 0x0081e80000100a00 */
[----:B------:R-:W-:Y:S01]  /*514b0*/  STL.64 [R1+0x2660], R8 ;  /* 0x0026600801007387 */ /* 0x000fe20000100a00 */
[----:B--2---:R-:W-:Y:S01]  /*514c0*/  HMMA.16816.F32.BF16 R24, R20, R4, R24 ;  /* 0x000000041418723c */ /* 0x004fe20000041818 */
[----:B0-----:R-:W-:-:S02]  /*514d0*/  IMAD.MOV.U32 R11, RZ, RZ, R4 ;  /* 0x000000ffff0b7224 */ /* 0x001fc400078e0004 */
[----:B------:R-:W-:-:S15]  /*514e0*/  IMAD.MOV.U32 R10, RZ, RZ, R5 ;  /* 0x000000ffff0a7224 */ /* 0x000fde00078e0005 */
[----:B------:R-:W-:Y:S01]  /*514f0*/  NOP ;  /* 0x0000000000007918 */ /* 0x000fe20000000000 */
[----:B------:R-:W-:Y:S04]  /*51500*/  STL.64 [R1+0x1a0], R24 ;  /* 0x0001a01801007387 */ /* 0x000fe80000100a00 */
[----:B------:R0:W-:Y:S04]  /*51510*/  STL.64 [R1+0x1a8], R26 ;  /* 0x0001a81a01007387 */ /* 0x0001e80000100a00 */
[----:B0-----:R-:W2:Y:S04]  /*51520*/  LDL.LU.64 R26, [R1+0x2790] ;  /* 0x00279000011a7983 */ /* 0x001ea80000300a00 */
[----:B------:R-:W2:Y:S04]  /*51530*/  LDL.LU.64 R24, [R1+0x2788] ;  /* 0x0027880001187983 */ /* 0x000ea80000300a00 */
[----:B------:R-:W2:Y:S02]  /*51540*/  LDL.LU.64 R4, [R1+0x2780] ;  /* 0x0027800001047983 */ /* 0x000ea40000300a00 */
[----:B--2---:R-:W-:-:S15]  /*51550*/  HMMA.16816.F32.BF16 R24, R20, R4, R24 ;  /* 0x000000041418723c */ /* 0x004fde0000041818 */
[----:B------:R-:W-:-:S04]  /*51560*/  NOP ;  /* 0x0000000000007918 */ /* 0x000fc80000000000 */
[----:B------:R0:W-:Y:S04]  /*51570*/  STL.64 [R1+0x190], R24 ;  /* 0x0001901801007387 */ /* 0x0001e80000100a00 */
[----:B------:R1:W-:Y:S04]  /*51580*/  STL.64 [R1+0x198], R26 ;  /* 0x0001981a01007387 */ /* 0x0003e80000100a00 */
[----:B0-----:R-:W2:Y:S01]  /*51590*/  LDL.LU.64 R24, [R1+0x2778] ;  /* 0x0027780001187983 */ /* 0x001ea20000300a00 */
[----:B-1----:R-:W-:Y:S02]  /*515a0*/  IMAD.MOV.U32 R27, RZ, RZ, R4 ;  /* 0x000000ffff1b7224 */ /* 0x002fe400078e0004 */
[----:B------:R-:W-:-:S02]  /*515b0*/  IMAD.MOV.U32 R26, RZ, RZ, R5 ;  /* 0x000000ffff1a7224 */ /* 0x000fc400078e0005 */
[----:B------:R-:W3:Y:S01]  /*515c0*/  LDL.LU.64 R4, [R1+0x2770] ;  /* 0x0027700001047983 */ /* 0x000ee20000300a00 */
[----:B------:R-:W-:Y:S02]  /*515d0*/  IMAD.MOV.U32 R8, RZ, RZ, R7 ;  /* 0x000000ffff087224 */ /* 0x000fe400078e0007 */
[----:B------:R-:W-:Y:S01]  /*515e0*/  IMAD.MOV.U32 R9, RZ, RZ, R6 ;  /* 0x000000ffff097224 */ /* 0x000fe200078e0006 */
[----:B---3--:R-:W-:Y:S01]  /*515f0*/  HMMA.16816.F32.BF16 R20, R20, R4, R16 ;  /* 0x000000041414723c */ /* 0x008fe20000041810 */
[----:B------:R-:W2:Y:S04]  /*51600*/  LDL.LU.64 R18, [R1+0x2768] ;  /* 0x0027680001127983 */ /* 0x000ea80000300a00 */
[----:B------:R-:W2:Y:S04]  /*51610*/  LDL.LU.64 R16, [R1+0x2760] ;  /* 0x0027600001107983 */ /* 0x000ea80000300a00 */
[----:B------:R-:W2:Y:S04]  /*51620*/  LDL.LU.64 R6, [R1+0x2758] ;  /* 0x0027580001067983 */ /* 0x000ea80000300a00 */
[----:B------:R-:W2:Y:S06]  /*51630*/  LDL.LU.64 R4, [R1+0x2750] ;  /* 0x0027500001047983 */ /* 0x000eac0000300a00 */
[----:B------:R-:W-:Y:S04]  /*51640*/  STL.64 [R1+0x180], R20 ;  /* 0x0001801401007387 */ /* 0x000fe80000100a00 */
[----:B------:R-:W-:Y:S04]  /*51650*/  STL.64 [R1+0x188], R22 ;  /* 0x0001881601007387 */ /* 0x000fe80000100a00 */
[----:B------:R0:W1:Y:S04]  /*51660*/  LDSM.16.MT88.4 R20, [R29+UR5+0x20c00] ;  /* 0x020c00051d14783b */ /* 0x0000680008004200 */
[----:B0-----:R-:W3:Y:S04]  /*51670*/  LDL.LU R29, [R1+0x2748] ;  /* 0x00274800011d7983 */ /* 0x001ee80000300800 */
[----:B-1----:R-:W-:Y:S04]  /*51680*/  STL.64 [R1+0x24c0], R22 ;  /* 0x0024c01601007387 */ /* 0x002fe80000100a00 */
[----:B------:R0:W-:Y:S04]  /*51690*/  STL.64 [R1+0x24b8], R20 ;  /* 0x0024b81401007387 */ /* 0x0001e80000100a00 */
[----:B0-----:R-:W2:Y:S04]  /*516a0*/  LDL.LU.64 R20, [R1+0x1f0] ;  /* 0x0001f00001147983 */ /* 0x001ea80000300a00 */
[----:B------:R-:W2:Y:S04]  /*516b0*/  LDL.LU.64 R22, [R1+0x1f8] ;  /* 0x0001f80001167983 */ /* 0x000ea80000300a00 */
[----:B--2---:R-:W-:Y:S04]  /*516c0*/  STL.64 [R1+0x2628], R22 ;  /* 0x0026281601007387 */ /* 0x004fe80000100a00 */
[----:B------:R0:W-:Y:S02]  /*516d0*/  STL.64 [R1+0x2620], R20 ;  /* 0x0026201401007387 */ /* 0x0001e40000100a00 */
[----:B0-----:R-:W-:-:S02]  /*516e0*/  IMAD.MOV.U32 R20, RZ, RZ, R27 ;  /* 0x000000ffff147224 */ /* 0x001fc400078e001b */
[----:B------:R-:W-:-:S05]  /*516f0*/  IMAD.MOV.U32 R21, RZ, RZ, R26 ;  /* 0x000000ffff157224 */ /* 0x000fca00078e001a */
[----:B------:R0:W-:Y:S01]  /*51700*/  STL.64 [R1+0x2640], R20 ;  /* 0x0026401401007387 */ /* 0x0001e20000100a00 */
[----:B------:R-:W-:Y:S01]  /*51710*/  HMMA.16816.F32.BF16 R24, R4, R24, R16 ;  /* 0x000000180418723c */ /* 0x000fe20000041810 */
[----:B0-----:R-:W-:Y:S02]  /*51720*/  IMAD.MOV.U32 R20, RZ, RZ, R11 ;  /* 0x000000ffff147224 */ /* 0x001fe400078e000b */
[----:B------:R-:W-:-:S05]  /*51730*/  IMAD.MOV.U32 R21, RZ, RZ, R10 ;  /* 0x000000ffff157224 */ /* 0x000fca00078e000a */
[----:B------:R0:W-:Y:S04]  /*51740*/  STL.64 [R1+0x2658], R20 ;  /* 0x0026581401007387 */ /* 0x0001e80000100a00 */
[----:B0-----:R-:W2:Y:S04]  /*51750*/  LDL.LU R20, [R1+0x160] ;  /* 0x0001600001147983 */ /* 0x001ea80000300800 */
[----:B------:R-:W2:Y:S04]  /*51760*/  LDL.LU R21, [R1+0x164] ;  /* 0x0001640001157983 */ /* 0x000ea80000300800 */
[----:B------:R-:W2:Y:S04]  /*51770*/  LDL.LU R22, [R1+0x168] ;  /* 0x0001680001167983 */ /* 0x000ea80000300800 */
[----:B------:R-:W4:Y:S01]  /*51780*/  LDL.LU.64 R16, [R1+0x2740] ;  /* 0x0027400001107983 */ /* 0x000f220000300a00 */
[----:B---3--:R-:W-:-:S02]  /*51790*/  IMAD.MOV.U32 R23, RZ, RZ, R29 ;  /* 0x000000ffff177224 */ /* 0x008fc400078e001d */
[----:B------:R-:W-:Y:S01]  /*517a0*/  IMAD.MOV.U32 R29, RZ, RZ, R27 ;  /* 0x000000ffff1d7224 */ /* 0x000fe200078e001b */
[----:B------:R-:W-:Y:S04]  /*517b0*/  STL.64 [R1+0x170], R24 ;  /* 0x0001701801007387 */ /* 0x000fe80000100a00 */
[----:B------:R0:W-:Y:S04]  /*517c0*/  STL [R1+0x178], R26 ;  /* 0x0001781a01007387 */ /* 0x0001e80000100800 */
[----:B0-----:R-:W3:Y:S04]  /*517d0*/  LDL.LU.64 R26, [R1+0x2738] ;  /* 0x00273800011a7983 */ /* 0x001ee80000300a00 */
[----:B------:R0:W-:Y:S01]  /*517e0*/  STL [R1+0x24f8], R29 ;  /* 0x0024f81d01007387 */ /* 0x0001e20000100800 */
[C---:B--2---:R-:W-:Y:S08]  /*517f0*/  HMMA.16816.F32.BF16 R20, R4.reuse, R8, R20 ;  /* 0x000000080414723c */ /* 0x044ff00000041814 */
[----:B----4-:R-:W-:-:S15]  /*51800*/  HMMA.16816.F32.BF16 R8, R4, R16, R12 ;  /* 0x000000100408723c */ /* 0x010fde000004180c */
[----:B------:R-:W-:-:S04]  /*51810*/  NOP ;  /* 0x0000000000007918 */ /* 0x000fc80000000000 */
[----:B------:R1:W-:Y:S04]  /*51820*/  STL.64 [R1+0x150], R8 ;  /* 0x0001500801007387 */ /* 0x0003e80000100a00 */
[----:B------:R-:W-:Y:S04]  /*51830*/  STL.64 [R1+0x160], R20 ;  /* 0x0001601401007387 */ /* 0x000fe80000100a00 */
[----:B------:R-:W-:Y:S04]  /*51840*/  STL.64 [R1+0x168], R22 ;  /* 0x0001681601007387 */ /* 0x000fe80000100a00 */
[----:B------:R2:W-:Y:S01]  /*51850*/  STL [R1+0x158], R10 ;  /* 0x0001580a01007387 */ /* 0x0005e20000100800 */
[----:B0-----:R-:W-:-:S03]  /*51860*/  IMAD.MOV.U32 R29, RZ, RZ, R11 ;  /* 0x000000ffff1d7224 */ /* 0x001fc600078e000b */
[----:B-1----:R-:W4:Y:S04]  /*51870*/  LDL.LU R8, [R1+0xb0] ;  /* 0x0000b00001087983 */ /* 0x002f280000300800 */
[----:B------:R-:W4:Y:S04]  /*51880*/  LDL.LU R9, [R1+0xb4] ;  /* 0x0000b40001097983 */ /* 0x000f280000300800 */
[----:B--2---:R-:W2:Y:S04]  /*51890*/  LDL.LU R10, [R1+0xb8] ;  /* 0x0000b800010a7983 */ /* 0x004ea80000300800 */
[----:B------:R-:W2:Y:S04]  /*518a0*/  LDL.LU R11, [R1+0xbc] ;  /* 0x0000bc00010b7983 */ /* 0x000ea80000300800 */
[----:B------:R-:W2:Y:S04]  /*518b0*/  LDL.LU R24, [R1+0x20] ;  /* 0x0000200001187983 */ /* 0x000ea80000300800 */
[----:B------:R-:W2:Y:S04]  /*518c0*/  LDL.LU R25, [R1+0x24] ;  /* 0x0000240001197983 */ /* 0x000ea80000300800 */
[----:B--2---:R0:W-:Y:S02]  /*518d0*/  STL.64 [R1+0x26c8], R24 ;  /* 0x0026c81801007387 */ /* 0x0041e40000100a00 */
[----:B0-----:R-:W-:-:S02]  /*518e0*/  IMAD.MOV.U32 R24, RZ, RZ, R2 ;  /* 0x000000ffff187224 */ /* 0x001fc400078e0002 */
[----:B------:R-:W-:Y:S01]  /*518f0*/  IMAD.MOV.U32 R25, RZ, RZ, R0 ;  /* 0x000000ffff197224 */ /* 0x000fe200078e0000 */
[----:B------:R-:W2:Y:S04]  /*51900*/  LDL.LU R2, [R1+0x2734] ;  /* 0x0027340001027983 */ /* 0x000ea80000300800 */
[----:B------:R-:W2:Y:S04]  /*51910*/  LDL.LU R0, [R1+0x2730] ;  /* 0x0027300001007983 */ /* 0x000ea80000300800 */
[----:B------:R0:W-:Y:S04]  /*51920*/  STL.64 [R1+0x26e0], R24 ;  /* 0x0026e01801007387 */ /* 0x0001e80000100a00 */
[----:B------:R-:W-:Y:S04]  /*51930*/  STL.64 [R1+0x2698], R10 ;  /* 0x0026980a01007387 */ /* 0x000fe80000100a00 */
[----:B----4-:R-:W-:Y:S04]  /*51940*/  STL.64 [R1+0x2690], R8 ;  /* 0x0026900801007387 */ /* 0x010fe80000100a00 */
[----:B------:R-:W4:Y:S04]  /*51950*/  LDL.LU R12, [R1+0x2d0] ;  /* 0x0002d000010c7983 */ /* 0x000f280000300800 */
[----:B------:R-:W4:Y:S04]  /*51960*/  LDL.LU R13, [R1+0x2d4] ;  /* 0x0002d400010d7983 */ /* 0x000f280000300800 */
[----:B------:R-:W2:Y:S04]  /*51970*/  LDL.LU R14, [R1+0x2d8] ;  /* 0x0002d800010e7983 */ /* 0x000ea80000300800 */
[----:B------:R-:W2:Y:S04]  /*51980*/  LDL.LU R15, [R1+0x2dc] ;  /* 0x0002dc00010f7983 */ /* 0x000ea80000300800 */
[----:B0-----:R-:W2:Y:S04]  /*51990*/  LDL.LU R24, [R1+0x40] ;  /* 0x0000400001187983 */ /* 0x001ea80000300800 */
[----:B------:R-:W2:Y:S04]  /*519a0*/  LDL.LU R25, [R1+0x44] ;  /* 0x0000440001197983 */ /* 0x000ea80000300800 */
[----:B--2---:R-:W-:Y:S04]  /*519b0*/  STL.64 [R1+0x26f8], R24 ;  /* 0x0026f81801007387 */ /* 0x004fe80000100a00 */
[----:B------:R-:W-:Y:S04]  /*519c0*/  STL.64 [R1+0x26a8], R14 ;  /* 0x0026a80e01007387 */ /* 0x000fe80000100a00 */
[----:B----4-:R0:W-:Y:S04]  /*519d0*/  STL.64 [R1+0x26a0], R12 ;  /* 0x0026a00c01007387 */ /* 0x0101e80000100a00 */
        /* <DEDUP_REMOVED lines=8> */
[----:B------:R0:W-:Y:S04]  /*51a60*/  STL.64 [R1+0x2710], R24 ;  /* 0x0027101801007387 */ /* 0x0001e80000100a00 */
[----:B0-----:R-:W3:Y:S04]  /*51a70*/  LDL.LU R24, [R1+0x60] ;  /* 0x0000600001187983 */ /* 0x001ee80000300800 */
[----:B------:R-:W3:Y:S04]  /*51a80*/  LDL.LU R25, [R1+0x64] ;  /* 0x0000640001197983 */ /* 0x000ee80000300800 */
[----:B----4-:R-:W-:Y:S04]  /*51a90*/  STL.64 [R1+0x26c0], R14 ;  /* 0x0026c00e01007387 */ /* 0x010fe80000100a00 */
[----:B--2---:R0:W-:Y:S04]  /*51aa0*/  STL.64 [R1+0x26b8], R12 ;  /* 0x0026b80c01007387 */ /* 0x0041e80000100a00 */
[----:B0-----:R-:W2:Y:S04]  /*51ab0*/  LDL.LU R12, [R1+0x100] ;  /* 0x00010000010c7983 */ /* 0x001ea80000300800 */
[----:B------:R-:W2:Y:S04]  /*51ac0*/  LDL.LU R13, [R1+0x104] ;  /* 0x00010400010d7983 */ /* 0x000ea80000300800 */
[----:B------:R-:W4:Y:S04]  /*51ad0*/  LDL.LU R14, [R1+0x108] ;  /* 0x00010800010e7983 */ /* 0x000f280000300800 */
[----:B------:R-:W4:Y:S04]  /*51ae0*/  LDL.LU R15, [R1+0x10c] ;  /* 0x00010c00010f7983 */ /* 0x000f280000300800 */
        /* <DEDUP_REMOVED lines=28> */
[----:B------:R-:W3:Y:S04]  /*51cb0*/  LDL.LU R10, [R1+0xe8] ;  /* 0x0000e800010a7983 */ /* 0x000ee80000300800 */
[----:B------:R-:W3:Y:S04]  /*51cc0*/  LDL.LU R11, [R1+0xec] ;  /* 0x0000ec00010b7983 */ /* 0x000ee80000300800 */
[----:B------:R-:W4:Y:S04]  /*51cd0*/  LDL.LU R20, [R1+0xa0] ;  /* 0x0000a00001147983 */ /* 0x000f280000300800 */
[----:B------:R-:W4:Y:S04]  /*51ce0*/  LDL.LU R21, [R1+0xa4] ;  /* 0x0000a40001157983 */ /* 0x000f280000300800 */
[----:B------:R-:W4:Y:S04]  /*51cf0*/  LDL.LU R22, [R1+0xa8] ;  /* 0x0000a80001167983 */ /* 0x000f280000300800 */
[----:B------:R-:W4:Y:S04]  /*51d00*/  LDL.LU R23, [R1+0xac] ;  /* 0x0000ac0001177983 */ /* 0x000f280000300800 */
[----:B------:R-:W-:Y:S01]  /*51d10*/  STL [R1+0x24fc], R29 ;  /* 0x0024fc1d01007387 */ /* 0x000fe20000100800 */
        /* <DEDUP_REMOVED lines=10> */
[----:B------:R2:W-:Y:S04]  /*51dc0*/  STL [R1+0x138], R26 ;  /* 0x0001381a01007387 */ /* 0x0005e80000100800 */
[----:B0-----:R-:W2:Y:S01]  /*51dd0*/  LDL.LU.64 R24, [R1+0x26f8] ;  /* 0x0026f80001187983 */ /* 0x001ea20000300a00 */
[----:B------:R-:W-:-:S05]  /*51de0*/  IMAD.MOV.U32 R29, RZ, RZ, R27 ;  /* 0x000000ffff1d7224 */ /* 0x000fca00078e001b */
        /* <DEDUP_REMOVED lines=26> */
[----:B0-----:R-:W2:Y:S04]  /*51f90*/  LDL.LU R24, [R1+0x2a0] ;  /* 0x0002a00001187983 */ /* 0x001ea80000300800 */
[----:B------:R-:W2:Y:S04]  /*51fa0*/  LDL.LU R25, [R1+0x2a4] ;  /* 0x0002a40001197983 */ /* 0x000ea80000300800 */
[----:B-1----:R-:W2:Y:S04]  /*51fb0*/  LDL.LU R26, [R1+0x2a8] ;  /* 0x0002a800011a7983 */ /* 0x002ea80000300800 */
[----:B------:R-:W2:Y:S01]  /*51fc0*/  LDL.LU R27, [R1+0x2ac] ;  /* 0x0002ac00011b7983 */ /* 0x000ea20000300800 */
[C---:B---3--:R-:W-:Y:S03]  /*51fd0*/  HMMA.16816.F32.BF16 R16, R4.reuse, R16, R8 ;  /* 0x000000100410723c */ /* 0x048fe60000041808 */
[----:B--2---:R-:W-:Y:S04]  /*51fe0*/  STL.64 [R1+0x2638], R26 ;  /* 0x0026381a01007387 */ /* 0x004fe80000100a00 */
[----:B------:R0:W-:Y:S04]  /*51ff0*/  STL.64 [R1+0x2630], R24 ;  /* 0x0026301801007387 */ /* 0x0001e80000100a00 */
[----:B0-----:R-:W2:Y:S04]  /*52000*/  LDL.LU R24, [R1+0x2b0] ;  /* 0x0002b00001187983 */ /* 0x001ea80000300800 */
[----:B------:R-:W2:Y:S04]  /*52010*/  LDL.LU R25, [R1+0x2b4] ;  /* 0x0002b40001197983 */ /* 0x000ea80000300800 */
[----:B------:R-:W3:Y:S04]  /*52020*/  LDL.LU R26, [R1+0x2b8] ;  /* 0x0002b800011a7983 */ /* 0x000ee80000300800 */
[----:B------:R-:W3:Y:S04]  /*52030*/  LDL.LU R27, [R1+0x2bc] ;  /* 0x0002bc00011b7983 */ /* 0x000ee80000300800 */
[----:B---3--:R-:W-:Y:S04]  /*52040*/  STL.64 [R1+0x2650], R26 ;  /* 0x0026501a01007387 */ /* 0x008fe80000100a00 */
[----:B--2---:R0:W-:Y:S04]  /*52050*/  STL.64 [R1+0x2648], R24 ;  /* 0x0026481801007387 */ /* 0x0041e80000100a00 */
[----:B0-----:R-:W2:Y:S04]  /*52060*/  LDL.LU R24, [R1+0x2c0] ;  /* 0x0002c00001187983 */ /* 0x001ea80000300800 */
[----:B------:R-:W2:Y:S04]  /*52070*/  LDL.LU R25, [R1+0x2c4] ;  /* 0x0002c40001197983 */ /* 0x000ea80000300800 */
[----:B------:R-:W2:Y:S04]  /*52080*/  LDL.LU R26, [R1+0x2c8] ;  /* 0x0002c800011a7983 */ /* 0x000ea80000300800 */
[----:B------:R-:W2:Y:S04]  /*52090*/  LDL.LU R27, [R1+0x2cc] ;  /* 0x0002cc00011b7983 */ /* 0x000ea80000300800 */
[----:B------:R-:W3:Y:S04]  /*520a0*/  LDL.LU.64 R10, [R1+0x2698] ;  /* 0x00269800010a7983 */ /* 0x000ee80000300a00 */
[----:B------:R-:W3:Y:S04]  /*520b0*/  LDL.LU.64 R8, [R1+0x2690] ;  /* 0x0026900001087983 */ /* 0x000ee80000300a00 */
        /* <DEDUP_REMOVED lines=9> */
[----:B------:R-:W3:Y:S02]  /*52150*/  LDL.LU.64 R12, [R1+0x2670] ;  /* 0x00267000010c7983 */ /* 0x000ee40000300a00 */
[----:B---3--:R-:W-:-:S15]  /*52160*/  HMMA.16816.F32.BF16 R8, R4, R12, R8 ;  /* 0x0000000c0408723c */ /* 0x008fde0000041808 */
[----:B------:R-:W-:-:S04]  /*52170*/  NOP ;  /* 0x0000000000007918 */ /* 0x000fc80000000000 */
[----:B------:R-:W-:Y:S04]  /*52180*/  STL.64 [R1+0xb0], R8 ;  /* 0x0000b00801007387 */ /* 0x000fe80000100a00 */
[----:B------:R0:W-:Y:S04]  /*52190*/  STL.64 [R1+0xb8], R10 ;  /* 0x0000b80a01007387 */ /* 0x0001e80000100a00 */
[----:B0-----:R-:W3:Y:S04]  /*521a0*/  LDL.LU.64 R10, [R1+0x2668] ;  /* 0x00266800010a7983 */ /* 0x001ee80000300a00 */
[----:B------:R-:W4:Y:S02]  /*521b0*/  LDL.LU.64 R8, [R1+0x2660] ;  /* 0x0026600001087983 */ /* 0x000f240000300a00 */
[----:B----4-:R-:W-:-:S15]  /*521c0*/  HMMA.16816.F32.BF16 R20, R4, R8, R20 ;  /* 0x000000080414723c */ /* 0x010fde0000041814 */
[----:B------:R-:W-:-:S04]  /*521d0*/  NOP ;  /* 0x0000000000007918 */ /* 0x000fc80000000000 */
[----:B------:R0:W-:Y:S04]  /*521e0*/  STL.64 [R1+0xa0], R20 ;  /* 0x0000a01401007387 */ /* 0x0001e80000100a00 */
[----:B------:R1:W-:Y:S04]  /*521f0*/  STL.64 [R1+0xa8], R22 ;  /* 0x0000a81601007387 */ /* 0x0003e80000100a00 */
[----:B0-----:R-:W1:Y:S02]  /*52200*/  LDL.LU.64 R20, [R1+0x2658] ;  /* 0x0026580001147983 */ /* 0x001e640000300a00 */
[----:B-1----:R-:W-:Y:S02]  /*52210*/  HMMA.16816.F32.BF16 R20, R4, R20, R24 ;  /* 0x000000140414723c */ /* 0x002fe40000041818 */
[----:B------:R-:W4:Y:S04]  /*52220*/  LDL.LU.64 R26, [R1+0x2650] ;  /* 0x00265000011a7983 */ /* 0x000f280000300a00 */
[----:B------:R-:W4:-:S13]  /*52230*/  LDL.LU.64 R24, [R1+0x2648] ;  /* 0x0026480001187983 */ /* 0x000f1a0000300a00 */
[----:B------:R0:W-:Y:S04]  /*52240*/  STL.64 [R1+0x2c0], R20 ;  /* 0x0002c01401007387 */ /* 0x0001e80000100a00 */
[----:B------:R4:W-:Y:S04]  /*52250*/  STL.64 [R1+0x2c8], R22 ;  /* 0x0002c81601007387 */ /* 0x0009e80000100a00 */
[----:B0-----:R-:W4:Y:S02]  /*52260*/  LDL.LU.64 R20, [R1+0x2640] ;  /* 0x0026400001147983 */ /* 0x001f240000300a00 */
[----:B----4-:R-:W-:Y:S02]  /*52270*/  HMMA.16816.F32.BF16 R20, R4, R20, R24 ;  /* 0x000000140414723c */ /* 0x010fe40000041818 */
[----:B------:R-:W4:Y:S04]  /*52280*/  LDL.LU.64 R26, [R1+0x2638] ;  /* 0x00263800011a7983 */ /* 0x000f280000300a00 */
[----:B------:R-:W4:-:S13]  /*52290*/  LDL.LU.64 R24, [R1+0x2630] ;  /* 0x0026300001187983 */ /* 0x000f1a0000300a00 */
[----:B------:R-:W-:Y:S02]  /*522a0*/  IMAD.MOV.U32 R9, RZ, RZ, R22 ;  /* 0x000000ffff097224 */ /* 0x000fe400078e0016 */
[----:B------:R-:W-:Y:S02]  /*522b0*/  IMAD.MOV.U32 R8, RZ, RZ, R23 ;  /* 0x000000ffff087224 */ /* 0x000fe400078e0017 */
[----:B------:R-:W-:Y:S02]  /*522c0*/  IMAD.MOV.U32 R13, RZ, RZ, R20 ;  /* 0x000000ffff0d7224 */ /* 0x000fe400078e0014 */
[----:B------:R-:W-:Y:S01]  /*522d0*/  IMAD.MOV.U32 R12, RZ, RZ, R21 ;  /* 0x000000ffff0c7224 */ /* 0x000fe200078e0015 */
[----:B------:R-:W2:Y:S04]  /*522e0*/  LDL.LU.64 R22, [R1+0x2628] ;  /* 0x0026280001167983 */ /* 0x000ea80000300a00 */
[----:B------:R-:W4:Y:S04]  /*522f0*/  LDL.LU.64 R20, [R1+0x2620] ;  /* 0x0026200001147983 */ /* 0x000f280000300a00 */
[----:B---3--:R0:W-:Y:S04]  /*52300*/  STL.64 [R1+0x2530], R10 ;  /* 0x0025300a01007387 */ /* 0x0081e80000100a00 */
[----:B------:R-:W-:Y:S04]  /*52310*/  STL.64 [R1+0x2528], R8 ;  /* 0x0025280801007387 */ /* 0x000fe80000100a00 */
[----:B0-----:R-:W3:Y:S04]  /*52320*/  LDL.LU.64 R10, [R1+0x68] ;  /* 0x00006800010a7983 */ /* 0x001ee80000300a00 */
[----:B---3--:R0:W-:Y:S04]  /*52330*/  STL.64 [R1+0x25e0], R10 ;  /* 0x0025e00a01007387 */ /* 0x0081e80000100a00 */
[----:B0-----:R-:W3:Y:S04]  /*52340*/  LDL.LU.64 R10, [R1+0x88] ;  /* 0x00008800010a7983 */ /* 0x001ee80000300a00 */
[----:B---3--:R0:W-:Y:S04]  /*52350*/  STL.64 [R1+0x25f0], R10 ;  /* 0x0025f00a01007387 */ /* 0x0081e80000100a00 */
[----:B------:R-:W3:Y:S04]  /*52360*/  LDL.LU R8, [R1+0x290] ;  /* 0x0002900001087983 */ /* 0x000ee80000300800 */
[----:B------:R-:W3:Y:S04]  /*52370*/  LDL.LU R9, [R1+0x294] ;  /* 0x0002940001097983 */ /* 0x000ee80000300800 */
[----:B0-----:R-:W3:Y:S04]  /*52380*/  LDL.LU R10, [R1+0x298] ;  /* 0x00029800010a7983 */ /* 0x001ee80000300800 */
[----:B------:R-:W3:Y:S04]  /*52390*/  LDL.LU R11, [R1+0x29c] ;  /* 0x00029c00010b7983 */ /* 0x000ee80000300800 */
[----:B------:R0:W-:Y:S04]  /*523a0*/  STL [R1+0x23a8], R12 ;  /* 0x0023a80c01007387 */ /* 0x0001e80000100800 */
[----:B------:R1:W-:Y:S04]  /*523b0*/  STL [R1+0x2388], R13 ;  /* 0x0023880d01007387 */ /* 0x0003e80000100800 */
[----:B--2---:R2:W-:Y:S04]  /*523c0*/  STL.64 [R1+0x25e8], R14 ;  /* 0x0025e80e01007387 */ /* 0x0045e80000100a00 */
[----:B0-----:R-:W3:Y:S01]  /*523d0*/  LDL.LU R12, [R1+0x280] ;  /* 0x00028000010c7983 */ /* 0x001ee20000300800 */
[----:B-1----:R-:W-:-:S03]  /*523e0*/  IMAD.MOV.U32 R13, RZ, RZ, R18 ;  /* 0x000000ffff0d7224 */ /* 0x002fc600078e0012 */
[----:B------:R-:W3:Y:S01]  /*523f0*/  LDL.LU R18, [R1+0x261c] ;  /* 0x00261c0001127983 */ /* 0x000ee20000300800 */
[----:B--2---:R-:W-:-:S03]  /*52400*/  IMAD.MOV.U32 R14, RZ, RZ, R19 ;  /* 0x000000ffff0e7224 */ /* 0x004fc600078e0013 */
[----:B------:R-:W2:Y:S04]  /*52410*/  LDL.LU R19, [R1+0x2618] ;  /* 0x0026180001137983 */ /* 0x000ea80000300800 */
[----:B------:R-:W2:Y:S01]  /*52420*/  LDL.LU R15, [R1+0x28c] ;  /* 0x00028c00010f7983 */ /* 0x000ea20000300800 */
[----:B----4-:R-:W-:Y:S03]  /*52430*/  HMMA.16816.F32.BF16 R4, R4, R20, R24 ;  /* 0x000000140404723c */ /* 0x010fe60000041818 */
[----:B--2---:R0:W-:Y:S04]  /*52440*/  STL.64 [R1+0x2600], R14 ;  /* 0x0026000e01007387 */ /* 0x0041e80000100a00 */
[----:B---3--:R-:W-:Y:S04]  /*52450*/  STL.64 [R1+0x25f8], R12 ;  /* 0x0025f80c01007387 */ /* 0x008fe80000100a00 */
[----:B0-----:R-:W2:Y:S04]  /*52460*/  LDL.LU.64 R14, [R1+0x98] ;  /* 0x00009800010e7983 */ /* 0x001ea80000300a00 */
[----:B------:R-:W2:Y:S04]  /*52470*/  LDL.LU.64 R26, [R1+0x2610] ;  /* 0x00261000011a7983 */ /* 0x000ea80000300a00 */
[----:B------:R-:W2:Y:S01]  /*52480*/  LDL.LU.64 R24, [R1+0x2608] ;  /* 0x0026080001187983 */ /* 0x000ea20000300a00 */
[----:B------:R-:W-:-:S02]  /*52490*/  IMAD.MOV.U32 R17, RZ, RZ, R6 ;  /* 0x000000ffff117224 */ /* 0x000fc400078e0006 */
[----:B------:R-:W-:Y:S01]  /*524a0*/  IMAD.MOV.U32 R16, RZ, RZ, R7 ;  /* 0x000000ffff107224 */ /* 0x000fe200078e0007 */
[----:B------:R-:W-:Y:S04]  /*524b0*/  STL.64 [R1+0x2a0], R4 ;  /* 0x0002a00401007387 */ /* 0x000fe80000100a00 */
[----:B------:R-:W-:Y:S04]  /*524c0*/  STL.64 [R1+0x2550], R18 ;  /* 0x0025501201007387 */ /* 0x000fe80000100a00 */
[----:B------:R0:W-:Y:S04]  /*524d0*/  STL.64 [R1+0x2548], R16 ;  /* 0x0025481001007387 */ /* 0x0001e80000100a00 */
[----:B0-----:R-:W3:Y:S04]  /*524e0*/  LDL.LU R16, [R1+0x260] ;  /* 0x0002600001107983 */ /* 0x001ee80000300800 */
[----:B------:R-:W3:Y:S04]  /*524f0*/  LDL.LU R17, [R1+0x264] ;  /* 0x0002640001117983 */ /* 0x000ee80000300800 */
[----:B------:R-:W3:Y:S04]  /*52500*/  LDL.LU R18, [R1+0x268] ;  /* 0x0002680001127983 */ /* 0x000ee80000300800 */
[----:B------:R-:W3:Y:S04]  /*52510*/  LDL.LU R19, [R1+0x26c] ;  /* 0x00026c0001137983 */ /* 0x000ee80000300800 */
[----:B------:R0:W-:Y:S04]  /*52520*/  STL.64 [R1+0x24d0], R22 ;  /* 0x0024d01601007387 */ /* 0x0001e80000100a00 */
[----:B------:R-:W4:Y:S04]  /*52530*/  LDL.LU R20, [R1+0x270] ;  /* 0x0002700001147983 */ /* 0x000f280000300800 */
[----:B------:R-:W4:Y:S01]  /*52540*/  LDL.LU R21, [R1+0x274] ;  /* 0x0002740001157983 */ /* 0x000f220000300800 */
[----:B0-----:R-:W-:-:S02]  /*52550*/  IMAD.MOV.U32 R22, RZ, RZ, R2 ;  /* 0x000000ffff167224 */ /* 0x001fc400078e0002 */
[----:B------:R-:W-:Y:S01]  /*52560*/  IMAD.MOV.U32 R23, RZ, RZ, R0 ;  /* 0x000000ffff177224 */ /* 0x000fe200078e0000 */
[----:B--2---:R-:W-:Y:S01]  /*52570*/  HMMA.16816.F32.BF16 R8, R24, R14, R8 ;  /* 0x0000000e1808723c */ /* 0x004fe20000041808 */
[----:B------:R-:W-:Y:S02]  /*52580*/  IMAD.MOV.U32 R7, RZ, RZ, R14 ;  /* 0x000000ffff077224 */ /* 0x000fe400078e000e */
[----:B------:R-:W-:Y:S02]  /*52590*/  IMAD.MOV.U32 R6, RZ, RZ, R15 ;  /* 0x000000ffff067224 */ /* 0x000fe400078e000f */
[----:B------:R-:W2:Y:S04]  /*525a0*/  LDL.LU.64 R14, [R1+0x2600] ;  /* 0x00260000010e7983 */ /* 0x000ea80000300a00 */
[----:B------:R-:W2:Y:S10]  /*525b0*/  LDL.LU.64 R12, [R1+0x25f8] ;  /* 0x0025f800010c7983 */ /* 0x000eb40000300a00 */
[----:B------:R-:W-:Y:S01]  /*525c0*/  IMAD.MOV.U32 R2, RZ, RZ, R10 ;  /* 0x000000ffff027224 */ /* 0x000fe200078e000a */
[----:B------:R-:W-:Y:S01]  /*525d0*/  STL [R1+0x290], R8 ;  /* 0x0002900801007387 */ /* 0x000fe20000100800 */
[----:B------:R-:W-:-:S03]  /*525e0*/  IMAD.MOV.U32 R0, RZ, RZ, R11 ;  /* 0x000000ffff007224 */ /* 0x000fc600078e000b */
[----:B------:R-:W2:Y:S01]  /*525f0*/  LDL.LU.64 R10, [R1+0x25f0] ;  /* 0x0025f000010a7983 */ /* 0x000ea20000300a00 */
[----:B------:R-:W-:-:S03]  /*52600*/  IMAD.MOV.U32 R4, RZ, RZ, R9 ;  /* 0x000000ffff047224 */ /* 0x000fc600078e0009 */
[----:B------:R-:W-:Y:S04]  /*52610*/  STL [R1+0x2514], R0 ;  /* 0x0025140001007387 */ /* 0x000fe80000100800 */
[----:B------:R-:W-:Y:S04]  /*52620*/  STL [R1+0x2510], R2 ;  /* 0x0025100201007387 */ /* 0x000fe80000100800 */
[----:B------:R-:W-:Y:S04]  /*52630*/  STL [R1+0x250c], R6 ;  /* 0x00250c0601007387 */ /* 0x000fe80000100800 */
[----:B------:R0:W-:Y:S04]  /*52640*/  STL [R1+0x2504], R7 ;  /* 0x0025040701007387 */ /* 0x0001e80000100800 */
[----:B------:R-:W-:Y:S04]  /*52650*/  STL [R1+0x25c8], R4 ;  /* 0x0025c80401007387 */ /* 0x000fe80000100800 */
[----:B0-----:R-:W4:Y:S01]  /*52660*/  LDL.LU.64 R6, [R1+0x78] ;  /* 0x0000780001067983 */ /* 0x001f220000300a00 */
[----:B--2---:R-:W-:-:S15]  /*52670*/  HMMA.16816.F32.BF16 R12, R24, R10, R12 ;  /* 0x0000000a180c723c */ /* 0x004fde000004180c */
[----:B------:R-:W-:-:S04]  /*52680*/  NOP ;  /* 0x0000000000007918 */ /* 0x000fc80000000000 */
[----:B------:R-:W-:Y:S04]  /*52690*/  STL.64 [R1+0x280], R12 ;  /* 0x0002800c01007387 */ /* 0x000fe80000100a00 */
[----:B------:R0:W-:Y:S04]  /*526a0*/  STL.64 [R1+0x288], R14 ;  /* 0x0002880e01007387 */ /* 0x0001e80000100a00 */
[----:B0-----:R-:W2:Y:S01]  /*526b0*/  LDL.LU.64 R14, [R1+0x25e8] ;  /* 0x0025e800010e7983 */ /* 0x001ea20000300a00 */
[----:B------:R-:W-:Y:S02]  /*526c0*/  IMAD.MOV.U32 R13, RZ, RZ, R10 ;  /* 0x000000ffff0d7224 */ /* 0x000fe400078e000a */
[----:B------:R-:W-:-:S02]  /*526d0*/  IMAD.MOV.U32 R12, RZ, RZ, R11 ;  /* 0x000000ffff0c7224 */ /* 0x000fc400078e000b */
[----:B------:R-:W3:Y:S04]  /*526e0*/  LDL.LU.64 R10, [R1+0x25e0] ;  /* 0x0025e000010a7983 */ /* 0x000ee80000300a00 */
[----:B------:R-:W-:Y:S04]  /*526f0*/  STL [R1+0x251c], R12 ;  /* 0x00251c0c01007387 */ /* 0x000fe80000100800 */
[----:B------:R-:W-:Y:S04]  /*52700*/  STL [R1+0x2518], R13 ;  /* 0x0025180d01007387 */ /* 0x000fe80000100800 */
[----:B--2---:R4:W-:Y:S02]  /*52710*/  STL.64 [R1+0x2578], R14 ;  /* 0x0025780e01007387 */ /* 0x0049e40000100a00 */
[----:B----4-:R-:W-:Y:S01]  /*52720*/  HMMA.16816.F32.BF16 R12, R24, R6, R20 ;  /* 0x00000006180c723c */ /* 0x010fe20000041814 */
[----:B------:R-:W-:-:S02]  /*52730*/  IMAD.MOV.U32 R21, RZ, RZ, R6 ;  /* 0x000000ffff157224 */ /* 0x000fc400078e0006 */
[----:B------:R-:W-:-:S05]  /*52740*/  IMAD.MOV.U32 R20, RZ, RZ, R7 ;  /* 0x000000ffff147224 */ /* 0x000fca00078e0007 */
[----:B---3--:R-:W-:Y:S01]  /*52750*/  HMMA.16816.F32.BF16 R4, R24, R10, R16 ;  /* 0x0000000a1804723c */ /* 0x008fe20000041810 */
[----:B------:R-:W-:Y:S02]  /*52760*/  IMAD.MOV.U32 R23, RZ, RZ, R10 ;  /* 0x000000ffff177224 */ /* 0x000fe400078e000a */
[----:B------:R-:W-:-:S08]  /*52770*/  IMAD.MOV.U32 R22, RZ, RZ, R11 ;  /* 0x000000ffff167224 */ /* 0x000fd000078e000b */
[----:B------:R-:W-:Y:S04]  /*52780*/  STL.64 [R1+0x270], R12 ;  /* 0x0002700c01007387 */ /* 0x000fe80000100a00 */
[----:B------:R-:W-:Y:S04]  /*52790*/  STL.64 [R1+0x278], R14 ;  /* 0x0002780e01007387 */ /* 0x000fe80000100a00 */
[----:B------:R-:W-:Y:S04]  /*527a0*/  STL [R1+0x2520], R21 ;  /* 0x0025201501007387 */ /* 0x000fe80000100800 */
[----:B------:R-:W-:Y:S04]  /*527b0*/  STL.64 [R1+0x260], R4 ;  /* 0x0002600401007387 */ /* 0x000fe80000100a00 */
[----:B------:R-:W-:Y:S04]  /*527c0*/  STL.64 [R1+0x268], R6 ;  /* 0x0002680601007387 */ /* 0x000fe80000100a00 */
[----:B------:R-:W-:Y:S04]  /*527d0*/  STL.64 [R1+0x2560], R22 ;  /* 0x0025601601007387 */ /* 0x000fe80000100a00 */
[----:B------:R0:W-:Y:S04]  /*527e0*/  STL [R1+0x2558], R20 ;  /* 0x0025581401007387 */ /* 0x0001e80000100800 */
[----:B0-----:R-:W2:Y:S04]  /*527f0*/  LDL.LU R20, [R1+0x200] ;  /* 0x0002000001147983 */ /* 0x001ea80000300800 */
[----:B------:R-:W2:Y:S04]  /*52800*/  LDL.LU R21, [R1+0x204] ;  /* 0x0002040001157983 */ /* 0x000ea80000300800 */
[----:B------:R-:W3:Y:S04]  /*52810*/  LDL.LU R22, [R1+0x208] ;  /* 0x0002080001167983 */ /* 0x000ee80000300800 */
[----:B------:R-:W3:Y:S04]  /*52820*/  LDL.LU R23, [R1+0x20c] ;  /* 0x00020c0001177983 */ /* 0x000ee80000300800 */
[----:B------:R-:W4:Y:S04]  /*52830*/  LDL.LU R12, [R1+0x210] ;  /* 0x00021000010c7983 */ /* 0x000f280000300800 */
[----:B------:R-:W4:Y:S04]  /*52840*/  LDL.LU R13, [R1+0x214] ;  /* 0x00021400010d7983 */ /* 0x000f280000300800 */
[----:B------:R-:W2:Y:S04]  /*52850*/  LDL.LU R14, [R1+0x218] ;  /* 0x00021800010e7983 */ /* 0x000ea80000300800 */
[----:B------:R-:W2:Y:S04]  /*52860*/  LDL.LU R15, [R1+0x21c] ;  /* 0x00021c00010f7983 */ /* 0x000ea80000300800 */
[----:B------:R-:W3:Y:S04]  /*52870*/  LDL.LU.64 R6, [R1+0x58] ;  /* 0x0000580001067983 */ /* 0x000ee80000300a00 */
[----:B--2---:R0:W-:Y:S04]  /*52880*/  STL.64 [R1+0x2588], R14 ;  /* 0x0025880e01007387 */ /* 0x0041e80000100a00 */
[----:B----4-:R-:W-:Y:S04]  /*52890*/  STL.64 [R1+0x2580], R12 ;  /* 0x0025800c01007387 */ /* 0x010fe80000100a00 */
[----:B0-----:R-:W2:Y:S04]  /*528a0*/  LDL.LU.64 R14, [R1+0x28] ;  /* 0x00002800010e7983 */ /* 0x001ea80000300a00 */
[----:B--2---:R0:W-:Y:S04]  /*528b0*/  STL.64 [R1+0x2598], R14 ;  /* 0x0025980e01007387 */ /* 0x0041e80000100a00 */
[----:B0-----:R-:W2:Y:S04]  /*528c0*/  LDL.LU.64 R14, [R1+0x38] ;  /* 0x00003800010e7983 */ /* 0x001ea80000300a00 */
[----:B--2---:R0:W-:Y:S04]  /*528d0*/  STL.64 [R1+0x25b0], R14 ;  /* 0x0025b00e01007387 */ /* 0x0041e80000100a00 */
[----:B------:R-:W2:Y:S04]  /*528e0*/  LDL.LU R12, [R1+0x240] ;  /* 0x00024000010c7983 */ /* 0x000ea80000300800 */
[----:B------:R-:W2:Y:S04]  /*528f0*/  LDL.LU R13, [R1+0x244] ;  /* 0x00024400010d7983 */ /* 0x000ea80000300800 */
[----:B0-----:R-:W4:Y:S04]  /*52900*/  LDL.LU R14, [R1+0x248] ;  /* 0x00024800010e7983 */ /* 0x001f280000300800 */
[----:B------:R-:W4:Y:S04]  /*52910*/  LDL.LU R15, [R1+0x24c] ;  /* 0x00024c00010f7983 */ /* 0x000f280000300800 */
[----:B----4-:R-:W-:Y:S04]  /*52920*/  STL.64 [R1+0x25d8], R14 ;  /* 0x0025d80e01007387 */ /* 0x010fe80000100a00 */
[----:B--2---:R0:W-:Y:S04]  /*52930*/  STL.64 [R1+0x25d0], R12 ;  /* 0x0025d00c01007387 */ /* 0x0041e80000100a00 */
[----:B0-----:R-:W2:Y:S04]  /*52940*/  LDL.LU R12, [R1+0x250] ;  /* 0x00025000010c7983 */ /* 0x001ea80000300800 */
[----:B------:R-:W2:Y:S04]  /*52950*/  LDL.LU R13, [R1+0x254] ;  /* 0x00025400010d7983 */ /* 0x000ea80000300800 */
[----:B------:R-:W2:Y:S04]  /*52960*/  LDL.LU R14, [R1+0x258] ;  /* 0x00025800010e7983 */ /* 0x000ea80000300800 */
[----:B------:R-:W2:Y:S04]  /*52970*/  LDL.LU R15, [R1+0x25c] ;  /* 0x00025c00010f7983 */ /* 0x000ea80000300800 */
[----:B---3--:R0:W-:Y:S04]  /*52980*/  STL.64 [R1+0x2570], R22 ;  /* 0x0025701601007387 */ /* 0x0081e80000100a00 */
[----:B------:R1:W-:Y:S04]  /*52990*/  STL.64 [R1+0x2568], R20 ;  /* 0x0025681401007387 */ /* 0x0003e80000100a00 */
[----:B0-----:R-:W3:Y:S04]  /*529a0*/  LDL.LU.64 R22, [R1+0x18] ;  /* 0x0000180001167983 */ /* 0x001ee80000300a00 */
[----:B---3--:R0:W-:Y:S04]  /*529b0*/  STL.64 [R1+0x2590], R22 ;  /* 0x0025901601007387 */ /* 0x0081e80000100a00 */
[----:B-1----:R-:W3:Y:S04]  /*529c0*/  LDL.LU R20, [R1+0x220] ;  /* 0x0002200001147983 */ /* 0x002ee80000300800 */
[----:B------:R-:W3:Y:S04]  /*529d0*/  LDL.LU R21, [R1+0x224] ;  /* 0x0002240001157983 */ /* 0x000ee80000300800 */
[----:B0-----:R-:W4:Y:S04]  /*529e0*/  LDL.LU R22, [R1+0x228] ;  /* 0x0002280001167983 */ /* 0x001f280000300800 */
[----:B------:R-:W4:Y:S04]  /*529f0*/  LDL.LU R23, [R1+0x22c] ;  /* 0x00022c0001177983 */ /* 0x000f280000300800 */
[----:B----4-:R-:W-:Y:S04]  /*52a00*/  STL.64 [R1+0x25a8], R22 ;  /* 0x0025a81601007387 */ /* 0x010fe80000100a00 */
[----:B---3--:R0:W-:Y:S04]  /*52a10*/  STL.64 [R1+0x25a0], R20 ;  /* 0x0025a01401007387 */ /* 0x0081e80000100a00 */
[----:B0-----:R-:W3:Y:S04]  /*52a20*/  LDL.LU R20, [R1+0x230] ;  /* 0x0002300001147983 */ /* 0x001ee80000300800 */
[----:B------:R-:W3:Y:S04]  /*52a30*/  LDL.LU R21, [R1+0x234] ;  /* 0x0002340001157983 */ /* 0x000ee80000300800 */
[----:B------:R-:W4:Y:S04]  /*52a40*/  LDL.LU R22, [R1+0x238] ;  /* 0x0002380001167983 */ /* 0x000f280000300800 */
[----:B------:R-:W4:Y:S01]  /*52a50*/  LDL.LU R23, [R1+0x23c] ;  /* 0x00023c0001177983 */ /* 0x000f220000300800 */
[----:B--2---:R-:W-:Y:S03]  /*52a60*/  HMMA.16816.F32.BF16 R12, R24, R6, R12 ;  /* 0x00000006180c723c */ /* 0x004fe6000004180c */
[----:B----4-:R0:W-:Y:S04]  /*52a70*/  STL.64 [R1+0x25c0], R22 ;  /* 0x0025c01601007387 */ /* 0x0101e80000100a00 */
[----:B---3--:R-:W-:Y:S04]  /*52a80*/  STL.64 [R1+0x25b8], R20 ;  /* 0x0025b81401007387 */ /* 0x008fe80000100a00 */
[----:B0-----:R-:W2:Y:S04]  /*52a90*/  LDL.LU.64 R22, [R1+0x48] ;  /* 0x0000480001167983 */ /* 0x001ea80000300a00 */
[----:B------:R-:W3:Y:S04]  /*52aa0*/  LDL.LU.64 R18, [R1+0x8] ;  /* 0x0000080001127983 */ /* 0x000ee80000300a00 */
[----:B------:R-:W4:Y:S04]  /*52ab0*/  LDL.LU R8, [R1+0x1d0] ;  /* 0x0001d00001087983 */ /* 0x000f280000300800 */
[----:B------:R-:W4:Y:S04]  /*52ac0*/  LDL.LU R9, [R1+0x1d4] ;  /* 0x0001d40001097983 */ /* 0x000f280000300800 */
[----:B------:R-:W2:Y:S04]  /*52ad0*/  LDL.LU R10, [R1+0x1d8] ;  /* 0x0001d800010a7983 */ /* 0x000ea80000300800 */
[----:B------:R-:W2:Y:S04]  /*52ae0*/  LDL.LU R11, [R1+0x1dc] ;  /* 0x0001dc00010b7983 */ /* 0x000ea80000300800 */
[----:B--2---:R-:W-:Y:S04]  /*52af0*/  STL.64 [R1+0x2540], R10 ;  /* 0x0025400a01007387 */ /* 0x004fe80000100a00 */
[----:B----4-:R0:W-:Y:S04]  /*52b00*/  STL.64 [R1+0x2538], R8 ;  /* 0x0025380801007387 */ /* 0x0101e80000100a00 */
[----:B0-----:R-:W2:Y:S04]  /*52b10*/  LDL.LU R8, [R1+0x1e0] ;  /* 0x0001e00001087983 */ /* 0x001ea80000300800 */
[----:B------:R-:W2:Y:S04]  /*52b20*/  LDL.LU R9, [R1+0x1e4] ;  /* 0x0001e40001097983 */ /* 0x000ea80000300800 */
[----:B------:R-:W-:Y:S04]  /*52b30*/  STL.64 [R1+0x250], R12 ;  /* 0x0002500c01007387 */ /* 0x000fe80000100a00 */
[----:B------:R0:W-:Y:S04]  /*52b40*/  STL.64 [R1+0x258], R14 ;  /* 0x0002580e01007387 */ /* 0x0001e80000100a00 */
[----:B0-----:R-:W4:Y:S04]  /*52b50*/  LDL.LU.64 R14, [R1+0x25d8] ;  /* 0x0025d800010e7983 */ /* 0x001f280000300a00 */
[----:B------:R-:W4:Y:S01]  /*52b60*/  LDL.LU.64 R12, [R1+0x25d0] ;  /* 0x0025d000010c7983 */ /* 0x000f220000300a00 */
[----:B------:R-:W-:-:S03]  /*52b70*/  IMAD.MOV.U32 R29, RZ, RZ, R6 ;  /* 0x000000ffff1d7224 */ /* 0x000fc600078e0006 */
[----:B------:R-:W2:Y:S01]  /*52b80*/  LDL.LU R4, [R1+0x25c8] ;  /* 0x0025c80001047983 */ /* 0x000ea20000300800 */
[----:B------:R-:W-:Y:S02]  /*52b90*/  IMAD.MOV.U32 R2, RZ, RZ, R22 ;  /* 0x000000ffff027224 */ /* 0x000fe400078e0016 */
[----:B------:R-:W-:Y:S02]  /*52ba0*/  IMAD.MOV.U32 R6, RZ, RZ, R23 ;  /* 0x000000ffff067224 */ /* 0x000fe400078e0017 */
[----:B------:R-:W-:Y:S02]  /*52bb0*/  IMAD.MOV.U32 R10, RZ, RZ, R28 ;  /* 0x000000ffff0a7224 */ /* 0x000fe400078e001c */
[----:B------:R-:W-:Y:S01]  /*52bc0*/  IMAD.MOV.U32 R11, RZ, RZ, R3 ;  /* 0x000000ffff0b7224 */ /* 0x000fe200078e0003 */
[----:B----4-:R-:W-:Y:S01]  /*52bd0*/  HMMA.16816.F32.BF16 R12, R24, R22, R12 ;  /* 0x00000016180c723c */ /* 0x010fe2000004180c */
[----:B------:R-:W4:Y:S04]  /*52be0*/  LDL.LU.64 R22, [R1+0x25c0] ;  /* 0x0025c00001167983 */ /* 0x000f280000300a00 */
[----:B------:R-:W4:-:S14]  /*52bf0*/  LDL.LU.64 R20, [R1+0x25b8] ;  /* 0x0025b80001147983 */ /* 0x000f1c0000300a00 */
[----:B------:R-:W-:Y:S01]  /*52c00*/  IMAD.MOV.U32 R28, RZ, RZ, R14 ;  /* 0x000000ffff1c7224 */ /* 0x000fe200078e000e */
[----:B------:R-:W-:Y:S01]  /*52c10*/  STL.64 [R1+0x240], R12 ;  /* 0x0002400c01007387 */ /* 0x000fe20000100a00 */
[----:B------:R-:W-:-:S03]  /*52c20*/  IMAD.MOV.U32 R3, RZ, RZ, R15 ;  /* 0x000000ffff037224 */ /* 0x000fc600078e000f */
[----:B------:R-:W4:Y:S04]  /*52c30*/  LDL.LU.64 R14, [R1+0x25b0] ;  /* 0x0025b000010e7983 */ /* 0x000f280000300a00 */
[----:B------:R-:W-:Y:S04]  /*52c40*/  STL [R1+0x235c], R3 ;  /* 0x00235c0301007387 */ /* 0x000fe80000100800 */
[----:B------:R0:W-:Y:S01]  /*52c50*/  STL [R1+0x2358], R28 ;  /* 0x0023581c01007387 */ /* 0x0001e20000100800 */
[----:B----4-:R-:W-:Y:S01]  /*52c60*/  HMMA.16816.F32.BF16 R20, R24, R14, R20 ;  /* 0x0000000e1814723c */ /* 0x010fe20000041814 */
[----:B0-----:R-:W-:-:S02]  /*52c70*/  IMAD.MOV.U32 R28, RZ, RZ, R14 ;  /* 0x000000ffff1c7224 */ /* 0x001fc400078e000e */
[----:B------:R-:W-:-:S15]  /*52c80*/  IMAD.MOV.U32 R3, RZ, RZ, R15 ;  /* 0x000000ffff037224 */ /* 0x000fde00078e000f */
[----:B------:R-:W-:Y:S01]  /*52c90*/  NOP ;  /* 0x0000000000007918 */ /* 0x000fe20000000000 */
[----:B------:R-:W-:Y:S04]  /*52ca0*/  STL.64 [R1+0x2d0], R20 ;  /* 0x0002d01401007387 */ /* 0x000fe80000100a00 */
[----:B------:R0:W-:Y:S04]  /*52cb0*/  STL.64 [R1+0x2d8], R22 ;  /* 0x0002d81601007387 */ /* 0x0001e80000100a00 */
[----:B0-----:R-:W4:Y:S04]  /*52cc0*/  LDL.LU.64 R22, [R1+0x25a8] ;  /* 0x0025a80001167983 */ /* 0x001f280000300a00 */
[----:B------:R-:W4:Y:S04]  /*52cd0*/  LDL.LU.64 R20, [R1+0x25a0] ;  /* 0x0025a00001147983 */ /* 0x000f280000300a00 */
[----:B------:R-:W4:Y:S04]  /*52ce0*/  LDL.LU.64 R14, [R1+0x2598] ;  /* 0x00259800010e7983 */ /* 0x000f280000300a00 */
[----:B------:R-:W2:Y:S01]  /*52cf0*/  LDL R5, [R1+0x340] ;  /* 0x0003400001057983 */ /* 0x000ea20000100800 */
[----:B----4-:R-:W-:Y:S03]  /*52d00*/  HMMA.16816.F32.BF16 R20, R24, R14, R20 ;  /* 0x0000000e1814723c */ /* 0x010fe60000041814 */
[----:B--2---:R0:W-:Y:S02]  /*52d10*/  STL.64 [R1+0x24e8], R4 ;  /* 0x0024e80401007387 */ /* 0x0041e40000100a00 */
[----:B0-----:R-:W-:-:S02]  /*52d20*/  IMAD.MOV.U32 R5, RZ, RZ, R14 ;  /* 0x000000ffff057224 */ /* 0x001fc400078e000e */
[----:B------:R-:W-:-:S12]  /*52d30*/  IMAD.MOV.U32 R4, RZ, RZ, R15 ;  /* 0x000000ffff047224 */ /* 0x000fd800078e000f */
[----:B------:R-:W-:Y:S04]  /*52d40*/  STL.64 [R1+0x320], R20 ;  /* 0x0003201401007387 */ /* 0x000fe80000100a00 */
[----:B------:R0:W-:Y:S04]  /*52d50*/  STL.64 [R1+0x328], R22 ;  /* 0x0003281601007387 */ /* 0x0001e80000100a00 */
[----:B0-----:R-:W2:Y:S04]  /*52d60*/  LDL.LU.64 R22, [R1+0x2590] ;  /* 0x0025900001167983 */ /* 0x001ea80000300a00 */
[----:B------:R-:W2:Y:S04]  /*52d70*/  LDL.LU.64 R14, [R1+0x2588] ;  /* 0x00258800010e7983 */ /* 0x000ea80000300a00 */
[----:B------:R-:W2:Y:S02]  /*52d80*/  LDL.LU.64 R12, [R1+0x2580] ;  /* 0x00258000010c7983 */ /* 0x000ea40000300a00 */
[----:B--2---:R-:W-:Y:S01]  /*52d90*/  HMMA.16816.F32.BF16 R12, R24, R22, R12 ;  /* 0x00000016180c723c */ /* 0x004fe2000004180c */
[----:B------:R-:W-:-:S15]  /*52da0*/  IMAD.MOV.U32 R0, RZ, RZ, R23 ;  /* 0x000000ffff007224 */ /* 0x000fde00078e0017 */
[----:B------:R-:W-:-:S03]  /*52db0*/  NOP ;  /* 0x0000000000007918 */ /* 0x000fc60000000000 */
[----:B------:R0:W-:Y:S04]  /*52dc0*/  STL.64 [R1+0x310], R12 ;  /* 0x0003100c01007387 */ /* 0x0001e80000100a00 */
[----:B------:R1:W-:Y:S01]  /*52dd0*/  STL.64 [R1+0x318], R14 ;  /* 0x0003180e01007387 */ /* 0x0003e20000100a00 */
[----:B0-----:R-:W-:-:S03]  /*52de0*/  IMAD.MOV.U32 R13, RZ, RZ, R22 ;  /* 0x000000ffff0d7224 */ /* 0x001fc600078e0016 */
[----:B-1----:R-:W2:Y:S04]  /*52df0*/  LDL.LU.64 R14, [R1+0x2578] ;  /* 0x00257800010e7983 */ /* 0x002ea80000300a00 */
[----:B------:R-:W4:Y:S04]  /*52e00*/  LDL.LU.64 R22, [R1+0x2570] ;  /* 0x0025700001167983 */ /* 0x000f280000300a00 */
[----:B------:R-:W4:Y:S01]  /*52e10*/  LDL.LU.64 R20, [R1+0x2568] ;  /* 0x0025680001147983 */ /* 0x000f220000300a00 */
[----:B---3--:R-:W-:Y:S01]  /*52e20*/  IMAD.MOV.U32 R12, RZ, RZ, R19 ;  /* 0x000000ffff0c7224 */ /* 0x008fe200078e0013 */
[----:B----4-:R-:W-:-:S15]  /*52e30*/  HMMA.16816.F32.BF16 R20, R24, R18, R20 ;  /* 0x000000121814723c */ /* 0x010fde0000041814 */
[----:B------:R-:W-:-:S04]  /*52e40*/  NOP ;  /* 0x0000000000007918 */ /* 0x000fc80000000000 */
[----:B------:R0:W-:Y:S04]  /*52e50*/  STL.64 [R1+0x300], R20 ;  /* 0x0003001401007387 */ /* 0x0001e80000100a00 */
[----:B------:R1:W-:Y:S01]  /*52e60*/  STL.64 [R1+0x308], R22 ;  /* 0x0003081601007387 */ /* 0x0003e20000100a00 */
[----:B0-----:R-:W-:-:S03]  /*52e70*/  IMAD.MOV.U32 R21, RZ, RZ, R18 ;  /* 0x000000ffff157224 */ /* 0x001fc600078e0012 */
[----:B-1----:R-:W3:Y:S04]  /*52e80*/  LDL.LU.64 R22, [R1+0x2560] ;  /* 0x0025600001167983 */ /* 0x002ee80000300a00 */
[----:B------:R-:W4:Y:S04]  /*52e90*/  LDL.LU R20, [R1+0x2558] ;  /* 0x0025580001147983 */ /* 0x000f280000300800 */
[----:B------:R-:W2:Y:S04]  /*52ea0*/  LDL.LU.64 R18, [R1+0x2550] ;  /* 0x0025500001127983 */ /* 0x000ea80000300a00 */
[----:B------:R-:W3:Y:S01]  /*52eb0*/  LDL.LU.64 R16, [R1+0x2548] ;  /* 0x0025480001107983 */ /* 0x000ee20000300a00 */
[----:B--2---:R-:W-:-:S15]  /*52ec0*/  HMMA.16816.F32.BF16 R8, R24, R18, R8 ;  /* 0x000000121808723c */ /* 0x004fde0000041808 */
[----:B------:R-:W-:-:S04]  /*52ed0*/  NOP ;  /* 0x0000000000007918 */ /* 0x000fc80000000000 */
[----:B------:R-:W-:Y:S04]  /*52ee0*/  STL.64 [R1+0x2f0], R8 ;  /* 0x0002f00801007387 */ /* 0x000fe80000100a00 */
[----:B------:R0:W-:Y:S04]  /*52ef0*/  STL.64 [R1+0x2f8], R10 ;  /* 0x0002f80a01007387 */ /* 0x0001e80000100a00 */
[----:B0-----:R-:W2:Y:S04]  /*52f00*/  LDL.LU.64 R10, [R1+0x2540] ;  /* 0x00254000010a7983 */ /* 0x001ea80000300a00 */
[----:B------:R-:W2:Y:S04]  /*52f10*/  LDL.LU.64 R8, [R1+0x2538] ;  /* 0x0025380001087983 */ /* 0x000ea80000300a00 */
[----:B------:R-:W-:Y:S04]  /*52f20*/  STL.64 [R1+0x23c8], R18 ;  /* 0x0023c81201007387 */ /* 0x000fe80000100a00 */
[----:B---3--:R0:W-:Y:S04]  /*52f30*/  STL.64 [R1+0x23c0], R16 ;  /* 0x0023c01001007387 */ /* 0x0081e80000100a00 */
[----:B0-----:R-:W3:Y:S04]  /*52f40*/  LDL.LU R16, [R1+0x1b0] ;  /* 0x0001b00001107983 */ /* 0x001ee80000300800 */
[----:B------:R-:W3:Y:S04]  /*52f50*/  LDL.LU R17, [R1+0x1b4] ;  /* 0x0001b40001117983 */ /* 0x000ee80000300800 */
[----:B------:R-:W3:Y:S04]  /*52f60*/  LDL.LU R18, [R1+0x1b8] ;  /* 0x0001b80001127983 */ /* 0x000ee80000300800 */
[----:B------:R-:W3:Y:S01]  /*52f70*/  LDL.LU R19, [R1+0x1bc] ;  /* 0x0001bc0001137983 */ /* 0x000ee20000300800 */
[----:B--2---:R-:W-:-:S15]  /*52f80*/  HMMA.16816.F32.BF16 R8, R24, R14, R8 ;  /* 0x0000000e1808723c */ /* 0x004fde0000041808 */
[----:B------:R-:W-:-:S04]  /*52f90*/  NOP ;  /* 0x0000000000007918 */ /* 0x000fc80000000000 */
[----:B------:R-:W-:Y:S04]  /*52fa0*/  STL.64 [R1+0x2e0], R8 ;  /* 0x0002e00801007387 */ /* 0x000fe80000100a00 */
[----:B------:R0:W-:Y:S04]  /*52fb0*/  STL.64 [R1+0x2e8], R10 ;  /* 0x0002e80a01007387 */ /* 0x0001e80000100a00 */
[----:B0-----:R-:W3:Y:S04]  /*52fc0*/  LDL.LU.64 R10, [R1+0x2530] ;  /* 0x00253000010a7983 */ /* 0x001ee80000300a00 */
[----:B------:R-:W2:Y:S04]  /*52fd0*/  LDL.LU.64 R8, [R1+0x2528] ;  /* 0x0025280001087983 */ /* 0x000ea80000300a00 */
[----:B------:R-:W-:Y:S01]  /*52fe0*/  STL.64 [R1+0x24f0], R14 ;  /* 0x0024f00e01007387 */ /* 0x000fe20000100a00 */
[----:B---3--:R-:W-:-:S15]  /*52ff0*/  HMMA.16816.F32.BF16 R16, R24, R10, R16 ;  /* 0x0000000a1810723c */ /* 0x008fde0000041810 */
[----:B------:R-:W-:-:S04]  /*53000*/  NOP ;  /* 0x0000000000007918 */ /* 0x000fc80000000000 */
[----:B------:R-:W-:Y:S04]  /*53010*/  STL.64 [R1+0x1b0], R16 ;  /* 0x0001b01001007387 */ /* 0x000fe80000100a00 */
[----:B------:R0:W-:Y:S02]  /*53020*/  STL.64 [R1+0x1b8], R18 ;  /* 0x0001b81201007387 */ /* 0x0001e40000100a00 */
[----:B0-----:R-:W-:Y:S02]  /*53030*/  IMAD.MOV.U32 R18, RZ, RZ, R21 ;  /* 0x000000ffff127224 */ /* 0x001fe400078e0015 */
[----:B------:R-:W-:Y:S01]  /*53040*/  IMAD.MOV.U32 R19, RZ, RZ, R12 ;  /* 0x000000ffff137224 */ /* 0x000fe200078e000c */
[----:B------:R-:W3:Y:S04]  /*53050*/  LDL.LU R21, [R1+0x2520] ;  /* 0x0025200001157983 */ /* 0x000ee80000300800 */
[----:B------:R-:W3:Y:S04]  /*53060*/  LDL.LU R12, [R1+0x251c] ;  /* 0x00251c00010c7983 */ /* 0x000ee80000300800 */
[----:B------:R-:W-:Y:S04]  /*53070*/  STL.64 [R1+0x23e0], R18 ;  /* 0x0023e01201007387 */ /* 0x000fe80000100a00 */
[----:B------:R-:W-:Y:S04]  /*53080*/  STL.64 [R1+0x23b8], R10 ;  /* 0x0023b80a01007387 */ /* 0x000fe80000100a00 */
[----:B--2---:R0:W-:Y:S04]  /*53090*/  STL.64 [R1+0x23b0], R8 ;  /* 0x0023b00801007387 */ /* 0x0041e80000100a00 */
[----:B0-----:R-:W2:Y:S04]  /*530a0*/  LDL.LU R8, [R1+0xc0] ;  /* 0x0000c00001087983 */ /* 0x001ea80000300800 */
[----:B------:R-:W2:Y:S04]  /*530b0*/  LDL.LU R9, [R1+0xc4] ;  /* 0x0000c40001097983 */ /* 0x000ea80000300800 */
[----:B------:R-:W2:Y:S04]  /*530c0*/  LDL.LU R10, [R1+0xc8] ;  /* 0x0000c800010a7983 */ /* 0x000ea80000300800 */
[----:B------:R-:W2:Y:S01]  /*530d0*/  LDL.LU R11, [R1+0xcc] ;  /* 0x0000cc00010b7983 */ /* 0x000ea20000300800 */
[----:B------:R-:W-:-:S02]  /*530e0*/  IMAD.MOV.U32 R18, RZ, RZ, R13 ;  /* 0x000000ffff127224 */ /* 0x000fc400078e000d */
[----:B------:R-:W-:Y:S01]  /*530f0*/  IMAD.MOV.U32 R19, RZ, RZ, R0 ;  /* 0x000000ffff137224 */ /* 0x000fe200078e0000 */
[----:B------:R-:W3:Y:S04]  /*53100*/  LDL.LU R13, [R1+0x2518] ;  /* 0x00251800010d7983 */ /* 0x000ee80000300800 */
[----:B------:R-:W3:Y:S04]  /*53110*/  LDL.LU R0, [R1+0x2514] ;  /* 0x0025140001007983 */ /* 0x000ee80000300800 */
[----:B------:R0:W-:Y:S02]  /*53120*/  STL.64 [R1+0x23f8], R18 ;  /* 0x0023f81201007387 */ /* 0x0001e40000100a00 */
[----:B0-----:R-:W-:-:S02]  /*53130*/  IMAD.MOV.U32 R18, RZ, RZ, R5 ;  /* 0x000000ffff127224 */ /* 0x001fc400078e0005 */
[----:B------:R-:W-:-:S05]  /*53140*/  IMAD.MOV.U32 R19, RZ, RZ, R4 ;  /* 0x000000ffff137224 */ /* 0x000fca00078e0004 */
[----:B------:R-:W-:Y:S04]  /*53150*/  STL.64 [R1+0x2410], R18 ;  /* 0x0024101201007387 */ /* 0x000fe80000100a00 */
[----:B--2---:R-:W-:Y:S04]  /*53160*/  STL.64 [R1+0x23d8], R10 ;  /* 0x0023d80a01007387 */ /* 0x004fe80000100a00 */
[----:B------:R0:W-:Y:S04]  /*53170*/  STL.64 [R1+0x23d0], R8 ;  /* 0x0023d00801007387 */ /* 0x0001e80000100a00 */
[----:B0-----:R-:W2:Y:S04]  /*53180*/  LDL.LU R8, [R1+0xe0] ;  /* 0x0000e00001087983 */ /* 0x001ea80000300800 */
[----:B------:R-:W2:Y:S04]  /*53190*/  LDL.LU R9, [R1+0xe4] ;  /* 0x0000e40001097983 */ /* 0x000ea80000300800 */
[----:B------:R-:W2:Y:S04]  /*531a0*/  LDL.LU R10, [R1+0xe8] ;  /* 0x0000e800010a7983 */ /* 0x000ea80000300800 */
[----:B------:R-:W2:Y:S01]  /*531b0*/  LDL.LU R11, [R1+0xec] ;  /* 0x0000ec00010b7983 */ /* 0x000ea20000300800 */
[----:B------:R-:W-:-:S02]  /*531c0*/  IMAD.MOV.U32 R18, RZ, RZ, R28 ;  /* 0x000000ffff127224 */ /* 0x000fc400078e001c */
        /* <DEDUP_REMOVED lines=28> */
[----:B------:R-:W2:Y:S01]  /*53390*/  LDL.LU R10, [R1+0x118] ;  /* 0x00011800010a7983 */ /* 0x000ea20000300800 */
[----:B------:R-:W-:-:S02]  /*533a0*/  IMAD.MOV.U32 R18, RZ, RZ, R23 ;  /* 0x000000ffff127224 */ /* 0x000fc400078e0017 */
[----:B------:R-:W-:Y:S02]  /*533b0*/  IMAD.MOV.U32 R19, RZ, RZ, R22 ;  /* 0x000000ffff137224 */ /* 0x000fe400078e0016 */
[----:B---3--:R-:W-:Y:S02]  /*533c0*/  IMAD.MOV.U32 R11, RZ, RZ, R29 ;  /* 0x000000ffff0b7224 */ /* 0x008fe400078e001d */
        /* <DEDUP_REMOVED lines=9> */
[----:B----4-:R-:W-:-:S05]  /*53460*/  IMAD.MOV.U32 R19, RZ, RZ, R20 ;  /* 0x000000ffff137224 */ /* 0x010fca00078e0014 */
[----:B------:R0:W-:Y:S02]  /*53470*/  STL.64 [R1+0x2488], R18 ;  /* 0x0024881201007387 */ /* 0x0001e40000100a00 */
[----:B0-----:R-:W-:Y:S02]  /*53480*/  IMAD.MOV.U32 R18, RZ, RZ, R13 ;  /* 0x000000ffff127224 */ /* 0x001fe400078e000d */
[----:B------:R-:W-:-:S05]  /*53490*/  IMAD.MOV.U32 R19, RZ, RZ, R12 ;  /* 0x000000ffff137224 */ /* 0x000fca00078e000c */
[----:B------:R0:W-:Y:S02]  /*534a0*/  STL.64 [R1+0x24a0], R18 ;  /* 0x0024a01201007387 */ /* 0x0001e40000100a00 */
[----:B0-----:R-:W-:Y:S02]  /*534b0*/  IMAD.MOV.U32 R18, RZ, RZ, R7 ;  /* 0x000000ffff127224 */ /* 0x001fe400078e0007 */
[----:B------:R-:W-:Y:S01]  /*534c0*/  IMAD.MOV.U32 R19, RZ, RZ, R6 ;  /* 0x000000ffff137224 */ /* 0x000fe200078e0006 */
[----:B--2---:R-:W-:Y:S04]  /*534d0*/  STL.64 [R1+0x2450], R10 ;  /* 0x0024500a01007387 */ /* 0x004fe80000100a00 */
[----:B------:R0:W-:Y:S04]  /*534e0*/  STL.64 [R1+0x2448], R8 ;  /* 0x0024480801007387 */ /* 0x0001e80000100a00 */
[----:B0-----:R-:W2:Y:S04]  /*534f0*/  LDL.LU R8, [R1+0x130] ;  /* 0x0001300001087983 */ /* 0x001ea80000300800 */
[----:B------:R-:W2:Y:S04]  /*53500*/  LDL.LU R9, [R1+0x134] ;  /* 0x0001340001097983 */ /* 0x000ea80000300800 */
[----:B------:R-:W4:Y:S01]  /*53510*/  LDL.LU R10, [R1+0x138] ;  /* 0x00013800010a7983 */ /* 0x000f220000300800 */
[----:B---3--:R-:W-:-:S03]  /*53520*/  IMAD.MOV.U32 R11, RZ, RZ, R29 ;  /* 0x000000ffff0b7224 */ /* 0x008fc600078e001d */
[----:B------:R-:W3:Y:S04]  /*53530*/  LDL.LU R29, [R1+0x24fc] ;  /* 0x0024fc00011d7983 */ /* 0x000ee80000300800 */
[----:B------:R0:W-:Y:S04]  /*53540*/  STL.64 [R1+0x24c8], R18 ;  /* 0x0024c81201007387 */ /* 0x0001e80000100a00 */
[----:B------:R-:W2:Y:S04]  /*53550*/  LDL.LU R16, [R1+0x180] ;  /* 0x0001800001107983 */ /* 0x000ea80000300800 */
[----:B------:R-:W2:Y:S04]  /*53560*/  LDL.LU R17, [R1+0x184] ;  /* 0x0001840001117983 */ /* 0x000ea80000300800 */
[----:B0-----:R-:W2:Y:S04]  /*53570*/  LDL.LU R18, [R1+0x188] ;  /* 0x0001880001127983 */ /* 0x001ea80000300800 */
[----:B------:R-:W2:Y:S04]  /*53580*/  LDL.LU R19, [R1+0x18c] ;  /* 0x00018c0001137983 */ /* 0x000ea80000300800 */
[----:B------:R-:W3:Y:S04]  /*53590*/  LDL.LU R12, [R1+0x1a0] ;  /* 0x0001a000010c7983 */ /* 0x000ee80000300800 */
[----:B------:R-:W3:Y:S04]  /*535a0*/  LDL.LU R13, [R1+0x1a4] ;  /* 0x0001a400010d7983 */ /* 0x000ee80000300800 */
[----:B------:R-:W3:Y:S04]  /*535b0*/  LDL.LU R14, [R1+0x1a8] ;  /* 0x0001a800010e7983 */ /* 0x000ee80000300800 */
[----:B------:R-:W3:Y:S04]  /*535c0*/  LDL.LU R15, [R1+0x1ac] ;  /* 0x0001ac00010f7983 */ /* 0x000ee80000300800 */
[----:B------:R-:W3:Y:S04]  /*535d0*/  LDL.LU.64 R6, [R1+0xd8] ;  /* 0x0000d80001067983 */ /* 0x000ee80000300a00 */
[----:B------:R-:W3:Y:S04]  /*535e0*/  LDL.LU R20, [R1+0x190] ;  /* 0x0001900001147983 */ /* 0x000ee80000300800 */
[----:B------:R-:W3:Y:S04]  /*535f0*/  LDL.LU R21, [R1+0x194] ;  /* 0x0001940001157983 */ /* 0x000ee80000300800 */
[----:B------:R-:W3:Y:S04]  /*53600*/  LDL.LU R22, [R1+0x198] ;  /* 0x0001980001167983 */ /* 0x000ee80000300800 */
[----:B------:R-:W3:Y:S04]  /*53610*/  LDL.LU R23, [R1+0x19c] ;  /* 0x00019c0001177983 */ /* 0x000ee80000300800 */
[----:B--2---:R0:W-:Y:S04]  /*53620*/  STL.64 [R1+0x24e0], R18 ;  /* 0x0024e01201007387 */ /* 0x0041e80000100a00 */
[----:B------:R-:W-:Y:S04]  /*53630*/  STL.64 [R1+0x24d8], R16 ;  /* 0x0024d81001007387 */ /* 0x000fe80000100a00 */
[----:B0-----:R-:W2:Y:S04]  /*53640*/  LDL.LU.64 R18, [R1+0x1c8] ;  /* 0x0001c80001127983 */ /* 0x001ea80000300a00 */
[----:B----4-:R-:W-:Y:S04]  /*53650*/  STL.64 [R1+0x2468], R10 ;  /* 0x0024680a01007387 */ /* 0x010fe80000100a00 */
[----:B------:R0:W-:Y:S04]  /*53660*/  STL.64 [R1+0x2460], R8 ;  /* 0x0024600801007387 */ /* 0x0001e80000100a00 */
[----:B0-----:R-:W4:Y:S04]  /*53670*/  LDL.LU R8, [R1+0x140] ;  /* 0x0001400001087983 */ /* 0x001f280000300800 */
[----:B------:R-:W4:Y:S04]  /*53680*/  LDL.LU R9, [R1+0x144] ;  /* 0x0001440001097983 */ /* 0x000f280000300800 */
[----:B------:R-:W2:Y:S04]  /*53690*/  LDL.LU R10, [R1+0x148] ;  /* 0x00014800010a7983 */ /* 0x000ea80000300800 */
[----:B------:R-:W2:Y:S04]  /*536a0*/  LDL.LU R11, [R1+0x14c] ;  /* 0x00014c00010b7983 */ /* 0x000ea80000300800 */
[----:B--2---:R-:W-:Y:S04]  /*536b0*/  STL.64 [R1+0x2480], R10 ;  /* 0x0024800a01007387 */ /* 0x004fe80000100a00 */
[----:B----4-:R0:W-:Y:S04]  /*536c0*/  STL.64 [R1+0x2478], R8 ;  /* 0x0024780801007387 */ /* 0x0101e80000100a00 */
[----:B0-----:R-:W2:Y:S04]  /*536d0*/  LDL.LU R8, [R1+0x150] ;  /* 0x0001500001087983 */ /* 0x001ea80000300800 */
[----:B------:R-:W2:Y:S04]  /*536e0*/  LDL.LU R9, [R1+0x154] ;  /* 0x0001540001097983 */ /* 0x000ea80000300800 */
[----:B------:R-:W4:Y:S01]  /*536f0*/  LDL.LU R10, [R1+0x158] ;  /* 0x00015800010a7983 */ /* 0x000f220000300800 */
[----:B---3--:R-:W-:-:S03]  /*53700*/  IMAD.MOV.U32 R11, RZ, RZ, R29 ;  /* 0x000000ffff0b7224 */ /* 0x008fc600078e001d */
[----:B------:R-:W3:Y:S01]  /*53710*/  LDL.LU R29, [R1+0x24f8] ;  /* 0x0024f800011d7983 */ /* 0x000ee20000300800 */
[C---:B------:R-:W-:Y:S03]  /*53720*/  HMMA.16816.F32.BF16 R12, R24.reuse, R6, R12 ;  /* 0x00000006180c723c */ /* 0x040fe6000004180c */
[----:B----4-:R-:W-:Y:S04]  /*53730*/  STL.64 [R1+0x2498], R10 ;  /* 0x0024980a01007387 */ /* 0x010fe80000100a00 */
[----:B--2---:R0:W-:Y:S04]  /*53740*/  STL.64 [R1+0x2490], R8 ;  /* 0x0024900801007387 */ /* 0x0041e80000100a00 */
[----:B0-----:R-:W2:Y:S04]  /*53750*/  LDL.LU R8, [R1+0x160] ;  /* 0x0001600001087983 */ /* 0x001ea80000300800 */
[----:B------:R-:W2:Y:S04]  /*53760*/  LDL.LU R9, [R1+0x164] ;  /* 0x0001640001097983 */ /* 0x000ea80000300800 */
[----:B------:R-:W4:Y:S04]  /*53770*/  LDL.LU R10, [R1+0x168] ;  /* 0x00016800010a7983 */ /* 0x000f280000300800 */
[----:B------:R-:W4:Y:S01]  /*53780*/  LDL.LU R11, [R1+0x16c] ;  /* 0x00016c00010b7983 */ /* 0x000f220000300800 */
[----:B------:R-:W-:Y:S03]  /*53790*/  HMMA.16816.F32.BF16 R20, R24, R18, R20 ;  /* 0x000000121814723c */ /* 0x000fe60000041814 */
[----:B----4-:R-:W-:Y:S04]  /*537a0*/  STL.64 [R1+0x24b0], R10 ;  /* 0x0024b00a01007387 */ /* 0x010fe80000100a00 */
[----:B--2---:R0:W-:Y:S04]  /*537b0*/  STL.64 [R1+0x24a8], R8 ;  /* 0x0024a80801007387 */ /* 0x0041e80000100a00 */
[----:B0-----:R-:W2:Y:S04]  /*537c0*/  LDL.LU R8, [R1+0x170] ;  /* 0x0001700001087983 */ /* 0x001ea80000300800 */
[----:B------:R-:W2:Y:S04]  /*537d0*/  LDL.LU R9, [R1+0x174] ;  /* 0x0001740001097983 */ /* 0x000ea80000300800 */
[----:B------:R-:W2:Y:S04]  /*537e0*/  LDL.LU R10, [R1+0x178] ;  /* 0x00017800010a7983 */ /* 0x000ea80000300800 */
[----:B------:R0:W-:Y:S04]  /*537f0*/  STL.64 [R1+0x1a0], R12 ;  /* 0x0001a00c01007387 */ /* 0x0001e80000100a00 */
[----:B------:R1:W-:Y:S01]  /*53800*/  STL.64 [R1+0x1a8], R14 ;  /* 0x0001a80e01007387 */ /* 0x0003e20000100a00 */
[----:B---3--:R-:W-:-:S02]  /*53810*/  IMAD.MOV.U32 R11, RZ, RZ, R29 ;  /* 0x000000ffff0b7224 */ /* 0x008fc400078e001d */
[----:B------:R-:W-:Y:S02]  /*53820*/  IMAD.MOV.U32 R29, RZ, RZ, R23 ;  /* 0x000000ffff1d7224 */ /* 0x000fe400078e0017 */
[----:B0-----:R-:W-:Y:S01]  /*53830*/  IMAD.MOV.U32 R12, RZ, RZ, R6 ;  /* 0x000000ffff0c7224 */ /* 0x001fe200078e0006 */
[----:B-1----:R-:W3:Y:S04]  /*53840*/  LDL.LU.64 R14, [R1+0x24f0] ;  /* 0x0024f000010e7983 */ /* 0x002ee80000300a00 */
[----:B------:R-:W4:Y:S01]  /*53850*/  LDL.LU.64 R4, [R1+0x24e8] ;  /* 0x0024e80001047983 */ /* 0x000f220000300a00 */
[----:B------:R-:W-:Y:S02]  /*53860*/  IMAD.MOV.U32 R6, RZ, RZ, R18 ;  /* 0x000000ffff067224 */ /* 0x000fe400078e0012 */
[----:B------:R-:W-:-:S02]  /*53870*/  IMAD.MOV.U32 R13, RZ, RZ, R19 ;  /* 0x000000ffff0d7224 */ /* 0x000fc400078e0013 */
[----:B------:R-:W2:Y:S04]  /*53880*/  LDL.LU.64 R18, [R1+0x24e0] ;  /* 0x0024e00001127983 */ /* 0x000ea80000300a00 */
[----:B------:R-:W2:Y:S04]  /*53890*/  LDL.LU.64 R16, [R1+0x24d8] ;  /* 0x0024d80001107983 */ /* 0x000ea80000300a00 */
[----:B------:R-:W-:Y:S04]  /*538a0*/  STL.64 [R1+0x190], R20 ;  /* 0x0001901401007387 */ /* 0x000fe80000100a00 */
[----:B------:R0:W-:Y:S04]  /*538b0*/  STL [R1+0x198], R22 ;  /* 0x0001981601007387 */ /* 0x0001e80000100800 */
[----:B0-----:R-:W2:Y:S04]  /*538c0*/  LDL.LU.64 R22, [R1+0x24d0] ;  /* 0x0024d00001167983 */ /* 0x001ea80000300a00 */
[----:B------:R0:W-:Y:S04]  /*538d0*/  STL [R1+0x22f0], R29 ;  /* 0x0022f01d01007387 */ /* 0x0001e80000100800 */
[----:B0-----:R-:W3:Y:S01]  /*538e0*/  LDL R29, [R1+0x69c] ;  /* 0x00069c00011d7983 */ /* 0x001ee20000100800 */
[----:B--2---:R-:W-:Y:S03]  /*538f0*/  HMMA.16816.F32.BF16 R24, R24, R22, R16 ;  /* 0x000000161818723c */ /* 0x004fe60000041810 */
[----:B------:R-:W2:Y:S01]  /*53900*/  LDL.LU.64 R18, [R1+0x24c8] ;  /* 0x0024c80001127983 */ /* 0x000ea20000300a00 */
[----:B------:R-:W-:-:S02]  /*53910*/  IMAD.MOV.U32 R3, RZ, RZ, R22 ;  /* 0x000000ffff037224 */ /* 0x000fc400078e0016 */
[----:B------:R-:W-:-:S13]  /*53920*/  IMAD.MOV.U32 R28, RZ, RZ, R23 ;  /* 0x000000ffff1c7224 */ /* 0x000fda00078e0017 */
[----:B------:R0:W-:Y:S04]  /*53930*/  STL.64 [R1+0x180], R24 ;  /* 0x0001801801007387 */ /* 0x0001e80000100a00 */
[----:B------:R1:W-:Y:S04]  /*53940*/  STL.64 [R1+0x188], R26 ;  /* 0x0001881a01007387 */ /* 0x0003e80000100a00 */
[----:B------:R-:W2:Y:S04]  /*53950*/  LDL.LU.64 R22, [R1+0x24c0] ;  /* 0x0024c00001167983 */ /* 0x000ea80000300a00 */
[----:B------:R-:W2:Y:S04]  /*53960*/  LDL.LU.64 R20, [R1+0x24b8] ;  /* 0x0024b80001147983 */ /* 0x000ea80000300a00 */
[----:B0-----:R-:W3:Y:S04]  /*53970*/  LDL.LU R24, [R1+0xa0] ;  /* 0x0000a00001187983 */ /* 0x001ee80000300800 */
[----:B------:R-:W3:Y:S04]  /*53980*/  LDL.LU R25, [R1+0xa4] ;  /* 0x0000a40001197983 */ /* 0x000ee80000300800 */
[----:B-1----:R-:W3:Y:S04]  /*53990*/  LDL.LU R26, [R1+0xa8] ;  /* 0x0000a800011a7983 */ /* 0x002ee80000300800 */
[----:B------:R-:W3:Y:S01]  /*539a0*/  LDL.LU R27, [R1+0xac] ;  /* 0x0000ac00011b7983 */ /* 0x000ee20000300800 */
        /* <DEDUP_REMOVED lines=60> */
[----:B------:R-:W3:Y:S01]  /*53d70*/  LDL.LU.64 R16, [R1+0x23c0] ;  /* 0x0023c00001107983 */ /* 0x000ee20000300a00 */
[----:B--2---:R-:W-:-:S15]  /*53d80*/  HMMA.16816.F32.BF16 R8, R20, R18, R8 ;  /* 0x000000121408723c */ /* 0x004fde0000041808 */
[----:B------:R-:W-:-:S04]  /*53d90*/  NOP ;  /* 0x0000000000007918 */ /* 0x000fc80000000000 */
[----:B------:R-:W-:Y:S04]  /*53da0*/  STL.64 [R1+0xc0], R8 ;  /* 0x0000c00801007387 */ /* 0x000fe80000100a00 */
[----:B------:R0:W-:Y:S04]  /*53db0*/  STL.64 [R1+0xc8], R10 ;  /* 0x0000c80a01007387 */ /* 0x0001e80000100a00 */
[----:B0-----:R-:W2:Y:S04]  /*53dc0*/  LDL.LU.64 R10, [R1+0x23b8] ;  /* 0x0023b800010a7983 */ /* 0x001ea80000300a00 */
[----:B------:R-:W2:Y:S04]  /*53dd0*/  LDL.LU.64 R8, [R1+0x23b0] ;  /* 0x0023b00001087983 */ /* 0x000ea80000300a00 */
[----:B---3--:R0:W-:Y:S04]  /*53de0*/  STL.64 [R1+0x2390], R16 ;  /* 0x0023901001007387 */ /* 0x0081e80000100a00 */
[----:B0-----:R-:W3:Y:S04]  /*53df0*/  LDL.LU R16, [R1+0x2c0] ;  /* 0x0002c00001107983 */ /* 0x001ee80000300800 */
[----:B------:R-:W3:Y:S04]  /*53e00*/  LDL.LU R17, [R1+0x2c4] ;  /* 0x0002c40001117983 */ /* 0x000ee80000300800 */
[----:B------:R-:W2:Y:S04]  /*53e10*/  LDL.LU R18, [R1+0x2c8] ;  /* 0x0002c80001127983 */ /* 0x000ea80000300800 */
[----:B------:R-:W2:Y:S04]  /*53e20*/  LDL.LU R19, [R1+0x2cc] ;  /* 0x0002cc0001137983 */ /* 0x000ea80000300800 */
[----:B--2---:R-:W-:Y:S04]  /*53e30*/  STL.64 [R1+0x23a0], R18 ;  /* 0x0023a01201007387 */ /* 0x004fe80000100a00 */
[----:B---3--:R0:W-:Y:S04]  /*53e40*/  STL.64 [R1+0x2398], R16 ;  /* 0x0023981001007387 */ /* 0x0081e80000100a00 */
[----:B0-----:R-:W2:Y:S04]  /*53e50*/  LDL.LU R16, [R1+0xb0] ;  /* 0x0000b00001107983 */ /* 0x001ea80000300800 */
[----:B------:R-:W2:Y:S04]  /*53e60*/  LDL.LU R17, [R1+0xb4] ;  /* 0x0000b40001117983 */ /* 0x000ea80000300800 */
[----:B------:R-:W2:Y:S04]  /*53e70*/  LDL.LU R18, [R1+0xb8] ;  /* 0x0000b80001127983 */ /* 0x000ea80000300800 */
[----:B------:R-:W2:Y:S02]  /*53e80*/  LDL.LU R19, [R1+0xbc] ;  /* 0x0000bc0001137983 */ /* 0x000ea40000300800 */
[----:B--2---:R-:W-:-:S15]  /*53e90*/  HMMA.16816.F32.BF16 R16, R20, R14, R16 ;  /* 0x0000000e1410723c */ /* 0x004fde0000041810 */
[----:B------:R-:W-:-:S04]  /*53ea0*/  NOP ;  /* 0x0000000000007918 */ /* 0x000fc80000000000 */
[----:B------:R-:W-:Y:S04]  /*53eb0*/  STL.64 [R1+0xb0], R16 ;  /* 0x0000b01001007387 */ /* 0x000fe80000100a00 */
[----:B------:R0:W-:Y:S02]  /*53ec0*/  STL.64 [R1+0xb8], R18 ;  /* 0x0000b81201007387 */ /* 0x0001e40000100a00 */
[----:B0-----:R-:W-:Y:S02]  /*53ed0*/  HMMA.16816.F32.BF16 R16, R20, R10, R24 ;  /* 0x0000000a1410723c */ /* 0x001fe40000041818 */
[----:B------:R-:W0:Y:S04]  /*53ee0*/  LDSM.16.MT88.4 R24, [R29+UR5+0x21000] ;  /* 0x021000051d18783b */ /* 0x000e280008004200 */
[----:B0-----:R0:W-:-:S13]  /*53ef0*/  STL.64 [R1+0x2350], R26 ;  /* 0x0023501a01007387 */ /* 0x0011da0000100a00 */
[----:B------:R-:W-:Y:S04]  /*53f00*/  STL.64 [R1+0xa0], R16 ;  /* 0x0000a01001007387 */ /* 0x000fe80000100a00 */
[----:B------:R-:W-:Y:S04]  /*53f10*/  STL.64 [R1+0xa8], R18 ;  /* 0x0000a81201007387 */ /* 0x000fe80000100a00 */
[----:B----4-:R-:W1:Y:S04]  /*53f20*/  LDSM.16.M88.4 R16, [R5+UR5+0x80] ;  /* 0x000080050510783b */ /* 0x010e680008000200 */
[----:B------:R-:W-:Y:S01]  /*53f30*/  STL.64 [R1+0x2348], R24 ;  /* 0x0023481801007387 */ /* 0x000fe20000100a00 */
[----:B0-----:R-:W-:-:S03]  /*53f40*/  IMAD.MOV.U32 R26, RZ, RZ, R12 ;  /* 0x000000ffff1a7224 */ /* 0x001fc600078e000c */
[----:B------:R-:W2:Y:S04]  /*53f50*/  LDL.LU R12, [R1+0x23a8] ;  /* 0x0023a800010c7983 */ /* 0x000ea80000300800 */
[----:B-1----:R-:W-:Y:S04]  /*53f60*/  STL.64 [R1+0x90], R16 ;  /* 0x0000901001007387 */ /* 0x002fe80000100a00 */
        /* <DEDUP_REMOVED lines=19> */
[----:B0-----:R-:W3:Y:S04]  /*540a0*/  LDL.LU.64 R18, [R1+0x23a0] ;  /* 0x0023a00001127983 */ /* 0x001ee80000300a00 */
[----:B------:R-:W3:Y:S01]  /*540b0*/  LDL.LU.64 R16, [R1+0x2398] ;  /* 0x0023980001107983 */ /* 0x000ee20000300a00 */
[----:B------:R-:W-:-:S07]  /*540c0*/  IMAD.MOV.U32 R27, RZ, RZ, R7 ;  /* 0x000000ffff1b7224 */ /* 0x000fce00078e0007 */
[----:B---3--:R-:W-:Y:S01]  /*540d0*/  HMMA.16816.F32.BF16 R24, R20, R26, R16 ;  /* 0x0000001a1418723c */ /* 0x008fe20000041810 */
[----:B------:R-:W3:Y:S04]  /*540e0*/  LDL.LU.64 R16, [R1+0x2390] ;  /* 0x0023900001107983 */ /* 0x000ee80000300a00 */
[----:B------:R-:W-:Y:S04]  /*540f0*/  STL.64 [R1+0x2380], R22 ;  /* 0x0023801601007387 */ /* 0x000fe80000100a00 */
[----:B------:R-:W-:Y:S04]  /*54100*/  STL.64 [R1+0x2378], R20 ;  /* 0x0023781401007387 */ /* 0x000fe80000100a00 */
[----:B------:R-:W0:Y:S06]  /*54110*/  LDSM.16.M88.4 R20, [R5+UR5+0xe080] ;  /* 0x00e080050514783b */ /* 0x000e2c0008000200 */
[----:B------:R-:W-:Y:S04]  /*54120*/  STL.64 [R1+0x2c0], R24 ;  /* 0x0002c01801007387 */ /* 0x000fe80000100a00 */
[----:B------:R-:W-:Y:S04]  /*54130*/  STL.64 [R1+0x2c8], R26 ;  /* 0x0002c81a01007387 */ /* 0x000fe80000100a00 */
[----:B------:R-:W4:Y:S04]  /*54140*/  LDL R7, [R1+0x6ac] ;  /* 0x0006ac0001077983 */ /* 0x000f280000100800 */
[----:B------:R-:W1:Y:S04]  /*54150*/  LDSM.16.M88.4 R24, [R5+UR5+0x10080] ;  /* 0x010080050518783b */ /* 0x000e680008000200 */
[----:B----4-:R4:W-:Y:S02]  /*54160*/  STL [R1+0x2360], R7 ;  /* 0x0023600701007387 */ /* 0x0109e40000100800 */
[----:B----4-:R-:W-:-:S02]  /*54170*/  IMAD.MOV.U32 R7, RZ, RZ, R13 ;  /* 0x000000ffff077224 */ /* 0x010fc400078e000d */
[----:B------:R-:W4:Y:S04]  /*54180*/  LDL.LU R13, [R1+0x2388] ;  /* 0x00238800010d7983 */ /* 0x000f280000300800 */
[----:B0-----:R-:W-:Y:S04]  /*54190*/  STL.64 [R1+0x20], R20 ;  /* 0x0000201401007387 */ /* 0x001fe80000100a00 */
[----:B------:R-:W-:Y:S04]  /*541a0*/  STL.64 [R1+0x28], R22 ;  /* 0x0000281601007387 */ /* 0x000fe80000100a00 */
[----:B------:R-:W0:Y:S04]  /*541b0*/  LDSM.16.M88.4 R20, [R5+UR5+0x12080] ;  /* 0x012080050514783b */ /* 0x000e280008000200 */
[----:B-1----:R1:W-:Y:S04]  /*541c0*/  STL.64 [R1+0x10], R24 ;  /* 0x0000101801007387 */ /* 0x0023e80000100a00 */
[----:B------:R3:W-:Y:S04]  /*541d0*/  STL.64 [R1+0x18], R26 ;  /* 0x0000181a01007387 */ /* 0x0007e80000100a00 */
[----:B-1----:R-:W2:Y:S04]  /*541e0*/  LDL.LU R24, [R1+0x2a0] ;  /* 0x0002a00001187983 */ /* 0x002ea80000300800 */
[----:B0-----:R-:W-:Y:S04]  /*541f0*/  STL.64 [R1], R20 ;  /* 0x0000001401007387 */ /* 0x001fe80000100a00 */
[----:B------:R-:W-:Y:S04]  /*54200*/  STL.64 [R1+0x8], R22 ;  /* 0x0000081601007387 */ /* 0x000fe80000100a00 */
[----:B------:R-:W2:Y:S01]  /*54210*/  LDL.LU R25, [R1+0x2a4] ;  /* 0x0002a40001197983 */ /* 0x000ea20000300800 */
[----:B---3--:R-:W-:-:S02]  /*54220*/  IMAD.MOV.U32 R26, RZ, RZ, R17 ;  /* 0x000000ffff1a7224 */ /* 0x008fc400078e0011 */
[----:B------:R-:W-:Y:S01]  /*54230*/  IMAD.MOV.U32 R27, RZ, RZ, R16 ;  /* 0x000000ffff1b7224 */ /* 0x000fe200078e0010 */
[----:B------:R-:W-:Y:S04]  /*54240*/  LDSM.16.M88.4 R20, [R5+UR5+0x1a080] ;  /* 0x01a080050514783b */ /* 0x000fe80008000200 */
[----:B------:R-:W0:Y:S04]  /*54250*/  LDSM.16.M88.4 R16, [R5+UR5+0x14080] ;  /* 0x014080050510783b */ /* 0x000e280008000200 */
[----:B------:R1:W-:Y:S02]  /*54260*/  STL.64 [R1+0x2370], R26 ;  /* 0x0023701a01007387 */ /* 0x0003e40000100a00 */
[----:B-1----:R-:W-:-:S02]  /*54270*/  IMAD.MOV.U32 R26, RZ, RZ, R9 ;  /* 0x000000ffff1a7224 */ /* 0x002fc400078e0009 */
[----:B------:R-:W-:Y:S02]  /*54280*/  IMAD.MOV.U32 R27, RZ, RZ, R8 ;  /* 0x000000ffff1b7224 */ /* 0x000fe400078e0008 */
[----:B------:R-:W-:Y:S04]  /*54290*/  LDSM.16.M88.4 R8, [R5+UR5+0x18080] ;  /* 0x018080050508783b */ /* 0x000fe80008000200 */
[----:B--2---:R4:W-:Y:S02]  /*542a0*/  STL.64 [R1+0x2368], R24 ;  /* 0x0023681801007387 */ /* 0x0049e40000100a00 */
[----:B----4-:R-:W-:Y:S02]  /*542b0*/  IMAD.MOV.U32 R24, RZ, RZ, R13 ;  /* 0x000000ffff187224 */ /* 0x010fe400078e000d */
[----:B------:R-:W-:-:S02]  /*542c0*/  IMAD.MOV.U32 R25, RZ, RZ, R12 ;  /* 0x000000ffff197224 */ /* 0x000fc400078e000c */
[----:B------:R-:W1:Y:S04]  /*542d0*/  LDSM.16.M88.4 R12, [R5+UR5+0x16080] ;  /* 0x01608005050c783b */ /* 0x000e680008000200 */
[----:B0-----:R-:W-:Y:S04]  /*542e0*/  STL [R1+0x20c4], R18 ;  /* 0x0020c41201007387 */ /* 0x001fe80000100800 */
[----:B------:R-:W-:Y:S04]  /*542f0*/  STL [R1+0x20c0], R19 ;  /* 0x0020c01301007387 */ /* 0x000fe80000100800 */
[----:B-1----:R-:W-:Y:S04]  /*54300*/  STL [R1+0x20cc], R14 ;  /* 0x0020cc0e01007387 */ /* 0x002fe80000100800 */
[----:B------:R-:W-:Y:S04]  /*54310*/  STL [R1+0x20c8], R15 ;  /* 0x0020c80f01007387 */ /* 0x000fe80000100800 */
[----:B------:R0:W-:Y:S04]  /*54320*/  STL.64 [R1+0x2340], R12 ;  /* 0x0023400c01007387 */ /* 0x0001e80000100a00 */
[----:B0-----:R-:W2:Y:S04]  /*54330*/  LDL.LU.64 R12, [R1+0x90] ;  /* 0x00009000010c7983 */ /* 0x001ea80000300a00 */
[----:B------:R-:W-:Y:S04]  /*54340*/  STL.64 [R1+0x2298], R10 ;  /* 0x0022980a01007387 */ /* 0x000fe80000100a00 */
[----:B------:R0:W-:Y:S04]  /*54350*/  STL.64 [R1+0x2290], R8 ;  /* 0x0022900801007387 */ /* 0x0001e80000100a00 */
[----:B0-----:R-:W3:Y:S04]  /*54360*/  LDL.LU R8, [R1+0x290] ;  /* 0x0002900001087983 */ /* 0x001ee80000300800 */
[----:B------:R-:W-:Y:S04]  /*54370*/  STL.64 [R1+0xd0], R20 ;  /* 0x0000d01401007387 */ /* 0x000fe80000100a00 */
[----:B------:R-:W-:Y:S04]  /*54380*/  STL.64 [R1+0xd8], R22 ;  /* 0x0000d81601007387 */ /* 0x000fe80000100a00 */
[----:B------:R-:W0:Y:S01]  /*54390*/  LDSM.16.M88.4 R20, [R5+UR5+0x1c080] ;  /* 0x01c080050514783b */ /* 0x000e220008000200 */
[----:B------:R-:W-:-:S02]  /*543a0*/  IMAD.MOV.U32 R10, RZ, RZ, R2 ;  /* 0x000000ffff0a7224 */ /* 0x000fc400078e0002 */
[----:B------:R-:W-:Y:S02]  /*543b0*/  IMAD.MOV.U32 R11, RZ, RZ, R0 ;  /* 0x000000ffff0b7224 */ /* 0x000fe400078e0000 */
[----:B0-----:R-:W-:Y:S01]  /*543c0*/  IMAD.MOV.U32 R2, RZ, RZ, R22 ;  /* 0x000000ffff027224 */ /* 0x001fe200078e0016 */
[----:B------:R-:W-:Y:S01]  /*543d0*/  STL.64 [R1+0x200], R20 ;  /* 0x0002001401007387 */ /* 0x000fe20000100a00 */
[----:B------:R-:W-:-:S03]  /*543e0*/  IMAD.MOV.U32 R0, RZ, RZ, R23 ;  /* 0x000000ffff007224 */ /* 0x000fc600078e0017 */
[----:B------:R-:W0:Y:S04]  /*543f0*/  LDSM.16.M88.4 R20, [R5+UR5+0x1e080] ;  /* 0x01e080050514783b */ /* 0x000e280008000200 */
[----:B------:R-:W-:Y:S04]  /*54400*/  STL [R1+0x20ac], R2 ;  /* 0x0020ac0201007387 */ /* 0x000fe80000100800 */
[----:B------:R-:W-:Y:S04]  /*54410*/  STL [R1+0x20a8], R0 ;  /* 0x0020a80001007387 */ /* 0x000fe80000100800 */
[----:B0-----:R-:W-:Y:S04]  /*54420*/  STL.64 [R1+0x230], R20 ;  /* 0x0002301401007387 */ /* 0x001fe80000100a00 */
[----:B------:R0:W-:Y:S04]  /*54430*/  STL.64 [R1+0x238], R22 ;  /* 0x0002381601007387 */ /* 0x0001e80000100a00 */
[----:B0-----:R-:W4:Y:S04]  /*54440*/  LDL.LU.64 R22, [R1+0x2380] ;  /* 0x0023800001167983 */ /* 0x001f280000300a00 */
[----:B------:R-:W4:Y:S01]  /*54450*/  LDL.LU.64 R20, [R1+0x2378] ;  /* 0x0023780001147983 */ /* 0x000f220000300a00 */
[----:B------:R-:W-:-:S02]  /*54460*/  IMAD.MOV.U32 R9, RZ, RZ, R4 ;  /* 0x000000ffff097224 */ /* 0x000fc400078e0004 */
[----:B----4-:R-:W-:Y:S01]  /*54470*/  HMMA.16816.F32.BF16 R4, R20, R6, R24 ;  /* 0x000000061404723c */ /* 0x010fe20000041818 */
[----:B------:R-:W4:Y:S04]  /*54480*/  LDL.LU.64 R26, [R1+0x2370] ;  /* 0x00237000011a7983 */ /* 0x000f280000300a00 */
[----:B------:R-:W4:-:S14]  /*54490*/  LDL.LU.64 R24, [R1+0x2368] ;  /* 0x0023680001187983 */ /* 0x000f1c0000300a00 */
[----:B------:R-:W-:Y:S04]  /*544a0*/  STL.64 [R1+0x2b0], R4 ;  /* 0x0002b00401007387 */ /* 0x000fe80000100a00 */
[----:B------:R0:W-:Y:S04]  /*544b0*/  STL.64 [R1+0x2b8], R6 ;  /* 0x0002b80601007387 */ /* 0x0001e80000100a00 */
[----:B0-----:R-:W2:Y:S04]  /*544c0*/  LDL.LU R7, [R1+0x2360] ;  /* 0x0023600001077983 */ /* 0x001ea80000300800 */
[----:B--2---:R-:W0:Y:S04]  /*544d0*/  LDSM.16.MT88.4 R4, [R7+UR5+0x21000] ;  /* 0x021000050704783b */ /* 0x004e280008004200 */
[----:B0-----:R-:W-:Y:S04]  /*544e0*/  STL [R1+0x221c], R4 ;  /* 0x00221c0401007387 */ /* 0x001fe80000100800 */
[----:B------:R-:W-:Y:S04]  /*544f0*/  STL [R1+0x2218], R5 ;  /* 0x0022180501007387 */ /* 0x000fe80000100800 */
[----:B------:R0:W-:Y:S04]  /*54500*/  STL [R1+0x2214], R6 ;  /* 0x0022140601007387 */ /* 0x0001e80000100800 */
[----:B------:R1:W-:Y:S01]  /*54510*/  STL [R1+0x2210], R7 ;  /* 0x0022100701007387 */ /* 0x0003e20000100800 */
[----:B0-----:R-:W-:-:S02]  /*54520*/  IMAD.MOV.U32 R6, RZ, RZ, R3 ;  /* 0x000000ffff067224 */ /* 0x001fc400078e0003 */
[----:B-1----:R-:W-:Y:S01]  /*54530*/  IMAD.MOV.U32 R7, RZ, RZ, R28 ;  /* 0x000000ffff077224 */ /* 0x002fe200078e001c */
[----:B------:R-:W2:Y:S04]  /*54540*/  LDL.LU R3, [R1+0x235c] ;  /* 0x00235c0001037983 */ /* 0x000ea80000300800 */
[----:B------:R-:W2:Y:S02]  /*54550*/  LDL.LU R28, [R1+0x2358] ;  /* 0x00235800011c7983 */ /* 0x000ea40000300800 */
[----:B----4-:R-:W-:Y:S02]  /*54560*/  HMMA.16816.F32.BF16 R20, R20, R6, R24 ;  /* 0x000000061414723c */ /* 0x010fe40000041818 */
[----:B------:R-:W3:Y:S04]  /*54570*/  LDL.LU.64 R26, [R1+0x2350] ;  /* 0x00235000011a7983 */ /* 0x000ee80000300a00 */
[----:B------:R-:W3:Y:S01]  /*54580*/  LDL.LU.64 R24, [R1+0x2348] ;  /* 0x0023480001187983 */ /* 0x000ee20000300a00 */
[----:B------:R-:W-:-:S02]  /*54590*/  IMAD.MOV.U32 R6, RZ, RZ, R12 ;  /* 0x000000ffff067224 */ /* 0x000fc400078e000c */
[----:B------:R-:W-:-:S10]  /*545a0*/  IMAD.MOV.U32 R7, RZ, RZ, R13 ;  /* 0x000000ffff077224 */ /* 0x000fd400078e000d */
[----:B------:R0:W-:Y:S04]  /*545b0*/  STL.64 [R1+0x2a0], R20 ;  /* 0x0002a01401007387 */ /* 0x0001e80000100a00 */
[----:B------:R1:W-:Y:S01]  /*545c0*/  STL.64 [R1+0x2a8], R22 ;  /* 0x0002a81601007387 */ /* 0x0003e20000100a00 */
[----:B---3--:R-:W-:-:S15]  /*545d0*/  HMMA.16816.F32.BF16 R8, R24, R12, R8 ;  /* 0x0000000c1808723c */ /* 0x008fde0000041808 */
[----:B------:R-:W-:-:S04]  /*545e0*/  NOP ;  /* 0x0000000000007918 */ /* 0x000fc80000000000 */
[----:B------:R-:W-:Y:S04]  /*545f0*/  STL.64 [R1+0x298], R10 ;  /* 0x0002980a01007387 */ /* 0x000fe80000100a00 */
[----:B------:R-:W3:Y:S04]  /*54600*/  LDL.LU.64 R12, [R1+0x80] ;  /* 0x00008000010c7983 */ /* 0x000ee80000300a00 */
[----:B0-----:R-:W4:Y:S04]  /*54610*/  LDL.LU R20, [R1+0x2d0] ;  /* 0x0002d00001147983 */ /* 0x001f280000300800 */
[----:B------:R-:W4:Y:S04]  /*54620*/  LDL.LU R21, [R1+0x2d4] ;  /* 0x0002d40001157983 */ /* 0x000f280000300800 */
[----:B-1----:R-:W2:Y:S04]  /*54630*/  LDL.LU R22, [R1+0x2d8] ;  /* 0x0002d80001167983 */ /* 0x002ea80000300800 */
[----:B------:R-:W2:Y:S04]  /*54640*/  LDL.LU R23, [R1+0x2dc] ;  /* 0x0002dc0001177983 */ /* 0x000ea80000300800 */
[----:B--2---:R-:W-:Y:S04]  /*54650*/  STL.64 [R1+0x2300], R22 ;  /* 0x0023001601007387 */ /* 0x004fe80000100a00 */
[----:B----4-:R0:W-:Y:S04]  /*54660*/  STL.64 [R1+0x22f8], R20 ;  /* 0x0022f81401007387 */ /* 0x0101e80000100a00 */
[----:B0-----:R-:W2:Y:S04]  /*54670*/  LDL.LU.64 R20, [R1+0x50] ;  /* 0x0000500001147983 */ /* 0x001ea80000300a00 */
        /* <DEDUP_REMOVED lines=13> */
[----:B----4-:R-:W-:Y:S04]  /*54750*/  STL.64 [R1+0x2338], R22 ;  /* 0x0023381601007387 */ /* 0x010fe80000100a00 */
[----:B--2---:R0:W-:Y:S04]  /*54760*/  STL.64 [R1+0x2330], R20 ;  /* 0x0023301401007387 */ /* 0x0041e80000100a00 */
[----:B0-----:R-:W3:Y:S04]  /*54770*/  LDL.LU R20, [R1+0x280] ;  /* 0x0002800001147983 */ /* 0x001ee80000300800 */
[----:B------:R-:W3:Y:S04]  /*54780*/  LDL.LU R21, [R1+0x284] ;  /* 0x0002840001157983 */ /* 0x000ee80000300800 */
[----:B------:R-:W3:Y:S04]  /*54790*/  LDL.LU R22, [R1+0x288] ;  /* 0x0002880001167983 */ /* 0x000ee80000300800 */
[----:B------:R-:W3:Y:S04]  /*547a0*/  LDL.LU R23, [R1+0x28c] ;  /* 0x00028c0001177983 */ /* 0x000ee80000300800 */
[----:B------:R-:W2:Y:S04]  /*547b0*/  LDL.LU.64 R8, [R1+0x30] ;  /* 0x0000300001087983 */ /* 0x000ea80000300a00 */
[----:B--2---:R0:W-:Y:S04]  /*547c0*/  STL.64 [R1+0x2310], R8 ;  /* 0x0023100801007387 */ /* 0x0041e80000100a00 */
[----:B0-----:R-:W2:Y:S01]  /*547d0*/  LDL.LU.64 R8, [R1+0x60] ;  /* 0x0000600001087983 */ /* 0x001ea20000300a00 */
[----:B---3--:R-:W-:Y:S01]  /*547e0*/  HMMA.16816.F32.BF16 R20, R24, R12, R20 ;  /* 0x0000000c1814723c */ /* 0x008fe20000041814 */
[----:B------:R-:W-:-:S02]  /*547f0*/  IMAD.MOV.U32 R4, RZ, RZ, R12 ;  /* 0x000000ffff047224 */ /* 0x000fc400078e000c */
[----:B------:R-:W-:-:S15]  /*54800*/  IMAD.MOV.U32 R5, RZ, RZ, R13 ;  /* 0x000000ffff057224 */ /* 0x000fde00078e000d */
[----:B------:R-:W-:Y:S01]  /*54810*/  NOP ;  /* 0x0000000000007918 */ /* 0x000fe20000000000 */
[----:B------:R-:W-:Y:S02]  /*54820*/  IMAD.MOV.U32 R15, RZ, RZ, R22 ;  /* 0x000000ffff0f7224 */ /* 0x000fe400078e0016 */
[----:B------:R-:W-:Y:S01]  /*54830*/  IMAD.MOV.U32 R14, RZ, RZ, R21 ;  /* 0x000000ffff0e7224 */ /* 0x000fe200078e0015 */
[----:B--2---:R0:W-:Y:S04]  /*54840*/  STL.64 [R1+0x2328], R8 ;  /* 0x0023280801007387 */ /* 0x0041e80000100a00 */
[----:B0-----:R-:W2:Y:S04]  /*54850*/  LDL.LU.64 R8, [R1+0x70] ;  /* 0x0000700001087983 */ /* 0x001ea80000300a00 */
[----:B------:R-:W-:Y:S04]  /*54860*/  STL.64 [R1+0x22b8], R18 ;  /* 0x0022b81201007387 */ /* 0x000fe80000100a00 */
[----:B------:R0:W-:Y:S04]  /*54870*/  STL.64 [R1+0x22b0], R16 ;  /* 0x0022b01001007387 */ /* 0x0001e80000100a00 */
[----:B0-----:R-:W3:Y:S04]  /*54880*/  LDL.LU.64 R16, [R1+0x40] ;  /* 0x0000400001107983 */ /* 0x001ee80000300a00 */
[----:B------:R-:W-:Y:S04]  /*54890*/  STL [R1+0x2224], R7 ;  /* 0x0022240701007387 */ /* 0x000fe80000100800 */
[----:B------:R-:W-:Y:S04]  /*548a0*/  STL [R1+0x2220], R6 ;  /* 0x0022200601007387 */ /* 0x000fe80000100800 */
[----:B------:R-:W4:Y:S04]  /*548b0*/  LDL.LU.64 R12, [R1+0x2340] ;  /* 0x00234000010c7983 */ /* 0x000f280000300a00 */
[----:B------:R-:W-:Y:S04]  /*548c0*/  STL [R1+0x280], R20 ;  /* 0x0002801401007387 */ /* 0x000fe80000100800 */
[----:B------:R0:W-:Y:S04]  /*548d0*/  STL [R1+0x28c], R23 ;  /* 0x00028c1701007387 */ /* 0x0001e80000100800 */
[----:B0-----:R-:W3:Y:S04]  /*548e0*/  LDL.LU.64 R22, [R1+0x2338] ;  /* 0x0023380001167983 */ /* 0x001ee80000300a00 */
[----:B------:R-:W3:Y:S04]  /*548f0*/  LDL.LU.64 R20, [R1+0x2330] ;  /* 0x0023300001147983 */ /* 0x000ee80000300a00 */
[----:B------:R0:W-:Y:S02]  /*54900*/  STL.64 [R1+0x22a8], R14 ;  /* 0x0022a80e01007387 */ /* 0x0001e40000100a00 */
[----:B0-----:R-:W-:-:S02]  /*54910*/  IMAD.MOV.U32 R14, RZ, RZ, R28 ;  /* 0x000000ffff0e7224 */ /* 0x001fc400078e001c */
[----:B------:R-:W-:Y:S02]  /*54920*/  IMAD.MOV.U32 R15, RZ, RZ, R3 ;  /* 0x000000ffff0f7224 */ /* 0x000fe400078e0003 */
[----:B--2---:R-:W-:Y:S02]  /*54930*/  IMAD.MOV.U32 R7, RZ, RZ, R8 ;  /* 0x000000ffff077224 */ /* 0x004fe400078e0008 */
[----:B------:R-:W-:Y:S01]  /*54940*/  IMAD.MOV.U32 R6, RZ, RZ, R9 ;  /* 0x000000ffff067224 */ /* 0x000fe200078e0009 */
[----:B----4-:R0:W-:Y:S04]  /*54950*/  STL.64 [R1+0x22a0], R12 ;  /* 0x0022a00c01007387 */ /* 0x0101e80000100a00 */
[----:B0-----:R-:W2:Y:S01]  /*54960*/  LDL.LU R12, [R1+0x240] ;  /* 0x00024000010c7983 */ /* 0x001ea20000300800 */
[----:B---3--:R-:W-:Y:S03]  /*54970*/  HMMA.16816.F32.BF16 R20, R24, R8, R20 ;  /* 0x000000081814723c */ /* 0x008fe60000041814 */
[----:B------:R-:W2:Y:S04]  /*54980*/  LDL.LU R13, [R1+0x244] ;  /* 0x00024400010d7983 */ /* 0x000ea80000300800 */
[----:B------:R-:W-:Y:S04]  /*54990*/  STL [R1+0x222c], R5 ;  /* 0x00222c0501007387 */ /* 0x000fe80000100800 */
[----:B------:R-:W-:Y:S04]  /*549a0*/  STL [R1+0x2228], R4 ;  /* 0x0022280401007387 */ /* 0x000fe80000100800 */
[----:B------:R-:W3:Y:S04]  /*549b0*/  LDL.LU.64 R8, [R1+0x2328] ;  /* 0x0023280001087983 */ /* 0x000ee80000300a00 */
[----:B------:R-:W-:Y:S01]  /*549c0*/  IMAD.MOV.U32 R28, RZ, RZ, R22 ;  /* 0x000000ffff1c7224 */ /* 0x000fe200078e0016 */
[----:B------:R0:W-:Y:S01]  /*549d0*/  STL.64 [R1+0x270], R20 ;  /* 0x0002701401007387 */ /* 0x0001e20000100a00 */
[----:B------:R-:W-:-:S03]  /*549e0*/  IMAD.MOV.U32 R3, RZ, RZ, R23 ;  /* 0x000000ffff037224 */ /* 0x000fc600078e0017 */
[----:B------:R-:W4:Y:S04]  /*549f0*/  LDL.LU.64 R22, [R1+0x2320] ;  /* 0x0023200001167983 */ /* 0x000f280000300a00 */
[----:B0-----:R-:W4:Y:S04]  /*54a00*/  LDL.LU.64 R20, [R1+0x2318] ;  /* 0x0023180001147983 */ /* 0x001f280000300a00 */
[----:B------:R-:W-:Y:S04]  /*54a10*/  STL [R1+0x223c], R3 ;  /* 0x00223c0301007387 */ /* 0x000fe80000100800 */
[----:B------:R-:W-:Y:S04]  /*54a20*/  STL [R1+0x2238], R28 ;  /* 0x0022381c01007387 */ /* 0x000fe80000100800 */
[----:B------:R-:W-:Y:S04]  /*54a30*/  STL [R1+0x2234], R6 ;  /* 0x0022340601007387 */ /* 0x000fe80000100800 */
[----:B------:R-:W-:Y:S01]  /*54a40*/  STL [R1+0x2230], R7 ;  /* 0x0022300701007387 */ /* 0x000fe20000100800 */
[----:B---3--:R-:W-:-:S02]  /*54a50*/  IMAD.MOV.U32 R5, RZ, RZ, R8 ;  /* 0x000000ffff057224 */ /* 0x008fc400078e0008 */
[----:B------:R-:W-:Y:S01]  /*54a60*/  IMAD.MOV.U32 R4, RZ, RZ, R9 ;  /* 0x000000ffff047224 */ /* 0x000fe200078e0009 */
[----:B----4-:R-:W-:Y:S01]  /*54a70*/  HMMA.16816.F32.BF16 R20, R24, R8, R20 ;  /* 0x000000081814723c */ /* 0x010fe20000041814 */
[----:B------:R-:W3:-:S15]  /*54a80*/  LDL.LU.64 R8, [R1+0x2310] ;  /* 0x0023100001087983 */ /* 0x000ede0000300a00 */
[----:B------:R-:W-:-:S03]  /*54a90*/  NOP ;  /* 0x0000000000007918 */ /* 0x000fc60000000000 */
[----:B------:R-:W-:Y:S02]  /*54aa0*/  IMAD.MOV.U32 R0, RZ, RZ, R22 ;  /* 0x000000ffff007224 */ /* 0x000fe400078e0016 */
[----:B------:R-:W-:Y:S01]  /*54ab0*/  IMAD.MOV.U32 R2, RZ, RZ, R21 ;  /* 0x000000ffff027224 */ /* 0x000fe200078e0015 */
[----:B------:R0:W-:Y:S04]  /*54ac0*/  STL [R1+0x260], R20 ;  /* 0x0002601401007387 */ /* 0x0001e80000100800 */
[----:B------:R-:W-:Y:S04]  /*54ad0*/  STL [R1+0x26c], R23 ;  /* 0x00026c1701007387 */ /* 0x000fe80000100800 */
[----:B0-----:R-:W4:Y:S04]  /*54ae0*/  LDL.LU.64 R20, [R1+0x2308] ;  /* 0x0023080001147983 */ /* 0x001f280000300a00 */
[----:B------:R-:W-:Y:S04]  /*54af0*/  STL [R1+0x224c], R0 ;  /* 0x00224c0001007387 */ /* 0x000fe80000100800 */
[----:B------:R-:W-:Y:S04]  /*54b00*/  STL [R1+0x2248], R2 ;  /* 0x0022480201007387 */ /* 0x000fe80000100800 */
[----:B------:R0:W-:Y:S04]  /*54b10*/  STL [R1+0x2244], R4 ;  /* 0x0022440401007387 */ /* 0x0001e80000100800 */
[----:B------:R1:W-:Y:S04]  /*54b20*/  STL [R1+0x2240], R5 ;  /* 0x0022400501007387 */ /* 0x0003e80000100800 */
[----:B0-----:R-:W4:Y:S04]  /*54b30*/  LDL.LU R4, [R1+0x250] ;  /* 0x0002500001047983 */ /* 0x001f280000300800 */
[----:B-1----:R-:W4:Y:S04]  /*54b40*/  LDL.LU R5, [R1+0x254] ;  /* 0x0002540001057983 */ /* 0x002f280000300800 */
[----:B------:R-:W4:Y:S04]  /*54b50*/  LDL.LU R6, [R1+0x258] ;  /* 0x0002580001067983 */ /* 0x000f280000300800 */
[----:B------:R-:W4:Y:S02]  /*54b60*/  LDL.LU R7, [R1+0x25c] ;  /* 0x00025c0001077983 */ /* 0x000f240000300800 */
[----:B----4-:R-:W-:-:S15]  /*54b70*/  HMMA.16816.F32.BF16 R4, R24, R20, R4 ;  /* 0x000000141804723c */ /* 0x010fde0000041804 */
[----:B------:R-:W-:-:S04]  /*54b80*/  NOP ;  /* 0x0000000000007918 */ /* 0x000fc80000000000 */
[----:B------:R-:W-:Y:S04]  /*54b90*/  STL.64 [R1+0x250], R4 ;  /* 0x0002500401007387 */ /* 0x000fe80000100a00 */
[----:B------:R0:W-:Y:S04]  /*54ba0*/  STL.64 [R1+0x258], R6 ;  /* 0x0002580601007387 */ /* 0x0001e80000100a00 */
[----:B------:R-:W4:Y:S01]  /*54bb0*/  LDL.LU.64 R22, [R1+0x2300] ;  /* 0x0023000001167983 */ /* 0x000f220000300a00 */
[----:B0-----:R-:W-:Y:S02]  /*54bc0*/  IMAD.MOV.U32 R6, RZ, RZ, R20 ;  /* 0x000000ffff067224 */ /* 0x001fe400078e0014 */
[----:B------:R-:W-:-:S02]  /*54bd0*/  IMAD.MOV.U32 R7, RZ, RZ, R21 ;  /* 0x000000ffff077224 */ /* 0x000fc400078e0015 */
[----:B------:R-:W4:Y:S01]  /*54be0*/  LDL.LU.64 R20, [R1+0x22f8] ;  /* 0x0022f80001147983 */ /* 0x000f220000300a00 */
[----:B--2---:R-:W-:-:S15]  /*54bf0*/  HMMA.16816.F32.BF16 R12, R24, R16, R12 ;  /* 0x00000010180c723c */ /* 0x004fde000004180c */
[----:B------:R-:W-:-:S04]  /*54c00*/  NOP ;  /* 0x0000000000007918 */ /* 0x000fc80000000000 */
[----:B------:R-:W-:Y:S04]  /*54c10*/  STL.64 [R1+0x240], R12 ;  /* 0x0002400c01007387 */ /* 0x000fe80000100a00 */
[----:B------:R4:W-:Y:S01]  /*54c20*/  STL.64 [R1+0x248], R14 ;  /* 0x0002480e01007387 */ /* 0x0009e20000100a00 */
[----:B---3--:R-:W-:Y:S02]  /*54c30*/  IMAD.MOV.U32 R4, RZ, RZ, R8 ;  /* 0x000000ffff047224 */ /* 0x008fe400078e0008 */
[----:B------:R-:W-:Y:S02]  /*54c40*/  IMAD.MOV.U32 R5, RZ, RZ, R9 ;  /* 0x000000ffff057224 */ /* 0x000fe400078e0009 */
[----:B------:R-:W-:Y:S02]  /*54c50*/  IMAD.MOV.U32 R3, RZ, RZ, R16 ;  /* 0x000000ffff037224 */ /* 0x000fe400078e0010 */
[----:B------:R-:W-:Y:S01]  /*54c60*/  IMAD.MOV.U32 R28, RZ, RZ, R17 ;  /* 0x000000ffff1c7224 */ /* 0x000fe200078e0011 */
[----:B----4-:R-:W-:Y:S01]  /*54c70*/  HMMA.16816.F32.BF16 R12, R24, R8, R20 ;  /* 0x00000008180c723c */ /* 0x010fe20000041814 */
[----:B------:R0:W1:-:S15]  /*54c80*/  LDSM.16.MT88.4 R20, [R29+UR5+0x21400] ;  /* 0x021400051d14783b */ /* 0x00005e0008004200 */
[----:B------:R-:W-:-:S03]  /*54c90*/  NOP ;  /* 0x0000000000007918 */ /* 0x000fc60000000000 */
[----:B------:R-:W-:Y:S04]  /*54ca0*/  STL.64 [R1+0x220], R12 ;  /* 0x0002200c01007387 */ /* 0x000fe80000100a00 */
[----:B------:R-:W-:Y:S04]  /*54cb0*/  STL.64 [R1+0x228], R14 ;  /* 0x0002280e01007387 */ /* 0x000fe80000100a00 */
[----:B------:R-:W-:Y:S04]  /*54cc0*/  STL.64 [R1+0x2258], R6 ;  /* 0x0022580601007387 */ /* 0x000fe80000100a00 */
[----:B------:R2:W-:Y:S04]  /*54cd0*/  STL.64 [R1+0x2250], R4 ;  /* 0x0022500401007387 */ /* 0x0005e80000100a00 */
[----:B0-----:R-:W3:Y:S04]  /*54ce0*/  LDL.LU R29, [R1+0x22f0] ;  /* 0x0022f000011d7983 */ /* 0x001ee80000300800 */
[----:B--2---:R-:W2:Y:S04]  /*54cf0*/  LDL.LU R4, [R1+0x180] ;  /* 0x0001800001047983 */ /* 0x004ea80000300800 */
[----:B------:R-:W2:Y:S04]  /*54d00*/  LDL.LU R5, [R1+0x184] ;  /* 0x0001840001057983 */ /* 0x000ea80000300800 */
[----:B------:R-:W4:Y:S04]  /*54d10*/  LDL.LU R6, [R1+0x188] ;  /* 0x0001880001067983 */ /* 0x000f280000300800 */
[----:B------:R-:W4:Y:S04]  /*54d20*/  LDL.LU R7, [R1+0x18c] ;  /* 0x00018c0001077983 */ /* 0x000f280000300800 */
[----:B------:R-:W2:Y:S04]  /*54d30*/  LDL.LU.64 R16, [R1] ;  /* 0x0000000001107983 */ /* 0x000ea80000300a00 */
[----:B--2---:R0:W-:Y:S04]  /*54d40*/  STL.64 [R1+0x22d0], R16 ;  /* 0x0022d01001007387 */ /* 0x0041e80000100a00 */
[----:B0-----:R-:W2:Y:S04]  /*54d50*/  LDL.LU.64 R16, [R1+0x10] ;  /* 0x0000100001107983 */ /* 0x001ea80000300a00 */
[----:B--2---:R0:W-:Y:S04]  /*54d60*/  STL.64 [R1+0x22e8], R16 ;  /* 0x0022e81001007387 */ /* 0x0041e80000100a00 */
[----:B0-----:R-:W2:Y:S04]  /*54d70*/  LDL.LU.64 R16, [R1+0x20] ;  /* 0x0000200001107983 */ /* 0x001ea80000300a00 */
[----:B------:R-:W2:Y:S04]  /*54d80*/  LDL.LU R12, [R1+0x2f0] ;  /* 0x0002f000010c7983 */ /* 0x000ea80000300800 */
        /* <DEDUP_REMOVED lines=19> */
[----:B----4-:R-:W-:Y:S04]  /*54ec0*/  STL.64 [R1+0x2268], R6 ;  /* 0x0022680601007387 */ /* 0x010fe80000100a00 */
[----:B------:R0:W-:Y:S04]  /*54ed0*/  STL.64 [R1+0x2260], R4 ;  /* 0x0022600401007387 */ /* 0x0001e80000100a00 */
[----:B0-----:R-:W4:Y:S04]  /*54ee0*/  LDL.LU.64 R4, [R1+0x200] ;  /* 0x0002000001047983 */ /* 0x001f280000300a00 */
[----:B----4-:R0:W-:Y:S04]  /*54ef0*/  STL.64 [R1+0x2280], R4 ;  /* 0x0022800401007387 */ /* 0x0101e80000100a00 */
[----:B0-----:R-:W4:Y:S04]  /*54f00*/  LDL.LU.64 R4, [R1+0xd0] ;  /* 0x0000d00001047983 */ /* 0x001f280000300a00 */
[----:B----4-:R0:W-:Y:S04]  /*54f10*/  STL.64 [R1+0x2288], R4 ;  /* 0x0022880401007387 */ /* 0x0101e80000100a00 */
[----:B0-----:R-:W4:Y:S04]  /*54f20*/  LDL.LU R4, [R1+0x1b0] ;  /* 0x0001b00001047983 */ /* 0x001f280000300800 */
[----:B------:R-:W4:Y:S04]  /*54f30*/  LDL.LU R5, [R1+0x1b4] ;  /* 0x0001b40001057983 */ /* 0x000f280000300800 */
[----:B------:R-:W4:Y:S04]  /*54f40*/  LDL.LU R6, [R1+0x1b8] ;  /* 0x0001b80001067983 */ /* 0x000f280000300800 */
[----:B------:R-:W4:Y:S04]  /*54f50*/  LDL.LU R7, [R1+0x1bc] ;  /* 0x0001bc0001077983 */ /* 0x000f280000300800 */
[----:B-1----:R-:W-:Y:S04]  /*54f60*/  STL.64 [R1+0x20b8], R22 ;  /* 0x0020b81601007387 */ /* 0x002fe80000100a00 */
[----:B------:R0:W-:Y:S04]  /*54f70*/  STL.64 [R1+0x20b0], R20 ;  /* 0x0020b01401007387 */ /* 0x0001e80000100a00 */
[----:B0-----:R-:W2:Y:S04]  /*54f80*/  LDL.LU R20, [R1+0x320] ;  /* 0x0003200001147983 */ /* 0x001ea80000300800 */
[----:B------:R-:W2:Y:S04]  /*54f90*/  LDL.LU R21, [R1+0x324] ;  /* 0x0003240001157983 */ /* 0x000ea80000300800 */
[----:B------:R-:W2:Y:S04]  /*54fa0*/  LDL.LU R22, [R1+0x328] ;  /* 0x0003280001167983 */ /* 0x000ea80000300800 */
[----:B------:R-:W2:Y:S02]  /*54fb0*/  LDL.LU R23, [R1+0x32c] ;  /* 0x00032c0001177983 */ /* 0x000ea40000300800 */
[----:B--2---:R-:W-:-:S15]  /*54fc0*/  HMMA.16816.F32.BF16 R20, R24, R16, R20 ;  /* 0x000000101814723c */ /* 0x004fde0000041814 */
[----:B------:R-:W-:-:S04]  /*54fd0*/  NOP ;  /* 0x0000000000007918 */ /* 0x000fc80000000000 */
[----:B------:R0:W-:Y:S04]  /*54fe0*/  STL.64 [R1+0x210], R20 ;  /* 0x0002101401007387 */ /* 0x0001e80000100a00 */
[----:B------:R1:W-:Y:S01]  /*54ff0*/  STL.64 [R1+0x218], R22 ;  /* 0x0002181601007387 */ /* 0x0003e20000100a00 */
[----:B0-----:R-:W-:Y:S02]  /*55000*/  IMAD.MOV.U32 R21, RZ, RZ, R16 ;  /* 0x000000ffff157224 */ /* 0x001fe400078e0010 */
[----:B------:R-:W-:Y:S02]  /*55010*/  IMAD.MOV.U32 R20, RZ, RZ, R17 ;  /* 0x000000ffff147224 */ /* 0x000fe400078e0011 */
[----:B------:R-:W2:Y:S02]  /*55020*/  LDL.LU.64 R16, [R1+0x22e8] ;  /* 0x0022e80001107983 */ /* 0x000ea40000300a00 */
[----:B--2---:R-:W-:Y:S01]  /*55030*/  HMMA.16816.F32.BF16 R12, R24, R16, R12 ;  /* 0x00000010180c723c */ /* 0x004fe2000004180c */
[----:B-1----:R-:W-:-:S02]  /*55040*/  IMAD.MOV.U32 R23, RZ, RZ, R16 ;  /* 0x000000ffff177224 */ /* 0x002fc400078e0010 */
        /* <DEDUP_REMOVED lines=8> */
[----:B------:R0:W-:Y:S04]  /*550d0*/  STL.64 [R1+0x2270], R20 ;  /* 0x0022701401007387 */ /* 0x0001e80000100a00 */
[----:B0-----:R-:W3:Y:S04]  /*550e0*/  LDL.LU R20, [R1+0x190] ;  /* 0x0001900001147983 */ /* 0x001ee80000300800 */
[----:B------:R-:W3:Y:S04]  /*550f0*/  LDL.LU R21, [R1+0x194] ;  /* 0x0001940001157983 */ /* 0x000ee80000300800 */
[----:B------:R-:W3:Y:S01]  /*55100*/  LDL.LU R22, [R1+0x198] ;  /* 0x0001980001167983 */ /* 0x000ee20000300800 */
        /* <DEDUP_REMOVED lines=9> */
[----:B------:R-:W2:Y:S02]  /*551a0*/  LDL.LU.64 R16, [R1+0x22b0] ;  /* 0x0022b00001107983 */ /* 0x000ea40000300a00 */
[----:B--2---:R-:W-:-:S15]  /*551b0*/  HMMA.16816.F32.BF16 R12, R24, R16, R12 ;  /* 0x00000010180c723c */ /* 0x004fde000004180c */
[----:B------:R-:W-:-:S04]  /*551c0*/  NOP ;  /* 0x0000000000007918 */ /* 0x000fc80000000000 */
[----:B------:R-:W-:Y:S04]  /*551d0*/  STL.64 [R1+0x1d0], R12 ;  /* 0x0001d00c01007387 */ /* 0x000fe80000100a00 */
[----:B------:R0:W-:Y:S04]  /*551e0*/  STL.64 [R1+0x1d8], R14 ;  /* 0x0001d80e01007387 */ /* 0x0001e80000100a00 */
[----:B0-----:R-:W2:Y:S04]  /*551f0*/  LDL.LU.64 R14, [R1+0x22a8] ;  /* 0x0022a800010e7983 */ /* 0x001ea80000300a00 */
[----:B------:R-:W2:Y:S04]  /*55200*/  LDL.LU.64 R12, [R1+0x22a0] ;  /* 0x0022a000010c7983 */ /* 0x000ea80000300a00 */
[----:B------:R0:W-:Y:S01]  /*55210*/  STL.64 [R1+0x2120], R18 ;  /* 0x0021201201007387 */ /* 0x0001e20000100a00 */
[----:B---3--:R-:W-:-:S03]  /*55220*/  IMAD.MOV.U32 R23, RZ, RZ, R29 ;  /* 0x000000ffff177224 */ /* 0x008fc600078e001d */
[----:B0-----:R-:W3:Y:S04]  /*55230*/  LDL R19, [R1+0x6ac] ;  /* 0x0006ac0001137983 */ /* 0x001ee80000100800 */
[----:B------:R-:W-:Y:S01]  /*55240*/  STL.64 [R1+0x2118], R16 ;  /* 0x0021181001007387 */ /* 0x000fe20000100a00 */
[----:B--2---:R-:W-:-:S15]  /*55250*/  HMMA.16816.F32.BF16 R8, R24, R12, R8 ;  /* 0x0000000c1808723c */ /* 0x004fde0000041808 */
[----:B------:R-:W-:-:S04]  /*55260*/  NOP ;  /* 0x0000000000007918 */ /* 0x000fc80000000000 */
[----:B------:R-:W-:Y:S04]  /*55270*/  STL.64 [R1+0x1c0], R8 ;  /* 0x0001c00801007387 */ /* 0x000fe80000100a00 */
[----:B------:R0:W-:Y:S01]  /*55280*/  STL [R1+0x1c8], R10 ;  /* 0x0001c80a01007387 */ /* 0x0001e20000100800 */
[----:B------:R-:W-:-:S03]  /*55290*/  IMAD.MOV.U32 R29, RZ, RZ, R11 ;  /* 0x000000ffff1d7224 */ /* 0x000fc600078e000b */
[----:B0-----:R-:W2:Y:S04]  /*552a0*/  LDL.LU.64 R10, [R1+0x2298] ;  /* 0x00229800010a7983 */ /* 0x001ea80000300a00 */
[----:B------:R-:W4:Y:S04]  /*552b0*/  LDL.LU.64 R8, [R1+0x2290] ;  /* 0x0022900001087983 */ /* 0x000f280000300a00 */
[----:B------:R-:W-:Y:S04]  /*552c0*/  STL.64 [R1+0x2130], R14 ;  /* 0x0021300e01007387 */ /* 0x000fe80000100a00 */
[----:B------:R0:W-:Y:S04]  /*552d0*/  STL.64 [R1+0x2128], R12 ;  /* 0x0021280c01007387 */ /* 0x0001e80000100a00 */
[----:B0-----:R-:W2:Y:S04]  /*552e0*/  LDL R12, [R1+0x230] ;  /* 0x00023000010c7983 */ /* 0x001ea80000100800 */
[----:B------:R-:W2:Y:S01]  /*552f0*/  LDL R13, [R1+0x234] ;  /* 0x00023400010d7983 */ /* 0x000ea20000100800 */
[----:B----4-:R-:W-:-:S15]  /*55300*/  HMMA.16816.F32.BF16 R4, R24, R8, R4 ;  /* 0x000000081804723c */ /* 0x010fde0000041804 */
[----:B------:R-:W-:-:S04]  /*55310*/  NOP ;  /* 0x0000000000007918 */ /* 0x000fc80000000000 */
[----:B------:R0:W-:Y:S04]  /*55320*/  STL.64 [R1+0x1b0], R4 ;  /* 0x0001b00401007387 */ /* 0x0001e80000100a00 */
[----:B------:R-:W-:Y:S04]  /*55330*/  STL.64 [R1+0x1b8], R6 ;  /* 0x0001b80601007387 */ /* 0x000fe80000100a00 */
[----:B0-----:R-:W4:Y:S04]  /*55340*/  LDL.LU.64 R4, [R1+0x2288] ;  /* 0x0022880001047983 */ /* 0x001f280000300a00 */
[----:B--2---:R-:W-:Y:S04]  /*55350*/  STL.64 [R1+0x2110], R10 ;  /* 0x0021100a01007387 */ /* 0x004fe80000100a00 */
[----:B------:R0:W-:Y:S04]  /*55360*/  STL.64 [R1+0x2108], R8 ;  /* 0x0021080801007387 */ /* 0x0001e80000100a00 */
[----:B0-----:R-:W4:Y:S04]  /*55370*/  LDL.LU R8, [R1+0x1a0] ;  /* 0x0001a00001087983 */ /* 0x001f280000300800 */
[----:B------:R-:W4:Y:S04]  /*55380*/  LDL.LU R9, [R1+0x1a4] ;  /* 0x0001a40001097983 */ /* 0x000f280000300800 */
[----:B------:R-:W4:Y:S04]  /*55390*/  LDL.LU R10, [R1+0x1a8] ;  /* 0x0001a800010a7983 */ /* 0x000f280000300800 */
[----:B------:R-:W4:Y:S02]  /*553a0*/  LDL.LU R11, [R1+0x1ac] ;  /* 0x0001ac00010b7983 */ /* 0x000f240000300800 */
[----:B----4-:R-:W-:-:S15]  /*553b0*/  HMMA.16816.F32.BF16 R8, R24, R4, R8 ;  /* 0x000000041808723c */ /* 0x010fde0000041808 */
        /* <DEDUP_REMOVED lines=13> */
[----:B------:R-:W4:Y:S04]  /*55490*/  LDL.LU.64 R20, [R1+0x2270] ;  /* 0x0022700001147983 */ /* 0x000f280000300a00 */
[----:B------:R-:W2:Y:S04]  /*554a0*/  LDL.LU.64 R6, [R1+0x2268] ;  /* 0x0022680001067983 */ /* 0x000ea80000300a00 */
[----:B------:R-:W2:Y:S01]  /*554b0*/  LDL.LU.64 R4, [R1+0x2260] ;  /* 0x0022600001047983 */ /* 0x000ea20000300a00 */
[----:B------:R-:W-:-:S02]  /*554c0*/  IMAD.MOV.U32 R16, RZ, RZ, R0 ;  /* 0x000000ffff107224 */ /* 0x000fc400078e0000 */
[----:B------:R-:W-:Y:S01]  /*554d0*/  IMAD.MOV.U32 R17, RZ, RZ, R2 ;  /* 0x000000ffff117224 */ /* 0x000fe200078e0002 */
[----:B--2---:R-:W-:Y:S01]  /*554e0*/  HMMA.16816.F32.BF16 R12, R24, R12, R4 ;  /* 0x0000000c180c723c */ /* 0x004fe20000041804 */
[----:B------:R-:W2:Y:S04]  /*554f0*/  LDL.LU.64 R6, [R1+0x2258] ;  /* 0x0022580001067983 */ /* 0x000ea80000300a00 */
[----:B------:R-:W2:Y:S04]  /*55500*/  LDL.LU.64 R4, [R1+0x2250] ;  /* 0x0022500001047983 */ /* 0x000ea80000300a00 */
[----:B---3--:R-:W0:Y:S10]  /*55510*/  LDSM.16.MT88.4 R24, [R19+UR5+0x21400] ;  /* 0x021400051318783b */ /* 0x008e340008004200 */
[----:B------:R1:W-:Y:S04]  /*55520*/  STL.64 [R1+0x180], R12 ;  /* 0x0001800c01007387 */ /* 0x0003e80000100a00 */
[----:B------:R3:W-:Y:S04]  /*55530*/  STL.64 [R1+0x188], R14 ;  /* 0x0001880e01007387 */ /* 0x0007e80000100a00 */
[----:B------:R-:W2:Y:S04]  /*55540*/  LDL.LU R0, [R1+0x224c] ;  /* 0x00224c0001007983 */ /* 0x000ea80000300800 */
[----:B------:R-:W2:Y:S04]  /*55550*/  LDL.LU R2, [R1+0x2248] ;  /* 0x0022480001027983 */ /* 0x000ea80000300800 */
[----:B------:R0:W-:Y:S04]  /*55560*/  STL.64 [R1+0x2138], R16 ;  /* 0x0021381001007387 */ /* 0x0001e80000100a00 */
[----:B-1----:R-:W2:Y:S04]  /*55570*/  LDL.LU R12, [R1+0xe0] ;  /* 0x0000e000010c7983 */ /* 0x002ea80000300800 */
[----:B------:R-:W2:Y:S04]  /*55580*/  LDL.LU R13, [R1+0xe4] ;  /* 0x0000e400010d7983 */ /* 0x000ea80000300800 */
[----:B---3--:R-:W3:Y:S04]  /*55590*/  LDL.LU R14, [R1+0xe8] ;  /* 0x0000e800010e7983 */ /* 0x008ee80000300800 */
[----:B------:R-:W3:Y:S01]  /*555a0*/  LDL.LU R15, [R1+0xec] ;  /* 0x0000ec00010f7983 */ /* 0x000ee20000300800 */
[----:B0-----:R-:W-:-:S02]  /*555b0*/  IMAD.MOV.U32 R16, RZ, RZ, R23 ;  /* 0x000000ffff107224 */ /* 0x001fc400078e0017 */
[----:B------:R-:W-:Y:S01]  /*555c0*/  IMAD.MOV.U32 R17, RZ, RZ, R22 ;  /* 0x000000ffff117224 */ /* 0x000fe200078e0016 */
[----:B---3--:R-:W-:Y:S04]  /*555d0*/  STL.64 [R1+0x2148], R14 ;  /* 0x0021480e01007387 */ /* 0x008fe80000100a00 */
[----:B--2---:R0:W-:Y:S04]  /*555e0*/  STL.64 [R1+0x2140], R12 ;  /* 0x0021400c01007387 */ /* 0x0041e80000100a00 */
[----:B------:R4:W-:Y:S04]  /*555f0*/  STL.64 [R1+0x2150], R16 ;  /* 0x0021501001007387 */ /* 0x0009e80000100a00 */
[----:B0-----:R-:W2:Y:S04]  /*55600*/  LDL.LU R12, [R1+0xf0] ;  /* 0x0000f000010c7983 */ /* 0x001ea80000300800 */
[----:B------:R-:W2:Y:S04]  /*55610*/  LDL.LU R13, [R1+0xf4] ;  /* 0x0000f400010d7983 */ /* 0x000ea80000300800 */
[----:B------:R-:W3:Y:S04]  /*55620*/  LDL.LU R14, [R1+0xf8] ;  /* 0x0000f800010e7983 */ /* 0x000ee80000300800 */
[----:B------:R-:W3:Y:S01]  /*55630*/  LDL.LU R15, [R1+0xfc] ;  /* 0x0000fc00010f7983 */ /* 0x000ee20000300800 */
[----:B----4-:R-:W-:-:S02]  /*55640*/  IMAD.MOV.U32 R16, RZ, RZ, R21 ;  /* 0x000000ffff107224 */ /* 0x010fc400078e0015 */
        /* <DEDUP_REMOVED lines=8> */
[----:B-1----:R-:W-:-:S02]  /*556d0*/  IMAD.MOV.U32 R16, RZ, RZ, R4 ;  /* 0x000000ffff107224 */ /* 0x002fc400078e0004 */
[----:B------:R-:W-:Y:S01]  /*556e0*/  IMAD.MOV.U32 R17, RZ, RZ, R5 ;  /* 0x000000ffff117224 */ /* 0x000fe200078e0005 */
[----:B---3--:R-:W-:Y:S04]  /*556f0*/  STL.64 [R1+0x2178], R14 ;  /* 0x0021780e01007387 */ /* 0x008fe80000100a00 */
[----:B--2---:R-:W-:Y:S04]  /*55700*/  STL.64 [R1+0x2170], R12 ;  /* 0x0021700c01007387 */ /* 0x004fe80000100a00 */
[----:B------:R-:W2:Y:S04]  /*55710*/  LDL.LU R4, [R1+0x2244] ;  /* 0x0022440001047983 */ /* 0x000ea80000300800 */
[----:B------:R-:W3:Y:S04]  /*55720*/  LDL.LU R5, [R1+0x2240] ;  /* 0x0022400001057983 */ /* 0x000ee80000300800 */
[----:B------:R0:W-:Y:S02]  /*55730*/  STL.64 [R1+0x2180], R16 ;  /* 0x0021801001007387 */ /* 0x0001e40000100a00 */
[----:B0-----:R-:W-:-:S02]  /*55740*/  IMAD.MOV.U32 R16, RZ, RZ, R3 ;  /* 0x000000ffff107224 */ /* 0x001fc400078e0003 */
[----:B------:R-:W-:Y:S01]  /*55750*/  IMAD.MOV.U32 R17, RZ, RZ, R28 ;  /* 0x000000ffff117224 */ /* 0x000fe200078e001c */
[----:B------:R-:W4:Y:S04]  /*55760*/  LDL.LU R3, [R1+0x223c] ;  /* 0x00223c0001037983 */ /* 0x000f280000300800 */
[----:B------:R-:W2:Y:S04]  /*55770*/  LDL.LU R28, [R1+0x2238] ;  /* 0x00223800011c7983 */ /* 0x000ea80000300800 */
[----:B------:R0:W-:Y:S04]  /*55780*/  STL.64 [R1+0x2198], R16 ;  /* 0x0021981001007387 */ /* 0x0001e80000100a00 */
[----:B------:R-:W2:Y:S04]  /*55790*/  LDL.LU R12, [R1+0x110] ;  /* 0x00011000010c7983 */ /* 0x000ea80000300800 */
[----:B------:R-:W2:Y:S04]  /*557a0*/  LDL.LU R13, [R1+0x114] ;  /* 0x00011400010d7983 */ /* 0x000ea80000300800 */
[----:B------:R-:W2:Y:S04]  /*557b0*/  LDL.LU R14, [R1+0x118] ;  /* 0x00011800010e7983 */ /* 0x000ea80000300800 */
[----:B------:R-:W2:Y:S01]  /*557c0*/  LDL.LU R15, [R1+0x11c] ;  /* 0x00011c00010f7983 */ /* 0x000ea20000300800 */
[----:B0-----:R-:W-:-:S02]  /*557d0*/  IMAD.MOV.U32 R16, RZ, RZ, R6 ;  /* 0x000000ffff107224 */ /* 0x001fc400078e0006 */
        /* <DEDUP_REMOVED lines=55> */
[----:B0-----:R-:W3:Y:S04]  /*55b50*/  LDL.LU R12, [R1+0x170] ;  /* 0x00017000010c7983 */ /* 0x001ee80000300800 */
[----:B------:R-:W3:Y:S04]  /*55b60*/  LDL.LU R13, [R1+0x174] ;  /* 0x00017400010d7983 */ /* 0x000ee80000300800 */
[----:B------:R-:W3:Y:S04]  /*55b70*/  LDL.LU R14, [R1+0x178] ;  /* 0x00017800010e7983 */ /* 0x000ee80000300800 */
[----:B------:R-:W3:Y:S04]  /*55b80*/  LDL.LU R15, [R1+0x17c] ;  /* 0x00017c00010f7983 */ /* 0x000ee80000300800 */
[----:B------:R-:W2:Y:S04]  /*55b90*/  LDL.LU R20, [R1+0xc0] ;  /* 0x0000c00001147983 */ /* 0x000ea80000300800 */
[----:B------:R-:W2:Y:S04]  /*55ba0*/  LDL.LU R21, [R1+0xc4] ;  /* 0x0000c40001157983 */ /* 0x000ea80000300800 */
[----:B------:R-:W2:Y:S04]  /*55bb0*/  LDL.LU R22, [R1+0xc8] ;  /* 0x0000c80001167983 */ /* 0x000ea80000300800 */
[----:B------:R-:W2:Y:S04]  /*55bc0*/  LDL.LU R23, [R1+0xcc] ;  /* 0x0000cc0001177983 */ /* 0x000ea80000300800 */
[----:B------:R-:W-:Y:S04]  /*55bd0*/  STL.64 [R1+0x1f88], R26 ;  /* 0x001f881a01007387 */ /* 0x000fe80000100a00 */
[----:B------:R0:W-:Y:S04]  /*55be0*/  STL.64 [R1+0x1f80], R24 ;  /* 0x001f801801007387 */ /* 0x0001e80000100a00 */
[----:B0-----:R-:W2:Y:S04]  /*55bf0*/  LDL.LU.64 R24, [R1+0x230] ;  /* 0x0002300001187983 */ /* 0x001ea80000300a00 */
[----:B------:R-:W2:Y:S01]  /*55c00*/  LDL.LU.64 R26, [R1+0x238] ;  /* 0x00023800011a7983 */ /* 0x000ea20000300a00 */
[----:B---3--:R-:W-:Y:S03]  /*55c10*/  HMMA.16816.F32.BF16 R16, R4, R16, R12 ;  /* 0x000000100410723c */ /* 0x008fe6000004180c */
[----:B--2---:R-:W-:Y:S04]  /*55c20*/  STL.64 [R1+0x20d8], R26 ;  /* 0x0020d81a01007387 */ /* 0x004fe80000100a00 */
[----:B------:R0:W-:Y:S02]  /*55c30*/  STL.64 [R1+0x20d0], R24 ;  /* 0x0020d01801007387 */ /* 0x0001e40000100a00 */
[----:B0-----:R-:W-:-:S02]  /*55c40*/  IMAD.MOV.U32 R24, RZ, RZ, R11 ;  /* 0x000000ffff187224 */ /* 0x001fc400078e000b */
[----:B------:R-:W-:-:S05]  /*55c50*/  IMAD.MOV.U32 R25, RZ, RZ, R10 ;  /* 0x000000ffff197224 */ /* 0x000fca00078e000a */
[----:B------:R0:W-:Y:S02]  /*55c60*/  STL.64 [R1+0x20e8], R24 ;  /* 0x0020e81801007387 */ /* 0x0001e40000100a00 */
[----:B0-----:R-:W-:Y:S02]  /*55c70*/  IMAD.MOV.U32 R24, RZ, RZ, R9 ;  /* 0x000000ffff187224 */ /* 0x001fe400078e0009 */
[----:B------:R-:W-:Y:S02]  /*55c80*/  IMAD.MOV.U32 R25, RZ, RZ, R8 ;  /* 0x000000ffff197224 */ /* 0x000fe400078e0008 */
[----:B------:R-:W2:Y:S04]  /*55c90*/  LDL.LU R8, [R1+0xb0] ;  /* 0x0000b00001087983 */ /* 0x000ea80000300800 */
[----:B------:R-:W2:Y:S04]  /*55ca0*/  LDL.LU R9, [R1+0xb4] ;  /* 0x0000b40001097983 */ /* 0x000ea80000300800 */
[----:B------:R-:W2:Y:S04]  /*55cb0*/  LDL.LU R10, [R1+0xb8] ;  /* 0x0000b800010a7983 */ /* 0x000ea80000300800 */
[----:B------:R-:W2:Y:S04]  /*55cc0*/  LDL.LU R11, [R1+0xbc] ;  /* 0x0000bc00010b7983 */ /* 0x000ea80000300800 */
[----:B------:R0:W-:Y:S04]  /*55cd0*/  STL.64 [R1+0x2100], R24 ;  /* 0x0021001801007387 */ /* 0x0001e80000100a00 */
[----:B0-----:R-:W3:Y:S04]  /*55ce0*/  LDL.LU R24, [R1+0xa0] ;  /* 0x0000a00001187983 */ /* 0x001ee80000300800 */
[----:B------:R-:W3:Y:S04]  /*55cf0*/  LDL.LU R25, [R1+0xa4] ;  /* 0x0000a40001197983 */ /* 0x000ee80000300800 */
[----:B------:R-:W3:Y:S04]  /*55d00*/  LDL.LU R26, [R1+0xa8] ;  /* 0x0000a800011a7983 */ /* 0x000ee80000300800 */
[----:B------:R-:W3:Y:S04]  /*55d10*/  LDL.LU R27, [R1+0xac] ;  /* 0x0000ac00011b7983 */ /* 0x000ee80000300800 */
[----:B------:R-:W2:Y:S04]  /*55d20*/  LDL.LU.64 R14, [R1+0x2208] ;  /* 0x00220800010e7983 */ /* 0x000ea80000300a00 */
[----:B------:R-:W2:Y:S04]  /*55d30*/  LDL.LU.64 R12, [R1+0x2200] ;  /* 0x00220000010c7983 */ /* 0x000ea80000300a00 */
        /* <DEDUP_REMOVED lines=58> */
[----:B--2---:R-:W-:Y:S02]  /*560e0*/  HMMA.16816.F32.BF16 R20, R4, R16, R20 ;  /* 0x000000100414723c */ /* 0x004fe40000041814 */
[----:B------:R0:W-:Y:S04]  /*560f0*/  STL.64 [R1+0x20e0], R18 ;  /* 0x0020e01201007387 */ /* 0x0001e80000100a00 */
[----:B------:R-:W2:-:S13]  /*56100*/  LDL.LU R16, [R1+0x2b0] ;  /* 0x0002b00001107983 */ /* 0x000e9a0000300800 */
[----:B------:R-:W-:Y:S04]  /*56110*/  STL.64 [R1+0xc0], R20 ;  /* 0x0000c01401007387 */ /* 0x000fe80000100a00 */
[----:B------:R-:W-:Y:S04]  /*56120*/  STL.64 [R1+0xc8], R22 ;  /* 0x0000c81601007387 */ /* 0x000fe80000100a00 */
[----:B------:R-:W2:Y:S04]  /*56130*/  LDL.LU R17, [R1+0x2b4] ;  /* 0x0002b40001117983 */ /* 0x000ea80000300800 */
[----:B0-----:R-:W2:Y:S04]  /*56140*/  LDL.LU R18, [R1+0x2b8] ;  /* 0x0002b80001127983 */ /* 0x001ea80000300800 */
[----:B------:R-:W2:Y:S01]  /*56150*/  LDL.LU R19, [R1+0x2bc] ;  /* 0x0002bc0001137983 */ /* 0x000ea20000300800 */
[C---:B------:R-:W-:Y:S03]  /*56160*/  HMMA.16816.F32.BF16 R8, R4.reuse, R12, R8 ;  /* 0x0000000c0408723c */ /* 0x040fe60000041808 */
        /* <DEDUP_REMOVED lines=10> */
[----:B------:R-:W-:Y:S04]  /*56210*/  STL.64 [R1+0xb0], R8 ;  /* 0x0000b00801007387 */ /* 0x000fe80000100a00 */
[----:B------:R0:W-:Y:S04]  /*56220*/  STL.64 [R1+0xb8], R10 ;  /* 0x0000b80a01007387 */ /* 0x0001e80000100a00 */
[----:B0-----:R-:W2:Y:S04]  /*56230*/  LDL.LU.64 R10, [R1+0x2110] ;  /* 0x00211000010a7983 */ /* 0x001ea80000300a00 */
[----:B------:R-:W3:Y:S02]  /*56240*/  LDL.LU.64 R8, [R1+0x2108] ;  /* 0x0021080001087983 */ /* 0x000ee40000300a00 */
[----:B---3--:R-:W-:-:S15]  /*56250*/  HMMA.16816.F32.BF16 R24, R4, R8, R24 ;  /* 0x000000080418723c */ /* 0x008fde0000041818 */
[----:B------:R-:W-:-:S04]  /*56260*/  NOP ;  /* 0x0000000000007918 */ /* 0x000fc80000000000 */
        /* <DEDUP_REMOVED lines=10> */
[----:B------:R-:W2:-:S15]  /*56310*/  LDL.LU.64 R18, [R1+0x20e0] ;  /* 0x0020e00001127983 */ /* 0x000e9e0000300a00 */
[----:B------:R-:W-:Y:S02]  /*56320*/  NOP ;  /* 0x0000000000007918 */ /* 0x000fe40000000000 */
[----:B------:R-:W-:Y:S02]  /*56330*/  IMAD.MOV.U32 R8, RZ, RZ, R27 ;  /* 0x000000ffff087224 */ /* 0x000fe400078e001b */
[----:B------:R-:W-:Y:S01]  /*56340*/  IMAD.MOV.U32 R12, RZ, RZ, R26 ;  /* 0x000000ffff0c7224 */ /* 0x000fe200078e001a */
[----:B------:R0:W-:Y:S01]  /*56350*/  STL [R1+0x2b0], R24 ;  /* 0x0002b01801007387 */ /* 0x0001e20000100800 */
[----:B------:R-:W-:-:S03]  /*56360*/  IMAD.MOV.U32 R13, RZ, RZ, R25 ;  /* 0x000000ffff0d7224 */ /* 0x000fc600078e0019 */
[----:B------:R-:W3:Y:S04]  /*56370*/  LDL.LU.64 R26, [R1+0x20d8] ;  /* 0x0020d800011a7983 */ /* 0x000ee80000300a00 */
[----:B0-----:R-:W2:Y:S04]  /*56380*/  LDL.LU.64 R24, [R1+0x20d0] ;  /* 0x0020d00001187983 */ /* 0x001ea80000300a00 */
[----:B------:R0:W-:Y:S04]  /*56390*/  STL.64 [R1+0x2068], R10 ;  /* 0x0020680a01007387 */ /* 0x0001e80000100a00 */
[----:B------:R-:W-:Y:S04]  /*563a0*/  STL [R1+0x2060], R8 ;  /* 0x0020600801007387 */ /* 0x000fe80000100800 */
[----:B0-----:R-:W2:Y:S04]  /*563b0*/  LDL.LU.64 R10, [R1+0x68] ;  /* 0x00006800010a7983 */ /* 0x001ea80000300a00 */
[----:B--2---:R0:W-:Y:S04]  /*563c0*/  STL.64 [R1+0x2078], R10 ;  /* 0x0020780a01007387 */ /* 0x0041e80000100a00 */
[----:B0-----:R-:W2:Y:S01]  /*563d0*/  LDL.LU.64 R10, [R1+0x78] ;  /* 0x00007800010a7983 */ /* 0x001ea20000300a00 */
[----:B------:R-:W-:-:S03]  /*563e0*/  IMAD.MOV.U32 R9, RZ, RZ, R14 ;  /* 0x000000ffff097224 */ /* 0x000fc600078e000e */
[----:B--2---:R0:W-:Y:S04]  /*563f0*/  STL.64 [R1+0x2080], R10 ;  /* 0x0020800a01007387 */ /* 0x0041e80000100a00 */
[----:B------:R-:W2:Y:S04]  /*56400*/  LDL.LU R8, [R1+0x280] ;  /* 0x0002800001087983 */ /* 0x000ea80000300800 */
[----:B------:R-:W2:Y:S01]  /*56410*/  LDL.LU R14, [R1+0x20cc] ;  /* 0x0020cc00010e7983 */ /* 0x000ea20000300800 */
[----:B0-----:R-:W-:-:S03]  /*56420*/  IMAD.MOV.U32 R10, RZ, RZ, R15 ;  /* 0x000000ffff0a7224 */ /* 0x001fc600078e000f */
[----:B------:R-:W2:Y:S04]  /*56430*/  LDL.LU R15, [R1+0x20c8] ;  /* 0x0020c800010f7983 */ /* 0x000ea80000300800 */
[----:B------:R-:W2:Y:S04]  /*56440*/  LDL.LU R11, [R1+0x28c] ;  /* 0x00028c00010b7983 */ /* 0x000ea80000300800 */
[----:B--2---:R0:W-:Y:S04]  /*56450*/  STL.64 [R1+0x2098], R10 ;  /* 0x0020980a01007387 */ /* 0x0041e80000100a00 */
[----:B------:R-:W-:Y:S04]  /*56460*/  STL.64 [R1+0x2090], R8 ;  /* 0x0020900801007387 */ /* 0x000fe80000100a00 */
[----:B0-----:R-:W2:Y:S04]  /*56470*/  LDL R10, [R1+0x98] ;  /* 0x00009800010a7983 */ /* 0x001ea80000100800 */
[----:B------:R-:W2:Y:S04]  /*56480*/  LDL R11, [R1+0x9c] ;  /* 0x00009c00010b7983 */ /* 0x000ea80000100800 */
[----:B------:R-:W-:Y:S04]  /*56490*/  STL [R1+0x1e64], R12 ;  /* 0x001e640c01007387 */ /* 0x000fe80000100800 */
[----:B------:R-:W-:Y:S04]  /*564a0*/  STL [R1+0x1e60], R13 ;  /* 0x001e600d01007387 */ /* 0x000fe80000100800 */
[----:B------:R0:W-:Y:S04]  /*564b0*/  STL.64 [R1+0x2088], R14 ;  /* 0x0020880e01007387 */ /* 0x0001e80000100a00 */
[----:B0-----:R-:W2:Y:S01]  /*564c0*/  LDL.LU.64 R14, [R1+0x88] ;  /* 0x00008800010e7983 */ /* 0x001ea20000300a00 */
[----:B------:R-:W-:-:S02]  /*564d0*/  IMAD.MOV.U32 R12, RZ, RZ, R18 ;  /* 0x000000ffff0c7224 */ /* 0x000fc400078e0012 */
[----:B------:R-:W-:Y:S01]  /*564e0*/  IMAD.MOV.U32 R13, RZ, RZ, R19 ;  /* 0x000000ffff0d7224 */ /* 0x000fe200078e0013 */
[----:B------:R-:W-:Y:S01]  /*564f0*/  HMMA.16816.F32.BF16 R4, R4, R24, R20 ;  /* 0x000000180404723c */ /* 0x000fe20000041814 */
[----:B--2---:R0:W-:Y:S04]  /*56500*/  STL.64 [R1+0x20a0], R14 ;  /* 0x0020a00e01007387 */ /* 0x0041e80000100a00 */
[----:B------:R-:W2:Y:S04]  /*56510*/  LDL.LU R18, [R1+0x20c4] ;  /* 0x0020c40001127983 */ /* 0x000ea80000300800 */
[----:B------:R-:W2:Y:S04]  /*56520*/  LDL.LU R19, [R1+0x20c0] ;  /* 0x0020c00001137983 */ /* 0x000ea80000300800 */
[----:B0-----:R-:W3:Y:S04]  /*56530*/  LDL.LU R14, [R1+0x298] ;  /* 0x00029800010e7983 */ /* 0x001ee80000300800 */
[----:B------:R-:W3:Y:S04]  /*56540*/  LDL.LU R15, [R1+0x29c] ;  /* 0x00029c00010f7983 */ /* 0x000ee80000300800 */
[----:B------:R-:W3:Y:S04]  /*56550*/  LDL.LU.64 R22, [R1+0x20b8] ;  /* 0x0020b80001167983 */ /* 0x000ee80000300a00 */
[----:B------:R-:W3:Y:S01]  /*56560*/  LDL.LU.64 R20, [R1+0x20b0] ;  /* 0x0020b00001147983 */ /* 0x000ee20000300a00 */
[----:B------:R-:W-:-:S02]  /*56570*/  IMAD.MOV.U32 R17, RZ, RZ, R6 ;  /* 0x000000ffff117224 */ /* 0x000fc400078e0006 */
[----:B------:R-:W-:Y:S01]  /*56580*/  IMAD.MOV.U32 R16, RZ, RZ, R7 ;  /* 0x000000ffff107224 */ /* 0x000fe200078e0007 */
[----:B------:R-:W-:Y:S04]  /*56590*/  STL.64 [R1+0x2a0], R4 ;  /* 0x0002a00401007387 */ /* 0x000fe80000100a00 */
[----:B--2---:R-:W-:Y:S04]  /*565a0*/  STL.64 [R1+0x1ff8], R18 ;  /* 0x001ff81201007387 */ /* 0x004fe80000100a00 */
[----:B------:R0:W-:Y:S01]  /*565b0*/  STL.64 [R1+0x1ff0], R16 ;  /* 0x001ff01001007387 */ /* 0x0001e20000100a00 */
[----:B---3--:R-:W-:Y:S03]  /*565c0*/  HMMA.16816.F32.BF16 R8, R20, R10, R12 ;  /* 0x0000000a1408723c */ /* 0x008fe6000004180c */
[----:B0-----:R-:W2:Y:S01]  /*565d0*/  LDL.LU R16, [R1+0x260] ;  /* 0x0002600001107983 */ /* 0x001ea20000300800 */
[----:B------:R-:W-:-:S03]  /*565e0*/  IMAD.MOV.U32 R17, RZ, RZ, R2 ;  /* 0x000000ffff117224 */ /* 0x000fc600078e0002 */
[----:B------:R-:W3:Y:S01]  /*565f0*/  LDL.LU R2, [R1+0x20ac] ;  /* 0x0020ac0001027983 */ /* 0x000ee20000300800 */
[----:B------:R-:W-:-:S03]  /*56600*/  IMAD.MOV.U32 R18, RZ, RZ, R0 ;  /* 0x000000ffff127224 */ /* 0x000fc600078e0000 */
[----:B------:R-:W2:Y:S04]  /*56610*/  LDL.LU R0, [R1+0x20a8] ;  /* 0x0020a80001007983 */ /* 0x000ea80000300800 */
[----:B------:R-:W4:Y:S04]  /*56620*/  LDL.LU R19, [R1+0x26c] ;  /* 0x00026c0001137983 */ /* 0x000f280000300800 */
[----:B------:R-:W-:Y:S04]  /*56630*/  STL.64 [R1+0x1f98], R26 ;  /* 0x001f981a01007387 */ /* 0x000fe80000100a00 */
[----:B------:R-:W4:Y:S04]  /*56640*/  LDL.LU R24, [R1+0x270] ;  /* 0x0002700001187983 */ /* 0x000f280000300800 */
[----:B------:R-:W4:Y:S04]  /*56650*/  LDL.LU R25, [R1+0x274] ;  /* 0x0002740001197983 */ /* 0x000f280000300800 */
[----:B------:R-:W4:Y:S01]  /*56660*/  LDL.LU.64 R14, [R1+0x20a0] ;  /* 0x0020a000010e7983 */ /* 0x000f220000300a00 */
[----:B------:R-:W-:-:S03]  /*56670*/  IMAD.MOV.U32 R5, RZ, RZ, R10 ;  /* 0x000000ffff057224 */ /* 0x000fc600078e000a */
[----:B------:R0:W-:Y:S01]  /*56680*/  STL.64 [R1+0x290], R8 ;  /* 0x0002900801007387 */ /* 0x0001e20000100a00 */
[----:B------:R-:W-:-:S03]  /*56690*/  IMAD.MOV.U32 R4, RZ, RZ, R11 ;  /* 0x000000ffff047224 */ /* 0x000fc600078e000b */
[----:B------:R-:W4:Y:S04]  /*566a0*/  LDL.LU.64 R10, [R1+0x2098] ;  /* 0x00209800010a7983 */ /* 0x000f280000300a00 */
[----:B0-----:R-:W4:Y:S01]  /*566b0*/  LDL.LU.64 R8, [R1+0x2090] ;  /* 0x0020900001087983 */ /* 0x001f220000300a00 */
[----:B------:R-:W-:Y:S02]  /*566c0*/  IMAD.MOV.U32 R26, RZ, RZ, R28 ;  /* 0x000000ffff1a7224 */ /* 0x000fe400078e001c */
[----:B---3--:R-:W-:Y:S02]  /*566d0*/  IMAD.MOV.U32 R6, RZ, RZ, R2 ;  /* 0x000000ffff067224 */ /* 0x008fe400078e0002 */
[----:B--2---:R-:W-:-:S05]  /*566e0*/  IMAD.MOV.U32 R7, RZ, RZ, R0 ;  /* 0x000000ffff077224 */ /* 0x004fca00078e0000 */
[----:B------:R-:W-:Y:S04]  /*566f0*/  STL.64 [R1+0x1fa8], R6 ;  /* 0x001fa80601007387 */ /* 0x000fe80000100a00 */
[----:B------:R0:W-:Y:S01]  /*56700*/  STL.64 [R1+0x1fa0], R4 ;  /* 0x001fa00401007387 */ /* 0x0001e20000100a00 */
[----:B----4-:R-:W-:Y:S01]  /*56710*/  HMMA.16816.F32.BF16 R8, R20, R14, R8 ;  /* 0x0000000e1408723c */ /* 0x010fe20000041808 */
[----:B0-----:R-:W-:Y:S02]  /*56720*/  IMAD.MOV.U32 R5, RZ, RZ, R14 ;  /* 0x000000ffff057224 */ /* 0x001fe400078e000e */
[----:B------:R-:W-:Y:S02]  /*56730*/  IMAD.MOV.U32 R4, RZ, RZ, R15 ;  /* 0x000000ffff047224 */ /* 0x000fe400078e000f */
[----:B------:R-:W2:-:S14]  /*56740*/  LDL.LU.64 R14, [R1+0x2088] ;  /* 0x00208800010e7983 */ /* 0x000e9c0000300a00 */
[----:B------:R-:W-:Y:S01]  /*56750*/  IMAD.MOV.U32 R28, RZ, RZ, R10 ;  /* 0x000000ffff1c7224 */ /* 0x000fe200078e000a */
[----:B------:R-:W-:Y:S01]  /*56760*/  STL.64 [R1+0x280], R8 ;  /* 0x0002800801007387 */ /* 0x000fe20000100a00 */
[----:B------:R-:W-:-:S03]  /*56770*/  IMAD.MOV.U32 R0, RZ, RZ, R11 ;  /* 0x000000ffff007224 */ /* 0x000fc600078e000b */
[----:B------:R-:W3:Y:S01]  /*56780*/  LDL.LU.64 R10, [R1+0x2080] ;  /* 0x00208000010a7983 */ /* 0x000ee20000300a00 */
[----:B------:R-:W-:-:S03]  /*56790*/  IMAD.MOV.U32 R27, RZ, RZ, R3 ;  /* 0x000000ffff1b7224 */ /* 0x000fc600078e0003 */
[----:B------:R-:W-:Y:S04]  /*567a0*/  STL [R1+0x1fc4], R0 ;  /* 0x001fc40001007387 */ /* 0x000fe80000100800 */
[----:B------:R-:W-:Y:S04]  /*567b0*/  STL [R1+0x1fc0], R28 ;  /* 0x001fc01c01007387 */ /* 0x000fe80000100800 */
[----:B------:R-:W-:Y:S04]  /*567c0*/  STL [R1+0x1fbc], R4 ;  /* 0x001fbc0401007387 */ /* 0x000fe80000100800 */
[----:B------:R-:W-:Y:S01]  /*567d0*/  STL [R1+0x1fb8], R5 ;  /* 0x001fb80501007387 */ /* 0x000fe20000100800 */
[----:B---3--:R-:W-:Y:S01]  /*567e0*/  HMMA.16816.F32.BF16 R24, R20, R10, R24 ;  /* 0x0000000a1418723c */ /* 0x008fe20000041818 */
[----:B------:R-:W-:-:S02]  /*567f0*/  IMAD.MOV.U32 R7, RZ, RZ, R10 ;  /* 0x000000ffff077224 */ /* 0x000fc400078e000a */
[----:B------:R-:W-:Y:S02]  /*56800*/  IMAD.MOV.U32 R6, RZ, RZ, R11 ;  /* 0x000000ffff067224 */ /* 0x000fe400078e000b */
[----:B------:R-:W3:-:S14]  /*56810*/  LDL.LU.64 R10, [R1+0x2078] ;  /* 0x00207800010a7983 */ /* 0x000edc0000300a00 */
[----:B------:R-:W-:Y:S04]  /*56820*/  STL.64 [R1+0x270], R24 ;  /* 0x0002701801007387 */ /* 0x000fe80000100a00 */
[----:B------:R-:W-:Y:S04]  /*56830*/  STL [R1+0x1fcc], R6 ;  /* 0x001fcc0601007387 */ /* 0x000fe80000100800 */
[----:B------:R3:W-:Y:S01]  /*56840*/  STL [R1+0x1fc8], R7 ;  /* 0x001fc80701007387 */ /* 0x0007e20000100800 */
[----:B------:R-:W-:Y:S02]  /*56850*/  IMAD.MOV.U32 R2, RZ, RZ, R27 ;  /* 0x000000ffff027224 */ /* 0x000fe400078e001b */
[----:B------:R-:W-:-:S03]  /*56860*/  IMAD.MOV.U32 R3, RZ, RZ, R26 ;  /* 0x000000ffff037224 */ /* 0x000fc600078e001a */
[----:B------:R-:W-:Y:S04]  /*56870*/  STL [R1+0x1e24], R2 ;  /* 0x001e240201007387 */ /* 0x000fe80000100800 */
[----:B------:R-:W-:Y:S01]  /*56880*/  STL [R1+0x1e20], R3 ;  /* 0x001e200301007387 */ /* 0x000fe20000100800 */
[----:B---3--:R-:W-:-:S15]  /*56890*/  HMMA.16816.F32.BF16 R4, R20, R10, R16 ;  /* 0x0000000a1404723c */ /* 0x008fde0000041810 */
[----:B------:R-:W-:-:S04]  /*568a0*/  NOP ;  /* 0x0000000000007918 */ /* 0x000fc80000000000 */
[----:B------:R-:W-:Y:S04]  /*568b0*/  STL.64 [R1+0x260], R4 ;  /* 0x0002600401007387 */ /* 0x000fe80000100a00 */
[----:B------:R-:W-:Y:S04]  /*568c0*/  STL.64 [R1+0x268], R6 ;  /* 0x0002680601007387 */ /* 0x000fe80000100a00 */
[----:B------:R-:W3:Y:S01]  /*568d0*/  LDL.LU.64 R18, [R1+0x8] ;  /* 0x0000080001127983 */ /* 0x000ee20000300a00 */
[----:B------:R-:W-:Y:S02]  /*568e0*/  IMAD.MOV.U32 R13, RZ, RZ, R10 ;  /* 0x000000ffff0d7224 */ /* 0x000fe400078e000a */
[----:B------:R-:W-:Y:S01]  /*568f0*/  IMAD.MOV.U32 R12, RZ, RZ, R11 ;  /* 0x000000ffff0c7224 */ /* 0x000fe200078e000b */
[----:B---3--:R-:W-:Y:S04]  /*56900*/  STL.64 [R1+0x2010], R18 ;  /* 0x0020101201007387 */ /* 0x008fe80000100a00 */
[----:B--2---:R-:W-:Y:S04]  /*56910*/  STL.64 [R1+0x1fe8], R14 ;  /* 0x001fe80e01007387 */ /* 0x004fe80000100a00 */
[----:B------:R0:W-:Y:S04]  /*56920*/  STL.64 [R1+0x1fe0], R12 ;  /* 0x001fe00c01007387 */ /* 0x0001e80000100a00 */
        /* <DEDUP_REMOVED lines=8> */
[----:B------:R-:W3:Y:S04]  /*569b0*/  LDL.LU R8, [R1+0x250] ;  /* 0x0002500001087983 */ /* 0x000ee80000300800 */
[----:B------:R-:W3:Y:S04]  /*569c0*/  LDL.LU R9, [R1+0x254] ;  /* 0x0002540001097983 */ /* 0x000ee80000300800 */
[----:B------:R-:W3:Y:S04]  /*569d0*/  LDL.LU R10, [R1+0x258] ;  /* 0x00025800010a7983 */ /* 0x000ee80000300800 */
[----:B------:R-:W3:Y:S04]  /*569e0*/  LDL.LU R11, [R1+0x25c] ;  /* 0x00025c00010b7983 */ /* 0x000ee80000300800 */
[----:B--2---:R-:W-:Y:S04]  /*569f0*/  STL.64 [R1+0x2038], R6 ;  /* 0x0020380601007387 */ /* 0x004fe80000100a00 */
[----:B----4-:R0:W-:Y:S04]  /*56a00*/  STL.64 [R1+0x2030], R4 ;  /* 0x0020300401007387 */ /* 0x0101e80000100a00 */
[----:B0-----:R-:W2:Y:S04]  /*56a10*/  LDL.LU R4, [R1+0x220] ;  /* 0x0002200001047983 */ /* 0x001ea80000300800 */
[----:B------:R-:W2:Y:S04]  /*56a20*/  LDL.LU R5, [R1+0x224] ;  /* 0x0002240001057983 */ /* 0x000ea80000300800 */
[----:B------:R-:W4:Y:S04]  /*56a30*/  LDL.LU R6, [R1+0x228] ;  /* 0x0002280001067983 */ /* 0x000f280000300800 */
[----:B------:R-:W4:Y:S04]  /*56a40*/  LDL.LU R7, [R1+0x22c] ;  /* 0x00022c0001077983 */ /* 0x000f280000300800 */
[----:B----4-:R0:W-:Y:S04]  /*56a50*/  STL.64 [R1+0x2050], R6 ;  /* 0x0020500601007387 */ /* 0x0101e80000100a00 */
[----:B--2---:R-:W-:Y:S04]  /*56a60*/  STL.64 [R1+0x2048], R4 ;  /* 0x0020480401007387 */ /* 0x004fe80000100a00 */
[----:B0-----:R-:W2:Y:S04]  /*56a70*/  LDL.LU.64 R6, [R1+0x48] ;  /* 0x0000480001067983 */ /* 0x001ea80000300a00 */
[----:B--2---:R0:W-:Y:S04]  /*56a80*/  STL.64 [R1+0x2070], R6 ;  /* 0x0020700601007387 */ /* 0x0041e80000100a00 */
[----:B0-----:R-:W2:Y:S04]  /*56a90*/  LDL.LU.64 R6, [R1+0x58] ;  /* 0x0000580001067983 */ /* 0x001ea80000300a00 */
[----:B------:R-:W4:Y:S04]  /*56aa0*/  LDL.LU.64 R18, [R1+0x18] ;  /* 0x0000180001127983 */ /* 0x000f280000300a00 */
[----:B----4-:R0:W-:Y:S04]  /*56ab0*/  STL.64 [R1+0x2028], R18 ;  /* 0x0020281201007387 */ /* 0x0101e80000100a00 */
[----:B0-----:R-:W4:Y:S04]  /*56ac0*/  LDL.LU.64 R18, [R1+0x28] ;  /* 0x0000280001127983 */ /* 0x001f280000300a00 */
[----:B----4-:R0:W-:Y:S04]  /*56ad0*/  STL.64 [R1+0x2040], R18 ;  /* 0x0020401201007387 */ /* 0x0101e80000100a00 */
[----:B0-----:R-:W4:Y:S04]  /*56ae0*/  LDL.LU.64 R18, [R1+0x38] ;  /* 0x0000380001127983 */ /* 0x001f280000300a00 */
[----:B----4-:R0:W-:Y:S04]  /*56af0*/  STL.64 [R1+0x2058], R18 ;  /* 0x0020581201007387 */ /* 0x0101e80000100a00 */
[----:B------:R-:W4:Y:S04]  /*56b00*/  LDL.LU R16, [R1+0x240] ;  /* 0x0002400001107983 */ /* 0x000f280000300800 */
[----:B------:R-:W4:Y:S04]  /*56b10*/  LDL.LU R17, [R1+0x244] ;  /* 0x0002440001117983 */ /* 0x000f280000300800 */
[----:B0-----:R-:W4:Y:S04]  /*56b20*/  LDL.LU R18, [R1+0x248] ;  /* 0x0002480001127983 */ /* 0x001f280000300800 */
[----:B------:R-:W4:Y:S04]  /*56b30*/  LDL.LU R19, [R1+0x24c] ;  /* 0x00024c0001137983 */ /* 0x000f280000300800 */
[----:B---3--:R-:W-:Y:S04]  /*56b40*/  STL.64 [R1+0x2008], R14 ;  /* 0x0020080e01007387 */ /* 0x008fe80000100a00 */
[----:B------:R0:W-:Y:S04]  /*56b50*/  STL.64 [R1+0x2000], R12 ;  /* 0x0020000c01007387 */ /* 0x0001e80000100a00 */
[----:B0-----:R-:W3:Y:S04]  /*56b60*/  LDL.LU R12, [R1+0x1e0] ;  /* 0x0001e000010c7983 */ /* 0x001ee80000300800 */
[----:B------:R-:W3:Y:S04]  /*56b70*/  LDL.LU R13, [R1+0x1e4] ;  /* 0x0001e400010d7983 */ /* 0x000ee80000300800 */
[----:B------:R-:W3:Y:S04]  /*56b80*/  LDL.LU R14, [R1+0x1e8] ;  /* 0x0001e800010e7983 */ /* 0x000ee80000300800 */
[----:B------:R-:W3:Y:S01]  /*56b90*/  LDL.LU R15, [R1+0x1ec] ;  /* 0x0001ec00010f7983 */ /* 0x000ee20000300800 */
[----:B--2---:R-:W-:Y:S01]  /*56ba0*/  HMMA.16816.F32.BF16 R8, R20, R6, R8 ;  /* 0x000000061408723c */ /* 0x004fe20000041808 */
[----:B------:R-:W-:-:S02]  /*56bb0*/  IMAD.MOV.U32 R25, RZ, RZ, R6 ;  /* 0x000000ffff197224 */ /* 0x000fc400078e0006 */
[----:B------:R-:W-:-:S15]  /*56bc0*/  IMAD.MOV.U32 R24, RZ, RZ, R7 ;  /* 0x000000ffff187224 */ /* 0x000fde00078e0007 */
[----:B------:R-:W-:Y:S01]  /*56bd0*/  NOP ;  /* 0x0000000000007918 */ /* 0x000fe20000000000 */
[----:B------:R-:W-:Y:S02]  /*56be0*/  IMAD.MOV.U32 R2, RZ, RZ, R8 ;  /* 0x000000ffff027224 */ /* 0x000fe400078e0008 */
[----:B------:R-:W-:Y:S01]  /*56bf0*/  IMAD.MOV.U32 R3, RZ, RZ, R9 ;  /* 0x000000ffff037224 */ /* 0x000fe200078e0009 */
[----:B---3--:R-:W-:Y:S04]  /*56c00*/  STL.64 [R1+0x2020], R14 ;  /* 0x0020200e01007387 */ /* 0x008fe80000100a00 */
[----:B------:R0:W-:Y:S04]  /*56c10*/  STL.64 [R1+0x2018], R12 ;  /* 0x0020180c01007387 */ /* 0x0001e80000100a00 */
[----:B0-----:R-:W2:Y:S04]  /*56c20*/  LDL.LU R12, [R1+0x1f0] ;  /* 0x0001f000010c7983 */ /* 0x001ea80000300800 */
[----:B------:R-:W2:Y:S04]  /*56c30*/  LDL.LU R13, [R1+0x1f4] ;  /* 0x0001f400010d7983 */ /* 0x000ea80000300800 */
[----:B------:R-:W2:Y:S04]  /*56c40*/  LDL.LU R14, [R1+0x1f8] ;  /* 0x0001f800010e7983 */ /* 0x000ea80000300800 */
[----:B------:R-:W2:Y:S04]  /*56c50*/  LDL.LU R15, [R1+0x1fc] ;  /* 0x0001fc00010f7983 */ /* 0x000ea80000300800 */
[----:B------:R-:W4:Y:S04]  /*56c60*/  LDL.LU.64 R6, [R1+0x2070] ;  /* 0x0020700001067983 */ /* 0x000f280000300a00 */
[----:B------:R0:W-:Y:S04]  /*56c70*/  STL.64 [R1+0x258], R10 ;  /* 0x0002580a01007387 */ /* 0x0001e80000100a00 */
[----:B0-----:R-:W3:Y:S04]  /*56c80*/  LDL.LU.64 R10, [R1+0x2068] ;  /* 0x00206800010a7983 */ /* 0x001ee80000300a00 */
[----:B------:R-:W2:Y:S04]  /*56c90*/  LDL.LU R8, [R1+0x2060] ;  /* 0x0020600001087983 */ /* 0x000ea80000300800 */
[----:B------:R-:W2:Y:S01]  /*56ca0*/  LDL R9, [R1+0x182c] ;  /* 0x00182c0001097983 */ /* 0x000ea20000100800 */
[----:B----4-:R-:W-:Y:S03]  /*56cb0*/  HMMA.16816.F32.BF16 R16, R20, R6, R16 ;  /* 0x000000061410723c */ /* 0x010fe60000041810 */
[----:B---3--:R-:W-:Y:S04]  /*56cc0*/  STL.64 [R1+0x1fd8], R10 ;  /* 0x001fd80a01007387 */ /* 0x008fe80000100a00 */
[----:B--2---:R0:W-:Y:S04]  /*56cd0*/  STL.64 [R1+0x1fd0], R8 ;  /* 0x001fd00801007387 */ /* 0x0041e80000100a00 */
[----:B0-----:R-:W2:Y:S04]  /*56ce0*/  LDL.LU R8, [R1+0x1c0] ;  /* 0x0001c00001087983 */ /* 0x001ea80000300800 */
[----:B------:R-:W2:Y:S04]  /*56cf0*/  LDL.LU R9, [R1+0x1c4] ;  /* 0x0001c40001097983 */ /* 0x000ea80000300800 */
[----:B------:R-:W2:Y:S04]  /*56d00*/  LDL.LU R10, [R1+0x1c8] ;  /* 0x0001c800010a7983 */ /* 0x000ea80000300800 */
[----:B------:R0:W-:Y:S04]  /*56d10*/  STL [R1+0x1e3c], R3 ;  /* 0x001e3c0301007387 */ /* 0x0001e80000100800 */
[----:B------:R1:W-:Y:S04]  /*56d20*/  STL [R1+0x1e38], R2 ;  /* 0x001e380201007387 */ /* 0x0003e80000100800 */
[----:B------:R-:W-:Y:S04]  /*56d30*/  STL.64 [R1+0x240], R16 ;  /* 0x0002401001007387 */ /* 0x000fe80000100a00 */
[----:B------:R3:W-:Y:S01]  /*56d40*/  STL.64 [R1+0x248], R18 ;  /* 0x0002481201007387 */ /* 0x0007e20000100a00 */
[----:B0-----:R-:W-:-:S02]  /*56d50*/  IMAD.MOV.U32 R3, RZ, RZ, R6 ;  /* 0x000000ffff037224 */ /* 0x001fc400078e0006 */
[----:B-1----:R-:W-:Y:S01]  /*56d60*/  IMAD.MOV.U32 R2, RZ, RZ, R7 ;  /* 0x000000ffff027224 */ /* 0x002fe200078e0007 */
[----:B---3--:R-:W3:Y:S04]  /*56d70*/  LDL.LU.64 R18, [R1+0x2058] ;  /* 0x0020580001127983 */ /* 0x008ee80000300a00 */
[----:B------:R-:W3:Y:S04]  /*56d80*/  LDL.LU.64 R6, [R1+0x2050] ;  /* 0x0020500001067983 */ /* 0x000ee80000300a00 */
[----:B------:R-:W3:Y:S01]  /*56d90*/  LDL.LU.64 R4, [R1+0x2048] ;  /* 0x0020480001047983 */ /* 0x000ee20000300a00 */
[----:B------:R-:W-:Y:S01]  /*56da0*/  IMAD.MOV.U32 R11, RZ, RZ, R29 ;  /* 0x000000ffff0b7224 */ /* 0x000fe200078e001d */
[----:B---3--:R-:W-:Y:S01]  /*56db0*/  HMMA.16816.F32.BF16 R4, R20, R18, R4 ;  /* 0x000000121404723c */ /* 0x008fe20000041804 */
[----:B------:R-:W-:-:S02]  /*56dc0*/  IMAD.MOV.U32 R27, RZ, RZ, R18 ;  /* 0x000000ffff1b7224 */ /* 0x000fc400078e0012 */
[----:B------:R-:W-:Y:S02]  /*56dd0*/  IMAD.MOV.U32 R26, RZ, RZ, R19 ;  /* 0x000000ffff1a7224 */ /* 0x000fe400078e0013 */
[----:B------:R-:W3:-:S14]  /*56de0*/  LDL.LU.64 R18, [R1+0x2040] ;  /* 0x0020400001127983 */ /* 0x000edc0000300a00 */
[----:B------:R-:W-:Y:S04]  /*56df0*/  STL.64 [R1+0x220], R4 ;  /* 0x0002200401007387 */ /* 0x000fe80000100a00 */
[----:B------:R0:W-:Y:S01]  /*56e00*/  STL [R1+0x228], R6 ;  /* 0x0002280601007387 */ /* 0x0001e20000100800 */
[----:B------:R-:W-:-:S03]  /*56e10*/  IMAD.MOV.U32 R29, RZ, RZ, R7 ;  /* 0x000000ffff1d7224 */ /* 0x000fc600078e0007 */
[----:B0-----:R-:W3:Y:S04]  /*56e20*/  LDL.LU.64 R6, [R1+0x2038] ;  /* 0x0020380001067983 */ /* 0x001ee80000300a00 */
[----:B------:R-:W3:Y:S02]  /*56e30*/  LDL.LU.64 R4, [R1+0x2030] ;  /* 0x0020300001047983 */ /* 0x000ee40000300a00 */
[----:B---3--:R-:W-:-:S15]  /*56e40*/  HMMA.16816.F32.BF16 R4, R20, R18, R4 ;  /* 0x000000121404723c */ /* 0x008fde0000041804 */
[----:B------:R-:W-:-:S04]  /*56e50*/  NOP ;  /* 0x0000000000007918 */ /* 0x000fc80000000000 */
[----:B------:R0:W-:Y:S04]  /*56e60*/  STL.64 [R1+0x310], R4 ;  /* 0x0003100401007387 */ /* 0x0001e80000100a00 */
[----:B------:R-:W-:Y:S01]  /*56e70*/  STL.64 [R1+0x318], R6 ;  /* 0x0003180601007387 */ /* 0x000fe20000100a00 */
[----:B0-----:R-:W-:Y:S02]  /*56e80*/  IMAD.MOV.U32 R4, RZ, RZ, R18 ;  /* 0x000000ffff047224 */ /* 0x001fe400078e0012 */
[----:B------:R-:W-:Y:S02]  /*56e90*/  IMAD.MOV.U32 R5, RZ, RZ, R19 ;  /* 0x000000ffff057224 */ /* 0x000fe400078e0013 */
[----:B------:R-:W3:Y:S02]  /*56ea0*/  LDL.LU.64 R18, [R1+0x2028] ;  /* 0x0020280001127983 */ /* 0x000ee40000300a00 */
[----:B---3--:R-:W-:Y:S01]  /*56eb0*/  HMMA.16816.F32.BF16 R12, R20, R18, R12 ;  /* 0x00000012140c723c */ /* 0x008fe2000004180c */
[----:B------:R-:W-:-:S02]  /*56ec0*/  IMAD.MOV.U32 R0, RZ, RZ, R18 ;  /* 0x000000ffff007224 */ /* 0x000fc400078e0012 */
[----:B------:R-:W-:-:S15]  /*56ed0*/  IMAD.MOV.U32 R28, RZ, RZ, R19 ;  /* 0x000000ffff1c7224 */ /* 0x000fde00078e0013 */
[----:B------:R-:W-:Y:S01]  /*56ee0*/  NOP ;  /* 0x0000000000007918 */ /* 0x000fe20000000000 */
[----:B------:R-:W-:Y:S04]  /*56ef0*/  STL.64 [R1+0x300], R12 ;  /* 0x0003000c01007387 */ /* 0x000fe80000100a00 */
[----:B------:R0:W-:Y:S04]  /*56f00*/  STL.64 [R1+0x308], R14 ;  /* 0x0003080e01007387 */ /* 0x0001e80000100a00 */
[----:B0-----:R-:W3:Y:S04]  /*56f10*/  LDL.LU.64 R14, [R1+0x2020] ;  /* 0x00202000010e7983 */ /* 0x001ee80000300a00 */
[----:B------:R-:W3:Y:S04]  /*56f20*/  LDL.LU.64 R12, [R1+0x2018] ;  /* 0x00201800010c7983 */ /* 0x000ee80000300a00 */
        /* <DEDUP_REMOVED lines=9> */
[----:B------:R-:W3:Y:S04]  /*56fc0*/  LDL.LU.64 R18, [R1+0x1ff8] ;  /* 0x001ff80001127983 */ /* 0x000ee80000300a00 */
[----:B------:R-:W4:Y:S01]  /*56fd0*/  LDL.LU.64 R16, [R1+0x1ff0] ;  /* 0x001ff00001107983 */ /* 0x000f220000300a00 */
[----:B---3--:R-:W-:-:S15]  /*56fe0*/  HMMA.16816.F32.BF16 R12, R20, R18, R12 ;  /* 0x00000012140c723c */ /* 0x008fde000004180c */
[----:B------:R-:W-:-:S04]  /*56ff0*/  NOP ;  /* 0x0000000000007918 */ /* 0x000fc80000000000 */
[----:B------:R-:W-:Y:S04]  /*57000*/  STL.64 [R1+0x2e0], R12 ;  /* 0x0002e00c01007387 */ /* 0x000fe80000100a00 */
[----:B------:R0:W-:Y:S04]  /*57010*/  STL.64 [R1+0x2e8], R14 ;  /* 0x0002e80e01007387 */ /* 0x0001e80000100a00 */
[----:B0-----:R-:W2:Y:S04]  /*57020*/  LDL.LU.64 R14, [R1+0x1fe8] ;  /* 0x001fe800010e7983 */ /* 0x001ea80000300a00 */
[----:B------:R-:W3:Y:S04]  /*57030*/  LDL.LU.64 R12, [R1+0x1fe0] ;  /* 0x001fe000010c7983 */ /* 0x000ee80000300a00 */
[----:B------:R-:W-:Y:S04]  /*57040*/  STL.64 [R1+0x1e90], R18 ;  /* 0x001e901201007387 */ /* 0x000fe80000100a00 */
[----:B----4-:R0:W-:Y:S04]  /*57050*/  STL.64 [R1+0x1e88], R16 ;  /* 0x001e881001007387 */ /* 0x0101e80000100a00 */
[----:B0-----:R-:W4:Y:S04]  /*57060*/  LDL.LU R16, [R1+0x1b0] ;  /* 0x0001b00001107983 */ /* 0x001f280000300800 */
[----:B------:R-:W4:Y:S04]  /*57070*/  LDL.LU R17, [R1+0x1b4] ;  /* 0x0001b40001117983 */ /* 0x000f280000300800 */
[----:B------:R-:W4:Y:S04]  /*57080*/  LDL.LU R18, [R1+0x1b8] ;  /* 0x0001b80001127983 */ /* 0x000f280000300800 */
[----:B------:R-:W4:Y:S01]  /*57090*/  LDL.LU R19, [R1+0x1bc] ;  /* 0x0001bc0001137983 */ /* 0x000f220000300800 */
[----:B--2---:R-:W-:-:S15]  /*570a0*/  HMMA.16816.F32.BF16 R8, R20, R14, R8 ;  /* 0x0000000e1408723c */ /* 0x004fde0000041808 */
[----:B------:R-:W-:-:S04]  /*570b0*/  NOP ;  /* 0x0000000000007918 */ /* 0x000fc80000000000 */
[----:B------:R-:W-:Y:S04]  /*570c0*/  STL.64 [R1+0x210], R8 ;  /* 0x0002100801007387 */ /* 0x000fe80000100a00 */
[----:B------:R0:W-:Y:S04]  /*570d0*/  STL.64 [R1+0x218], R10 ;  /* 0x0002180a01007387 */ /* 0x0001e80000100a00 */
[----:B0-----:R-:W4:Y:S04]  /*570e0*/  LDL.LU.64 R10, [R1+0x1fd8] ;  /* 0x001fd800010a7983 */ /* 0x001f280000300a00 */
[----:B------:R-:W2:Y:S04]  /*570f0*/  LDL.LU.64 R8, [R1+0x1fd0] ;  /* 0x001fd00001087983 */ /* 0x000ea80000300a00 */
[----:B------:R-:W-:Y:S01]  /*57100*/  STL.64 [R1+0x1fb0], R14 ;  /* 0x001fb00e01007387 */ /* 0x000fe20000100a00 */
[----:B----4-:R-:W-:Y:S03]  /*57110*/  HMMA.16816.F32.BF16 R16, R20, R10, R16 ;  /* 0x0000000a1410723c */ /* 0x010fe60000041810 */
[----:B------:R-:W-:Y:S04]  /*57120*/  STL.64 [R1+0x1e70], R10 ;  /* 0x001e700a01007387 */ /* 0x000fe80000100a00 */
[----:B--2---:R0:W-:-:S12]  /*57130*/  STL.64 [R1+0x1e68], R8 ;  /* 0x001e680801007387 */ /* 0x0041d80000100a00 */
[----:B------:R-:W-:Y:S04]  /*57140*/  STL.64 [R1+0x2d0], R16 ;  /* 0x0002d01001007387 */ /* 0x000fe80000100a00 */
[----:B------:R1:W-:Y:S04]  /*57150*/  STL.64 [R1+0x2d8], R18 ;  /* 0x0002d81201007387 */ /* 0x0003e80000100a00 */
[----:B0-----:R-:W2:Y:S04]  /*57160*/  LDL.LU R8, [R1+0xb0] ;  /* 0x0000b00001087983 */ /* 0x001ea80000300800 */
[----:B------:R-:W2:Y:S04]  /*57170*/  LDL.LU R9, [R1+0xb4] ;  /* 0x0000b40001097983 */ /* 0x000ea80000300800 */
[----:B------:R-:W4:Y:S04]  /*57180*/  LDL.LU R10, [R1+0xb8] ;  /* 0x0000b800010a7983 */ /* 0x000f280000300800 */
[----:B------:R-:W4:Y:S01]  /*57190*/  LDL.LU R11, [R1+0xbc] ;  /* 0x0000bc00010b7983 */ /* 0x000f220000300800 */
[----:B-1----:R-:W-:-:S02]  /*571a0*/  IMAD.MOV.U32 R18, RZ, RZ, R6 ;  /* 0x000000ffff127224 */ /* 0x002fc400078e0006 */
[----:B------:R-:W-:Y:S01]  /*571b0*/  IMAD.MOV.U32 R19, RZ, RZ, R7 ;  /* 0x000000ffff137224 */ /* 0x000fe200078e0007 */
[----:B------:R-:W2:Y:S04]  /*571c0*/  LDL.LU R6, [R1+0x1fcc] ;  /* 0x001fcc0001067983 */ /* 0x000ea80000300800 */
        /* <DEDUP_REMOVED lines=31> */
[----:B------:R-:W-:-:S05]  /*573c0*/  IMAD.MOV.U32 R19, RZ, RZ, R26 ;  /* 0x000000ffff137224 */ /* 0x000fca00078e001a */
        /* <DEDUP_REMOVED lines=18> */
[----:B------:R3:W-:Y:S02]  /*574f0*/  STL.64 [R1+0x1f20], R18 ;  /* 0x001f201201007387 */ /* 0x0007e40000100a00 */
[----:B---3--:R-:W-:Y:S02]  /*57500*/  IMAD.MOV.U32 R18, RZ, RZ, R13 ;  /* 0x000000ffff127224 */ /* 0x008fe400078e000d */
[----:B------:R-:W-:-:S05]  /*57510*/  IMAD.MOV.U32 R19, RZ, RZ, R12 ;  /* 0x000000ffff137224 */ /* 0x000fca00078e000c */
[----:B------:R-:W-:Y:S04]  /*57520*/  STL.64 [R1+0x1f38], R18 ;  /* 0x001f381201007387 */ /* 0x000fe80000100a00 */
[----:B----4-:R-:W-:Y:S04]  /*57530*/  STL.64 [R1+0x1f00], R10 ;  /* 0x001f000a01007387 */ /* 0x010fe80000100a00 */
[----:B--2---:R0:W-:Y:S04]  /*57540*/  STL.64 [R1+0x1ef8], R8 ;  /* 0x001ef80801007387 */ /* 0x0041e80000100a00 */
[----:B0-----:R-:W2:Y:S04]  /*57550*/  LDL.LU R8, [R1+0x120] ;  /* 0x0001200001087983 */ /* 0x001ea80000300800 */
[----:B------:R-:W2:Y:S04]  /*57560*/  LDL.LU R9, [R1+0x124] ;  /* 0x0001240001097983 */ /* 0x000ea80000300800 */
[----:B------:R-:W3:Y:S04]  /*57570*/  LDL.LU R10, [R1+0x128] ;  /* 0x00012800010a7983 */ /* 0x000ee80000300800 */
[----:B------:R-:W3:Y:S01]  /*57580*/  LDL.LU R11, [R1+0x12c] ;  /* 0x00012c00010b7983 */ /* 0x000ee20000300800 */
[----:B------:R-:W-:-:S02]  /*57590*/  IMAD.MOV.U32 R18, RZ, RZ, R7 ;  /* 0x000000ffff127224 */ /* 0x000fc400078e0007 */
[----:B------:R-:W-:-:S05]  /*575a0*/  IMAD.MOV.U32 R19, RZ, RZ, R6 ;  /* 0x000000ffff137224 */ /* 0x000fca00078e0006 */
[----:B------:R-:W-:Y:S04]  /*575b0*/  STL.64 [R1+0x1f50], R18 ;  /* 0x001f501201007387 */ /* 0x000fe80000100a00 */
[----:B---3--:R-:W-:Y:S04]  /*575c0*/  STL.64 [R1+0x1f18], R10 ;  /* 0x001f180a01007387 */ /* 0x008fe80000100a00 */
[----:B--2---:R0:W-:Y:S04]  /*575d0*/  STL.64 [R1+0x1f10], R8 ;  /* 0x001f100801007387 */ /* 0x0041e80000100a00 */
[----:B0-----:R-:W2:Y:S04]  /*575e0*/  LDL.LU R8, [R1+0x130] ;  /* 0x0001300001087983 */ /* 0x001ea80000300800 */
[----:B------:R-:W2:Y:S04]  /*575f0*/  LDL.LU R9, [R1+0x134] ;  /* 0x0001340001097983 */ /* 0x000ea80000300800 */
[----:B------:R-:W3:Y:S04]  /*57600*/  LDL.LU R10, [R1+0x138] ;  /* 0x00013800010a7983 */ /* 0x000ee80000300800 */
[----:B------:R-:W3:Y:S04]  /*57610*/  LDL.LU R11, [R1+0x13c] ;  /* 0x00013c00010b7983 */ /* 0x000ee80000300800 */
[----:B------:R-:W4:Y:S04]  /*57620*/  LDL.LU R24, [R1+0x190] ;  /* 0x0001900001187983 */ /* 0x000f280000300800 */
[----:B------:R-:W4:Y:S04]  /*57630*/  LDL.LU R25, [R1+0x194] ;  /* 0x0001940001197983 */ /* 0x000f280000300800 */
[----:B------:R-:W4:Y:S04]  /*57640*/  LDL.LU R26, [R1+0x198] ;  /* 0x00019800011a7983 */ /* 0x000f280000300800 */
[----:B------:R-:W4:Y:S01]  /*57650*/  LDL.LU R27, [R1+0x19c] ;  /* 0x00019c00011b7983 */ /* 0x000f220000300800 */
[----:B------:R-:W-:-:S02]  /*57660*/  IMAD.MOV.U32 R18, RZ, RZ, R5 ;  /* 0x000000ffff127224 */ /* 0x000fc400078e0005 */
[----:B------:R-:W-:Y:S01]  /*57670*/  IMAD.MOV.U32 R19, RZ, RZ, R4 ;  /* 0x000000ffff137224 */ /* 0x000fe200078e0004 */
[----:B------:R-:W4:Y:S04]  /*57680*/  LDL.LU R12, [R1+0x1a0] ;  /* 0x0001a000010c7983 */ /* 0x000f280000300800 */
[----:B------:R-:W4:Y:S04]  /*57690*/  LDL.LU R13, [R1+0x1a4] ;  /* 0x0001a400010d7983 */ /* 0x000f280000300800 */
[----:B------:R-:W4:Y:S04]  /*576a0*/  LDL.LU R14, [R1+0x1a8] ;  /* 0x0001a800010e7983 */ /* 0x000f280000300800 */
[----:B------:R-:W4:Y:S04]  /*576b0*/  LDL.LU R15, [R1+0x1ac] ;  /* 0x0001ac00010f7983 */ /* 0x000f280000300800 */
[----:B------:R-:W4:Y:S04]  /*576c0*/  LDL.LU.64 R6, [R1+0xd8] ;  /* 0x0000d80001067983 */ /* 0x000f280000300a00 */
[----:B------:R-:W-:Y:S04]  /*576d0*/  STL.64 [R1+0x1f68], R18 ;  /* 0x001f681201007387 */ /* 0x000fe80000100a00 */
[----:B---3--:R-:W-:Y:S04]  /*576e0*/  STL.64 [R1+0x1f30], R10 ;  /* 0x001f300a01007387 */ /* 0x008fe80000100a00 */
[----:B--2---:R0:W-:Y:S04]  /*576f0*/  STL.64 [R1+0x1f28], R8 ;  /* 0x001f280801007387 */ /* 0x0041e80000100a00 */
[----:B0-----:R-:W2:Y:S04]  /*57700*/  LDL.LU R8, [R1+0x140] ;  /* 0x0001400001087983 */ /* 0x001ea80000300800 */
[----:B------:R-:W2:Y:S04]  /*57710*/  LDL.LU R9, [R1+0x144] ;  /* 0x0001440001097983 */ /* 0x000ea80000300800 */
[----:B------:R-:W3:Y:S04]  /*57720*/  LDL.LU R10, [R1+0x148] ;  /* 0x00014800010a7983 */ /* 0x000ee80000300800 */
[----:B------:R-:W3:Y:S04]  /*57730*/  LDL.LU R11, [R1+0x14c] ;  /* 0x00014c00010b7983 */ /* 0x000ee80000300800 */
[----:B------:R-:W2:Y:S04]  /*57740*/  LDL.LU R18, [R1+0x98] ;  /* 0x0000980001127983 */ /* 0x000ea80000300800 */
[----:B------:R-:W2:Y:S04]  /*57750*/  LDL.LU R19, [R1+0x9c] ;  /* 0x00009c0001137983 */ /* 0x000ea80000300800 */
[----:B--2---:R0:W-:Y:S04]  /*57760*/  STL.64 [R1+0x1f90], R18 ;  /* 0x001f901201007387 */ /* 0x0041e80000100a00 */
[----:B------:R-:W2:Y:S04]  /*57770*/  LDL.LU R16, [R1+0x180] ;  /* 0x0001800001107983 */ /* 0x000ea80000300800 */
[----:B------:R-:W2:Y:S04]  /*57780*/  LDL.LU R17, [R1+0x184] ;  /* 0x0001840001117983 */ /* 0x000ea80000300800 */
[----:B0-----:R-:W2:Y:S04]  /*57790*/  LDL.LU R18, [R1+0x188] ;  /* 0x0001880001127983 */ /* 0x001ea80000300800 */
[----:B------:R-:W2:Y:S04]  /*577a0*/  LDL.LU R19, [R1+0x18c] ;  /* 0x00018c0001137983 */ /* 0x000ea80000300800 */
[----:B---3--:R-:W-:Y:S04]  /*577b0*/  STL.64 [R1+0x1f48], R10 ;  /* 0x001f480a01007387 */ /* 0x008fe80000100a00 */
[----:B------:R0:W-:Y:S04]  /*577c0*/  STL.64 [R1+0x1f40], R8 ;  /* 0x001f400801007387 */ /* 0x0001e80000100a00 */
[----:B0-----:R-:W3:Y:S04]  /*577d0*/  LDL.LU R8, [R1+0x150] ;  /* 0x0001500001087983 */ /* 0x001ee80000300800 */
[----:B------:R-:W3:Y:S04]  /*577e0*/  LDL.LU R9, [R1+0x154] ;  /* 0x0001540001097983 */ /* 0x000ee80000300800 */
[----:B------:R-:W2:Y:S04]  /*577f0*/  LDL.LU R10, [R1+0x158] ;  /* 0x00015800010a7983 */ /* 0x000ea80000300800 */
[----:B------:R-:W2:Y:S01]  /*57800*/  LDL.LU R11, [R1+0x15c] ;  /* 0x00015c00010b7983 */ /* 0x000ea20000300800 */
[----:B----4-:R-:W-:Y:S03]  /*57810*/  HMMA.16816.F32.BF16 R12, R20, R6, R12 ;  /* 0x00000006140c723c */ /* 0x010fe6000004180c */
[----:B--2---:R-:W-:Y:S04]  /*57820*/  STL.64 [R1+0x1f60], R10 ;  /* 0x001f600a01007387 */ /* 0x004fe80000100a00 */
[----:B---3--:R0:W-:Y:S04]  /*57830*/  STL.64 [R1+0x1f58], R8 ;  /* 0x001f580801007387 */ /* 0x0081e80000100a00 */
        /* <DEDUP_REMOVED lines=10> */
[----:B------:R0:W-:Y:S04]  /*578e0*/  STL.64 [R1+0x1f0], R12 ;  /* 0x0001f00c01007387 */ /* 0x0001e80000100a00 */
[----:B------:R1:W-:Y:S01]  /*578f0*/  STL.64 [R1+0x1f8], R14 ;  /* 0x0001f80e01007387 */ /* 0x0003e20000100a00 */
[----:B0-----:R-:W-:-:S03]  /*57900*/  IMAD.MOV.U32 R12, RZ, RZ, R6 ;  /* 0x000000ffff0c7224 */ /* 0x001fc600078e0006 */
[----:B-1----:R-:W3:Y:S01]  /*57910*/  LDL.LU.64 R14, [R1+0x1fb0] ;  /* 0x001fb000010e7983 */ /* 0x002ee20000300a00 */
[----:B------:R-:W-:-:S03]  /*57920*/  IMAD.MOV.U32 R13, RZ, RZ, R7 ;  /* 0x000000ffff0d7224 */ /* 0x000fc600078e0007 */
[----:B------:R-:W4:Y:S04]  /*57930*/  LDL.LU.64 R6, [R1+0x1fa8] ;  /* 0x001fa80001067983 */ /* 0x000f280000300a00 */
[----:B------:R-:W2:Y:S01]  /*57940*/  LDL.LU.64 R4, [R1+0x1fa0] ;  /* 0x001fa00001047983 */ /* 0x000ea20000300a00 */
[----:B----4-:R-:W-:-:S15]  /*57950*/  HMMA.16816.F32.BF16 R24, R20, R6, R24 ;  /* 0x000000061418723c */ /* 0x010fde0000041818 */
[----:B------:R-:W-:-:S04]  /*57960*/  NOP ;  /* 0x0000000000007918 */ /* 0x000fc80000000000 */
[----:B------:R-:W-:Y:S04]  /*57970*/  STL.64 [R1+0x1e0], R24 ;  /* 0x0001e01801007387 */ /* 0x000fe80000100a00 */
[----:B------:R0:W-:Y:S04]  /*57980*/  STL.64 [R1+0x1e8], R26 ;  /* 0x0001e81a01007387 */ /* 0x0001e80000100a00 */
[----:B0-----:R-:W4:Y:S04]  /*57990*/  LDL.LU.64 R26, [R1+0x1f98] ;  /* 0x001f9800011a7983 */ /* 0x001f280000300a00 */
[----:B------:R-:W-:Y:S04]  /*579a0*/  STL.64 [R1+0x1e48], R6 ;  /* 0x001e480601007387 */ /* 0x000fe80000100a00 */
[----:B--2---:R0:W-:Y:S04]  /*579b0*/  STL.64 [R1+0x1e40], R4 ;  /* 0x001e400401007387 */ /* 0x0041e80000100a00 */
[----:B0-----:R-:W2:Y:S04]  /*579c0*/  LDL.LU R4, [R1+0x2c0] ;  /* 0x0002c00001047983 */ /* 0x001ea80000300800 */
[----:B------:R-:W2:Y:S04]  /*579d0*/  LDL.LU R5, [R1+0x2c4] ;  /* 0x0002c40001057983 */ /* 0x000ea80000300800 */
[----:B------:R-:W2:Y:S04]  /*579e0*/  LDL.LU R6, [R1+0x2c8] ;  /* 0x0002c80001067983 */ /* 0x000ea80000300800 */
[----:B------:R-:W2:Y:S01]  /*579f0*/  LDL.LU R7, [R1+0x2cc] ;  /* 0x0002cc0001077983 */ /* 0x000ea20000300800 */
[----:B----4-:R-:W-:Y:S01]  /*57a00*/  HMMA.16816.F32.BF16 R20, R20, R26, R16 ;  /* 0x0000001a1414723c */ /* 0x010fe20000041810 */
[----:B------:R-:W-:-:S02]  /*57a10*/  IMAD.MOV.U32 R3, RZ, RZ, R26 ;  /* 0x000000ffff037224 */ /* 0x000fc400078e001a */
[----:B------:R-:W-:Y:S01]  /*57a20*/  IMAD.MOV.U32 R2, RZ, RZ, R27 ;  /* 0x000000ffff027224 */ /* 0x000fe200078e001b */
[----:B--2---:R0:W-:Y:S04]  /*57a30*/  STL.64 [R1+0x1e58], R6 ;  /* 0x001e580601007387 */ /* 0x0041e80000100a00 */
[----:B0-----:R-:W2:Y:S04]  /*57a40*/  LDL R7, [R1+0x69c] ;  /* 0x00069c0001077983 */ /* 0x001ea80000100800 */
[----:B------:R-:W-:Y:S04]  /*57a50*/  STL.64 [R1+0x1e50], R4 ;  /* 0x001e500401007387 */ /* 0x000fe80000100a00 */
[----:B------:R-:W4:Y:S04]  /*57a60*/  LDL.LU.64 R18, [R1+0x1f90] ;  /* 0x001f900001127983 */ /* 0x000f280000300a00 */
[----:B------:R0:W-:Y:S04]  /*57a70*/  STL.64 [R1+0x1c0], R20 ;  /* 0x0001c01401007387 */ /* 0x0001e80000100a00 */
[----:B------:R1:W-:Y:S04]  /*57a80*/  STL.64 [R1+0x1c8], R22 ;  /* 0x0001c81601007387 */ /* 0x0003e80000100a00 */
[----:B------:R-:W4:Y:S04]  /*57a90*/  LDL.LU.64 R26, [R1+0x1f88] ;  /* 0x001f8800011a7983 */ /* 0x000f280000300a00 */
[----:B------:R-:W4:Y:S04]  /*57aa0*/  LDL.LU.64 R24, [R1+0x1f80] ;  /* 0x001f800001187983 */ /* 0x000f280000300a00 */
[----:B0-----:R-:W2:Y:S04]  /*57ab0*/  LDL.LU R20, [R1+0xa0] ;  /* 0x0000a00001147983 */ /* 0x001ea80000300800 */
[----:B------:R-:W2:Y:S04]  /*57ac0*/  LDL.LU R21, [R1+0xa4] ;  /* 0x0000a40001157983 */ /* 0x000ea80000300800 */
[----:B-1----:R-:W2:Y:S04]  /*57ad0*/  LDL.LU R22, [R1+0xa8] ;  /* 0x0000a80001167983 */ /* 0x002ea80000300800 */
[----:B------:R-:W2:Y:S01]  /*57ae0*/  LDL.LU R23, [R1+0xac] ;  /* 0x0000ac0001177983 */ /* 0x000ea20000300800 */
[----:B----4-:R-:W-:Y:S03]  /*57af0*/  HMMA.16816.F32.BF16 R16, R24, R18, R8 ;  /* 0x000000121810723c */ /* 0x010fe60000041808 */
[----:B------:R-:W4:Y:S04]  /*57b00*/  LDL.LU.64 R10, [R1+0x1f78] ;  /* 0x001f7800010a7983 */ /* 0x000f280000300a00 */
[----:B------:R-:W4:-:S12]  /*57b10*/  LDL.LU.64 R8, [R1+0x1f70] ;  /* 0x001f700001087983 */ /* 0x000f180000300a00 */
[----:B------:R-:W-:Y:S04]  /*57b20*/  STL.64 [R1+0x1b0], R16 ;  /* 0x0001b01001007387 */ /* 0x000fe80000100a00 */
[----:B------:R0:W-:Y:S04]  /*57b30*/  STL.64 [R1+0x1b8], R18 ;  /* 0x0001b81201007387 */ /* 0x0001e80000100a00 */
[----:B0-----:R-:W4:Y:S02]  /*57b40*/  LDL.LU.64 R18, [R1+0x1f68] ;  /* 0x001f680001127983 */ /* 0x001f240000300a00 */
[----:B----4-:R-:W-:Y:S02]  /*57b50*/  HMMA.16816.F32.BF16 R16, R24, R18, R8 ;  /* 0x000000121810723c */ /* 0x010fe40000041808 */
[----:B------:R-:W4:Y:S04]  /*57b60*/  LDL.LU.64 R10, [R1+0x1f60] ;  /* 0x001f6000010a7983 */ /* 0x000f280000300a00 */
[----:B------:R-:W4:-:S13]  /*57b70*/  LDL.LU.64 R8, [R1+0x1f58] ;  /* 0x001f580001087983 */ /* 0x000f1a0000300a00 */
        /* <DEDUP_REMOVED lines=50> */
[----:B0-----:R-:W4:Y:S04]  /*57ea0*/  LDL.LU.64 R18, [R1+0x1e90] ;  /* 0x001e900001127983 */ /* 0x001f280000300a00 */
[----:B------:R-:W2:Y:S01]  /*57eb0*/  LDL.LU.64 R16, [R1+0x1e88] ;  /* 0x001e880001107983 */ /* 0x000ea20000300a00 */
[----:B----4-:R-:W-:-:S15]  /*57ec0*/  HMMA.16816.F32.BF16 R8, R24, R18, R8 ;  /* 0x000000121808723c */ /* 0x010fde0000041808 */
[----:B------:R-:W-:-:S04]  /*57ed0*/  NOP ;  /* 0x0000000000007918 */ /* 0x000fc80000000000 */
[----:B------:R-:W-:Y:S04]  /*57ee0*/  STL.64 [R1+0x110], R8 ;  /* 0x0001100801007387 */ /* 0x000fe80000100a00 */
[----:B------:R0:W-:Y:S04]  /*57ef0*/  STL.64 [R1+0x118], R10 ;  /* 0x0001180a01007387 */ /* 0x0001e80000100a00 */
[----:B0-----:R-:W3:Y:S04]  /*57f00*/  LDL.LU.64 R10, [R1+0x1e80] ;  /* 0x001e8000010a7983 */ /* 0x001ee80000300a00 */
[----:B------:R-:W3:Y:S02]  /*57f10*/  LDL.LU.64 R8, [R1+0x1e78] ;  /* 0x001e780001087983 */ /* 0x000ee40000300a00 */
[----:B---3--:R-:W-:-:S15]  /*57f20*/  HMMA.16816.F32.BF16 R8, R24, R14, R8 ;  /* 0x0000000e1808723c */ /* 0x008fde0000041808 */
[----:B------:R-:W-:-:S04]  /*57f30*/  NOP ;  /* 0x0000000000007918 */ /* 0x000fc80000000000 */
[----:B------:R-:W-:Y:S04]  /*57f40*/  STL.64 [R1+0x100], R8 ;  /* 0x0001000801007387 */ /* 0x000fe80000100a00 */
[----:B------:R0:W-:Y:S04]  /*57f50*/  STL.64 [R1+0x108], R10 ;  /* 0x0001080a01007387 */ /* 0x0001e80000100a00 */
[----:B0-----:R-:W2:Y:S04]  /*57f60*/  LDL.LU.64 R10, [R1+0x1e70] ;  /* 0x001e7000010a7983 */ /* 0x001ea80000300a00 */
[----:B------:R-:W3:Y:S01]  /*57f70*/  LDL.LU.64 R8, [R1+0x1e68] ;  /* 0x001e680001087983 */ /* 0x000ee20000300a00 */
[----:B--2---:R-:W-:-:S15]  /*57f80*/  HMMA.16816.F32.BF16 R20, R24, R10, R20 ;  /* 0x0000000a1814723c */ /* 0x004fde0000041814 */
[----:B------:R-:W-:-:S04]  /*57f90*/  NOP ;  /* 0x0000000000007918 */ /* 0x000fc80000000000 */
[----:B------:R-:W-:Y:S04]  /*57fa0*/  STL.64 [R1+0xf0], R20 ;  /* 0x0000f01401007387 */ /* 0x000fe80000100a00 */
[----:B------:R-:W-:Y:S04]  /*57fb0*/  STL.64 [R1+0xf8], R22 ;  /* 0x0000f81601007387 */ /* 0x000fe80000100a00 */
[----:B------:R-:W0:Y:S04]  /*57fc0*/  LDSM.16.MT88.4 R20, [R7+UR5+0x21800] ;  /* 0x021800050714783b */ /* 0x000e280008004200 */
[----:B---3--:R-:W1:Y:S04]  /*57fd0*/  LDSM.16.M88.4 R4, [R9+UR5+0x80] ;  /* 0x000080050904783b */ /* 0x008e680008000200 */
[----:B0-----:R0:W-:Y:S04]  /*57fe0*/  STL.64 [R1+0x1e30], R22 ;  /* 0x001e301601007387 */ /* 0x0011e80000100a00 */
[----:B------:R-:W-:Y:S01]  /*57ff0*/  STL.64 [R1+0x1e28], R20 ;  /* 0x001e281401007387 */ /* 0x000fe20000100a00 */
[----:B0-----:R-:W-:-:S02]  /*58000*/  IMAD.MOV.U32 R22, RZ, RZ, R12 ;  /* 0x000000ffff167224 */ /* 0x001fc400078e000c */
[----:B------:R-:W-:Y:S01]  /*58010*/  IMAD.MOV.U32 R23, RZ, RZ, R13 ;  /* 0x000000ffff177224 */ /* 0x000fe200078e000d */
[----:B------:R-:W2:Y:S04]  /*58020*/  LDL.LU R12, [R1+0x1e64] ;  /* 0x001e6400010c7983 */ /* 0x000ea80000300800 */
[----:B------:R-:W3:Y:S04]  /*58030*/  LDL.LU R13, [R1+0x1e60] ;  /* 0x001e6000010d7983 */ /* 0x000ee80000300800 */
        /* <DEDUP_REMOVED lines=20> */
[----:B0-----:R-:W4:Y:S04]  /*58180*/  LDL.LU.64 R6, [R1+0x1e58] ;  /* 0x001e580001067983 */ /* 0x001f280000300a00 */
[----:B------:R-:W4:Y:S02]  /*58190*/  LDL.LU.64 R4, [R1+0x1e50] ;  /* 0x001e500001047983 */ /* 0x000f240000300a00 */
[----:B----4-:R-:W-:Y:S02]  /*581a0*/  HMMA.16816.F32.BF16 R20, R24, R22, R4 ;  /* 0x000000161814723c */ /* 0x010fe40000041804 */
[----:B------:R-:W4:Y:S04]  /*581b0*/  LDL.LU.64 R6, [R1+0x1e48] ;  /* 0x001e480001067983 */ /* 0x000f280000300a00 */
[----:B------:R-:W2:-:S13]  /*581c0*/  LDL.LU.64 R4, [R1+0x1e40] ;  /* 0x001e400001047983 */ /* 0x000e9a0000300a00 */
[----:B------:R-:W-:Y:S04]  /*581d0*/  STL.64 [R1+0xe0], R20 ;  /* 0x0000e01401007387 */ /* 0x000fe80000100a00 */
        /* <DEDUP_REMOVED lines=14> */
[----:B0-----:R0:W-:Y:S04]  /*582c0*/  STL.64 [R1+0x10], R20 ;  /* 0x0000101401007387 */ /* 0x0011e80000100a00 */
[----:B------:R1:W-:Y:S04]  /*582d0*/  STL.64 [R1+0x18], R22 ;  /* 0x0000181601007387 */ /* 0x0003e80000100a00 */
[----:B0-----:R-:W4:Y:S01]  /*582e0*/  LDL.LU R20, [R1+0x2a0] ;  /* 0x0002a00001147983 */ /* 0x001f220000300800 */
[----:B-1----:R-:W-:-:S02]  /*582f0*/  IMAD.MOV.U32 R22, RZ, RZ, R17 ;  /* 0x000000ffff167224 */ /* 0x002fc400078e0011 */
[----:B------:R-:W-:Y:S01]  /*58300*/  IMAD.MOV.U32 R23, RZ, RZ, R16 ;  /* 0x000000ffff177224 */ /* 0x000fe200078e0010 */
[----:B------:R-:W4:Y:S04]  /*58310*/  LDL.LU R21, [R1+0x2a4] ;  /* 0x0002a40001157983 */ /* 0x000f280000300800 */
[----:B------:R-:W0:Y:S04]  /*58320*/  LDSM.16.M88.4 R16, [R9+UR5+0x18080] ;  /* 0x018080050910783b */ /* 0x000e280008000200 */
[----:B0-----:R-:W-:Y:S04]  /*58330*/  STL.64 [R1], R16 ;  /* 0x0000001001007387 */ /* 0x001fe80000100a00 */
[----:B------:R-:W-:Y:S04]  /*58340*/  STL.64 [R1+0x8], R18 ;  /* 0x0000081201007387 */ /* 0x000fe80000100a00 */
[----:B------:R-:W0:Y:S04]  /*58350*/  LDSM.16.M88.4 R16, [R9+UR5+0x1a080] ;  /* 0x01a080050910783b */ /* 0x000e280008000200 */
[----:B0-----:R2:W-:Y:S04]  /*58360*/  STL [R1+0x1bb4], R18 ;  /* 0x001bb41201007387 */ /* 0x0015e80000100800 */
[----:B------:R-:W-:Y:S04]  /*58370*/  STL [R1+0x1bb0], R19 ;  /* 0x001bb01301007387 */ /* 0x000fe80000100800 */
[----:B------:R3:W-:Y:S01]  /*58380*/  STL.64 [R1+0x1e18], R16 ;  /* 0x001e181001007387 */ /* 0x0007e20000100a00 */
[----:B--2---:R-:W-:-:S02]  /*58390*/  IMAD.MOV.U32 R18, RZ, RZ, R12 ;  /* 0x000000ffff127224 */ /* 0x004fc400078e000c */
[----:B---3--:R-:W-:Y:S01]  /*583a0*/  IMAD.MOV.U32 R17, RZ, RZ, R13 ;  /* 0x000000ffff117224 */ /* 0x008fe200078e000d */
[----:B------:R-:W4:Y:S04]  /*583b0*/  LDL.LU R16, [R1+0x2b0] ;  /* 0x0002b00001107983 */ /* 0x000f280000300800 */
[----:B------:R-:W0:Y:S04]  /*583c0*/  LDSM.16.M88.4 R12, [R9+UR5+0x1c080] ;  /* 0x01c08005090c783b */ /* 0x000e280008000200 */
[----:B0-----:R-:W-:Y:S04]  /*583d0*/  STL [R1+0x1d44], R12 ;  /* 0x001d440c01007387 */ /* 0x001fe80000100800 */
[----:B------:R-:W-:Y:S04]  /*583e0*/  STL [R1+0x1d40], R13 ;  /* 0x001d400d01007387 */ /* 0x000fe80000100800 */
[----:B------:R0:W-:Y:S04]  /*583f0*/  STL [R1+0x1a74], R14 ;  /* 0x001a740e01007387 */ /* 0x0001e80000100800 */
[----:B0-----:R-:W2:Y:S01]  /*58400*/  LDL R14, [R1+0x6ac] ;  /* 0x0006ac00010e7983 */ /* 0x001ea20000100800 */
[----:B------:R-:W-:-:S03]  /*58410*/  IMAD.MOV.U32 R19, RZ, RZ, R8 ;  /* 0x000000ffff137224 */ /* 0x000fc600078e0008 */
[----:B------:R-:W0:Y:S04]  /*58420*/  LDSM.16.M88.4 R8, [R9+UR5+0x1e080] ;  /* 0x01e080050908783b */ /* 0x000e280008000200 */
[----:B------:R-:W-:Y:S04]  /*58430*/  STL [R1+0x1a70], R15 ;  /* 0x001a700f01007387 */ /* 0x000fe80000100800 */
[----:B0-----:R0:W-:Y:S02]  /*58440*/  STL.64 [R1+0x1d38], R10 ;  /* 0x001d380a01007387 */ /* 0x0011e40000100a00 */
[----:B0-----:R-:W-:-:S02]  /*58450*/  IMAD.MOV.U32 R10, RZ, RZ, R5 ;  /* 0x000000ffff0a7224 */ /* 0x001fc400078e0005 */
[----:B------:R-:W-:Y:S01]  /*58460*/  IMAD.MOV.U32 R11, RZ, RZ, R4 ;  /* 0x000000ffff0b7224 */ /* 0x000fe200078e0004 */
[----:B------:R0:W-:Y:S04]  /*58470*/  STL.64 [R1+0x1d30], R8 ;  /* 0x001d300801007387 */ /* 0x0001e80000100a00 */
[----:B0-----:R-:W3:Y:S04]  /*58480*/  LDL.LU R8, [R1+0x290] ;  /* 0x0002900001087983 */ /* 0x001ee80000300800 */
[----:B------:R-:W3:Y:S01]  /*58490*/  LDL.LU R9, [R1+0x294] ;  /* 0x0002940001097983 */ /* 0x000ee20000300800 */
[----:B------:R-:W-:Y:S01]  /*584a0*/  IMAD.MOV.U32 R15, RZ, RZ, R2 ;  /* 0x000000ffff0f7224 */ /* 0x000fe200078e0002 */
[----:B----4-:R-:W-:Y:S02]  /*584b0*/  HMMA.16816.F32.BF16 R4, R24, R6, R16 ;  /* 0x000000061804723c */ /* 0x010fe40000041810 */
[----:B------:R-:W4:-:S15]  /*584c0*/  LDL.LU.64 R16, [R1+0xb0] ;  /* 0x0000b00001107983 */ /* 0x000f1e0000300a00 */
[----:B------:R-:W-:Y:S02]  /*584d0*/  NOP ;  /* 0x0000000000007918 */ /* 0x000fe40000000000 */
[----:B------:R-:W-:Y:S04]  /*584e0*/  STL.64 [R1+0xd0], R4 ;  /* 0x0000d00401007387 */ /* 0x000fe80000100a00 */
[----:B------:R-:W-:Y:S04]  /*584f0*/  STL.64 [R1+0xd8], R6 ;  /* 0x0000d80601007387 */ /* 0x000fe80000100a00 */
[----:B--2---:R-:W0:Y:S04]  /*58500*/  LDSM.16.MT88.4 R4, [R14+UR5+0x21800] ;  /* 0x021800050e04783b */ /* 0x004e280008004200 */
[----:B------:R1:W-:Y:S02]  /*58510*/  STL [R1+0x1d48], R14 ;  /* 0x001d480e01007387 */ /* 0x0003e40000100800 */
[----:B-1----:R-:W-:-:S02]  /*58520*/  IMAD.MOV.U32 R14, RZ, RZ, R3 ;  /* 0x000000ffff0e7224 */ /* 0x002fc400078e0003 */
[----:B------:R-:W2:Y:S04]  /*58530*/  LDL.LU R3, [R1+0x1e3c] ;  /* 0x001e3c0001037983 */ /* 0x000ea80000300800 */
[----:B------:R-:W2:Y:S01]  /*58540*/  LDL.LU R2, [R1+0x1e38] ;  /* 0x001e380001027983 */ /* 0x000ea20000300800 */
[----:B------:R-:W-:Y:S03]  /*58550*/  HMMA.16816.F32.BF16 R12, R24, R14, R20 ;  /* 0x0000000e180c723c */ /* 0x000fe60000041814 */
[----:B0-----:R-:W-:Y:S04]  /*58560*/  STL.64 [R1+0x1d28], R6 ;  /* 0x001d280601007387 */ /* 0x001fe80000100a00 */
[----:B------:R0:W-:Y:S04]  /*58570*/  STL.64 [R1+0x1d20], R4 ;  /* 0x001d200401007387 */ /* 0x0001e80000100a00 */
[----:B0-----:R-:W4:Y:S04]  /*58580*/  LDL.LU R4, [R1+0x280] ;  /* 0x0002800001047983 */ /* 0x001f280000300800 */
[----:B------:R-:W4:Y:S04]  /*58590*/  LDL.LU R5, [R1+0x284] ;  /* 0x0002840001057983 */ /* 0x000f280000300800 */
[----:B------:R-:W3:Y:S04]  /*585a0*/  LDL.LU.64 R22, [R1+0x1e30] ;  /* 0x001e300001167983 */ /* 0x000ee80000300a00 */
[----:B------:R-:W3:Y:S04]  /*585b0*/  LDL.LU.64 R20, [R1+0x1e28] ;  /* 0x001e280001147983 */ /* 0x000ee80000300a00 */
[----:B------:R-:W2:Y:S04]  /*585c0*/  LDL.LU.64 R24, [R1+0xa0] ;  /* 0x0000a00001187983 */ /* 0x000ea80000300a00 */
[----:B--2---:R0:W-:Y:S04]  /*585d0*/  STL.64 [R1+0x1e10], R24 ;  /* 0x001e101801007387 */ /* 0x0041e80000100a00 */
[----:B------:R1:W-:Y:S04]  /*585e0*/  STL.64 [R1+0x1d0], R12 ;  /* 0x0001d00c01007387 */ /* 0x0003e80000100a00 */
[----:B------:R2:W-:Y:S04]  /*585f0*/  STL.64 [R1+0x1d8], R14 ;  /* 0x0001d80e01007387 */ /* 0x0005e80000100a00 */
[----:B0-----:R-:W3:Y:S01]  /*58600*/  LDL.LU.64 R24, [R1+0xc0] ;  /* 0x0000c00001187983 */ /* 0x001ee20000300a00 */
[----:B------:R-:W-:-:S02]  /*58610*/  IMAD.MOV.U32 R6, RZ, RZ, R28 ;  /* 0x000000ffff067224 */ /* 0x000fc400078e001c */
[----:B------:R-:W-:Y:S02]  /*58620*/  IMAD.MOV.U32 R7, RZ, RZ, R0 ;  /* 0x000000ffff077224 */ /* 0x000fe400078e0000 */
[----:B-1----:R-:W-:Y:S01]  /*58630*/  IMAD.MOV.U32 R12, RZ, RZ, R2 ;  /* 0x000000ffff0c7224 */ /* 0x002fe200078e0002 */
[----:B---3--:R-:W-:Y:S01]  /*58640*/  HMMA.16816.F32.BF16 R8, R20, R24, R8 ;  /* 0x000000181408723c */ /* 0x008fe20000041808 */
[----:B--2---:R-:W-:Y:S02]  /*58650*/  IMAD.MOV.U32 R15, RZ, RZ, R25 ;  /* 0x000000ffff0f7224 */ /* 0x004fe400078e0019 */
[----:B------:R-:W-:-:S15]  /*58660*/  IMAD.MOV.U32 R13, RZ, RZ, R24 ;  /* 0x000000ffff0d7224 */ /* 0x000fde00078e0018 */
[----:B------:R-:W-:Y:S01]  /*58670*/  NOP ;  /* 0x0000000000007918 */ /* 0x000fe20000000000 */
[----:B------:R0:W-:Y:S01]  /*58680*/  STL.64 [R1+0x2c0], R8 ;  /* 0x0002c00801007387 */ /* 0x0001e20000100a00 */
[----:B------:R-:W-:Y:S02]  /*58690*/  IMAD.MOV.U32 R28, RZ, RZ, R10 ;  /* 0x000000ffff1c7224 */ /* 0x000fe400078e000a */
[----:B------:R-:W-:Y:S01]  /*586a0*/  IMAD.MOV.U32 R0, RZ, RZ, R11 ;  /* 0x000000ffff007224 */ /* 0x000fe200078e000b */
[----:B0-----:R-:W2:Y:S04]  /*586b0*/  LDL.LU R8, [R1+0x260] ;  /* 0x0002600001087983 */ /* 0x001ea80000300800 */
[----:B------:R-:W2:Y:S04]  /*586c0*/  LDL.LU R9, [R1+0x264] ;  /* 0x0002640001097983 */ /* 0x000ea80000300800 */
[----:B------:R-:W2:Y:S04]  /*586d0*/  LDL.LU R10, [R1+0x268] ;  /* 0x00026800010a7983 */ /* 0x000ea80000300800 */
[----:B------:R-:W2:Y:S04]  /*586e0*/  LDL.LU R11, [R1+0x26c] ;  /* 0x00026c00010b7983 */ /* 0x000ea80000300800 */
[----:B------:R-:W-:Y:S04]  /*586f0*/  STL [R1+0x1df4], R15 ;  /* 0x001df40f01007387 */ /* 0x000fe80000100800 */
[----:B------:R0:W-:Y:S04]  /*58700*/  STL [R1+0x1df0], R13 ;  /* 0x001df00d01007387 */ /* 0x0001e80000100800 */
[----:B------:R-:W3:Y:S01]  /*58710*/  LDL.LU R2, [R1+0x1e24] ;  /* 0x001e240001027983 */ /* 0x000ee20000300800 */
[----:B0-----:R-:W-:-:S03]  /*58720*/  IMAD.MOV.U32 R13, RZ, RZ, R3 ;  /* 0x000000ffff0d7224 */ /* 0x001fc600078e0003 */
[----:B------:R-:W2:Y:S04]  /*58730*/  LDL.LU R3, [R1+0x1e20] ;  /* 0x001e200001037983 */ /* 0x000ea80000300800 */
[----:B------:R-:W2:Y:S04]  /*58740*/  LDL.LU R14, [R1+0x258] ;  /* 0x00025800010e7983 */ /* 0x000ea80000300800 */
[----:B------:R-:W2:Y:S01]  /*58750*/  LDL.LU R15, [R1+0x25c] ;  /* 0x00025c00010f7983 */ /* 0x000ea20000300800 */
[----:B----4-:R-:W-:Y:S01]  /*58760*/  HMMA.16816.F32.BF16 R24, R20, R16, R4 ;  /* 0x000000101418723c */ /* 0x010fe20000041804 */
[----:B------:R-:W-:-:S02]  /*58770*/  IMAD.MOV.U32 R5, RZ, RZ, R16 ;  /* 0x000000ffff057224 */ /* 0x000fc400078e0010 */
[----:B------:R-:W-:-:S15]  /*58780*/  IMAD.MOV.U32 R4, RZ, RZ, R17 ;  /* 0x000000ffff047224 */ /* 0x000fde00078e0011 */
[----:B------:R-:W-:Y:S01]  /*58790*/  NOP ;  /* 0x0000000000007918 */ /* 0x000fe20000000000 */
[----:B------:R-:W-:Y:S02]  /*587a0*/  IMAD.MOV.U32 R18, RZ, RZ, R24 ;  /* 0x000000ffff127224 */ /* 0x000fe400078e0018 */
[----:B------:R-:W-:Y:S01]  /*587b0*/  IMAD.MOV.U32 R19, RZ, RZ, R25 ;  /* 0x000000ffff137224 */ /* 0x000fe200078e0019 */
[----:B--2---:R-:W-:Y:S04]  /*587c0*/  STL.64 [R1+0x1e00], R14 ;  /* 0x001e000e01007387 */ /* 0x004fe80000100a00 */
[----:B------:R0:W-:Y:S04]  /*587d0*/  STL.64 [R1+0x1df8], R12 ;  /* 0x001df80c01007387 */ /* 0x0001e80000100a00 */
[----:B0-----:R-:W2:Y:S04]  /*587e0*/  LDL.LU R12, [R1+0x270] ;  /* 0x00027000010c7983 */ /* 0x001ea80000300800 */
[----:B------:R-:W2:Y:S04]  /*587f0*/  LDL.LU R13, [R1+0x274] ;  /* 0x00027400010d7983 */ /* 0x000ea80000300800 */
[----:B------:R-:W-:Y:S04]  /*58800*/  STL [R1+0x1c84], R0 ;  /* 0x001c840001007387 */ /* 0x000fe80000100800 */
[----:B------:R-:W-:Y:S04]  /*58810*/  STL [R1+0x1c80], R28 ;  /* 0x001c801c01007387 */ /* 0x000fe80000100800 */
[----:B------:R-:W4:Y:S04]  /*58820*/  LDL.LU.64 R16, [R1+0x1e18] ;  /* 0x001e180001107983 */ /* 0x000f280000300a00 */
[----:B------:R-:W2:Y:S01]  /*58830*/  LDL.LU.64 R24, [R1+0x1e10] ;  /* 0x001e100001187983 */ /* 0x000ea20000300a00 */
[----:B------:R-:W-:-:S02]  /*58840*/  IMAD.MOV.U32 R14, RZ, RZ, R3 ;  /* 0x000000ffff0e7224 */ /* 0x000fc400078e0003 */
[----:B---3--:R-:W-:Y:S02]  /*58850*/  IMAD.MOV.U32 R15, RZ, RZ, R2 ;  /* 0x000000ffff0f7224 */ /* 0x008fe400078e0002 */
[----:B------:R-:W-:Y:S02]  /*58860*/  IMAD.MOV.U32 R2, RZ, RZ, R27 ;  /* 0x000000ffff027224 */ /* 0x000fe400078e001b */
[----:B------:R-:W-:-:S03]  /*58870*/  IMAD.MOV.U32 R3, RZ, RZ, R26 ;  /* 0x000000ffff037224 */ /* 0x000fc600078e001a */
[----:B------:R-:W-:Y:S04]  /*58880*/  STL [R1+0x1bc4], R2 ;  /* 0x001bc40201007387 */ /* 0x000fe80000100800 */
[----:B------:R-:W-:Y:S04]  /*58890*/  STL [R1+0x1bc0], R3 ;  /* 0x001bc00301007387 */ /* 0x000fe80000100800 */
[----:B------:R-:W-:Y:S04]  /*588a0*/  STL [R1+0x1bbc], R19 ;  /* 0x001bbc1301007387 */ /* 0x000fe80000100800 */
[----:B------:R-:W-:Y:S01]  /*588b0*/  STL [R1+0x1bb8], R18 ;  /* 0x001bb81201007387 */ /* 0x000fe20000100800 */
[----:B--2---:R-:W-:Y:S03]  /*588c0*/  HMMA.16816.F32.BF16 R12, R20, R24, R12 ;  /* 0x00000018140c723c */ /* 0x004fe6000004180c */
[----:B----4-:R0:W-:Y:S01]  /*588d0*/  STL.64 [R1+0x1e08], R16 ;  /* 0x001e081001007387 */ /* 0x0101e20000100a00 */
[----:B------:R-:W-:-:S02]  /*588e0*/  IMAD.MOV.U32 R7, RZ, RZ, R24 ;  /* 0x000000ffff077224 */ /* 0x000fc400078e0018 */
[----:B------:R-:W-:Y:S01]  /*588f0*/  IMAD.MOV.U32 R6, RZ, RZ, R25 ;  /* 0x000000ffff067224 */ /* 0x000fe200078e0019 */
[----:B0-----:R-:W2:-:S12]  /*58900*/  LDL.LU.64 R16, [R1+0x90] ;  /* 0x0000900001107983 */ /* 0x001e980000300a00 */
[----:B------:R-:W-:Y:S04]  /*58910*/  STL.64 [R1+0x2a0], R12 ;  /* 0x0002a00c01007387 */ /* 0x000fe80000100a00 */
[----:B------:R2:W-:Y:S04]  /*58920*/  STL.64 [R1+0x2a8], R14 ;  /* 0x0002a80e01007387 */ /* 0x0005e80000100a00 */
[----:B------:R-:W3:Y:S01]  /*58930*/  LDL.LU.64 R24, [R1+0x60] ;  /* 0x0000600001187983 */ /* 0x000ee20000300a00 */
[----:B--2---:R-:W-:Y:S01]  /*58940*/  HMMA.16816.F32.BF16 R12, R20, R16, R8 ;  /* 0x00000010140c723c */ /* 0x004fe20000041808 */
[----:B------:R-:W-:-:S02]  /*58950*/  IMAD.MOV.U32 R11, RZ, RZ, R16 ;  /* 0x000000ffff0b7224 */ /* 0x000fc400078e0010 */
[----:B---3--:R0:W-:Y:S01]  /*58960*/  STL.64 [R1+0x1de0], R24 ;  /* 0x001de01801007387 */ /* 0x0081e20000100a00 */
[----:B------:R-:W-:-:S03]  /*58970*/  IMAD.MOV.U32 R10, RZ, RZ, R17 ;  /* 0x000000ffff0a7224 */ /* 0x000fc600078e0011 */
[----:B0-----:R-:W2:Y:S04]  /*58980*/  LDL.LU R24, [R1+0x240] ;  /* 0x0002400001187983 */ /* 0x001ea80000300800 */
[----:B------:R-:W2:Y:S04]  /*58990*/  LDL.LU R25, [R1+0x244] ;  /* 0x0002440001197983 */ /* 0x000ea80000300800 */
[----:B------:R-:W2:Y:S04]  /*589a0*/  LDL.LU R26, [R1+0x248] ;  /* 0x00024800011a7983 */ /* 0x000ea80000300800 */
[----:B------:R-:W2:Y:S04]  /*589b0*/  LDL.LU R27, [R1+0x24c] ;  /* 0x00024c00011b7983 */ /* 0x000ea80000300800 */
[----:B------:R-:W-:Y:S04]  /*589c0*/  STL.64 [R1+0x1d58], R6 ;  /* 0x001d580601007387 */ /* 0x000fe80000100a00 */
[----:B------:R0:W-:Y:S01]  /*589d0*/  STL.64 [R1+0x1d50], R4 ;  /* 0x001d500401007387 */ /* 0x0001e20000100a00 */
[----:B------:R-:W-:-:S02]  /*589e0*/  IMAD.MOV.U32 R19, RZ, RZ, R14 ;  /* 0x000000ffff137224 */ /* 0x000fc400078e000e */
[----:B------:R-:W-:Y:S02]  /*589f0*/  IMAD.MOV.U32 R18, RZ, RZ, R15 ;  /* 0x000000ffff127224 */ /* 0x000fe400078e000f */
[----:B------:R-:W-:Y:S02]  /*58a00*/  IMAD.MOV.U32 R2, RZ, RZ, R12 ;  /* 0x000000ffff027224 */ /* 0x000fe400078e000c */
[----:B------:R-:W-:Y:S01]  /*58a10*/  IMAD.MOV.U32 R3, RZ, RZ, R13 ;  /* 0x000000ffff037224 */ /* 0x000fe200078e000d */
[----:B0-----:R-:W3:Y:S04]  /*58a20*/  LDL.LU.64 R4, [R1+0x80] ;  /* 0x0000800001047983 */ /* 0x001ee80000300a00 */
[----:B------:R-:W4:Y:S04]  /*58a30*/  LDL.LU.64 R16, [R1+0x1e08] ;  /* 0x001e080001107983 */ /* 0x000f280000300a00 */
[----:B------:R-:W3:Y:S04]  /*58a40*/  LDL.LU.64 R14, [R1+0x1e00] ;  /* 0x001e0000010e7983 */ /* 0x000ee80000300a00 */
[----:B------:R-:W3:Y:S04]  /*58a50*/  LDL.LU.64 R12, [R1+0x1df8] ;  /* 0x001df800010c7983 */ /* 0x000ee80000300a00 */
[----:B------:R-:W-:Y:S04]  /*58a60*/  STL.64 [R1+0x1de8], R10 ;  /* 0x001de80a01007387 */ /* 0x000fe80000100a00 */
[----:B------:R-:W2:Y:S04]  /*58a70*/  LDL.LU.64 R8, [R1+0x70] ;  /* 0x0000700001087983 */ /* 0x000ea80000300a00 */
[----:B------:R-:W-:Y:S04]  /*58a80*/  STL [R1+0x1bd4], R18 ;  /* 0x001bd41201007387 */ /* 0x000fe80000100800 */
[----:B------:R-:W-:Y:S04]  /*58a90*/  STL [R1+0x1bd0], R19 ;  /* 0x001bd01301007387 */ /* 0x000fe80000100800 */
[----:B------:R-:W-:Y:S04]  /*58aa0*/  STL [R1+0x1bcc], R3 ;  /* 0x001bcc0301007387 */ /* 0x000fe80000100800 */
[----:B------:R-:W-:Y:S01]  /*58ab0*/  STL [R1+0x1bc8], R2 ;  /* 0x001bc80201007387 */ /* 0x000fe20000100800 */
[----:B---3--:R-:W-:-:S15]  /*58ac0*/  HMMA.16816.F32.BF16 R12, R20, R4, R12 ;  /* 0x00000004140c723c */ /* 0x008fde000004180c */
[----:B------:R-:W-:-:S04]  /*58ad0*/  NOP ;  /* 0x0000000000007918 */ /* 0x000fc80000000000 */
[----:B------:R-:W-:Y:S04]  /*58ae0*/  STL.64 [R1+0x280], R12 ;  /* 0x0002800c01007387 */ /* 0x000fe80000100a00 */
[----:B------:R0:W-:Y:S04]  /*58af0*/  STL.64 [R1+0x288], R14 ;  /* 0x0002880e01007387 */ /* 0x0001e80000100a00 */
[----:B0-----:R-:W3:Y:S04]  /*58b00*/  LDL.LU R15, [R1+0x1df4] ;  /* 0x001df400010f7983 */ /* 0x001ee80000300800 */
[----:B------:R-:W4:Y:S01]  /*58b10*/  LDL.LU R13, [R1+0x1df0] ;  /* 0x001df000010d7983 */ /* 0x000f220000300800 */
[----:B--2---:R-:W-:Y:S01]  /*58b20*/  HMMA.16816.F32.BF16 R24, R20, R8, R24 ;  /* 0x000000081418723c */ /* 0x004fe20000041818 */
[----:B------:R-:W-:-:S02]  /*58b30*/  IMAD.MOV.U32 R14, RZ, RZ, R4 ;  /* 0x000000ffff0e7224 */ /* 0x000fc400078e0004 */
[----:B------:R-:W-:-:S15]  /*58b40*/  IMAD.MOV.U32 R12, RZ, RZ, R5 ;  /* 0x000000ffff0c7224 */ /* 0x000fde00078e0005 */
[----:B------:R-:W-:Y:S01]  /*58b50*/  NOP ;  /* 0x0000000000007918 */ /* 0x000fe20000000000 */
[----:B------:R-:W-:Y:S02]  /*58b60*/  IMAD.MOV.U32 R18, RZ, RZ, R24 ;  /* 0x000000ffff127224 */ /* 0x000fe400078e0018 */
[----:B------:R-:W-:Y:S01]  /*58b70*/  IMAD.MOV.U32 R19, RZ, RZ, R25 ;  /* 0x000000ffff137224 */ /* 0x000fe200078e0019 */
[----:B---3--:R-:W-:Y:S04]  /*58b80*/  STL.64 [R1+0x1d68], R14 ;  /* 0x001d680e01007387 */ /* 0x008fe80000100a00 */
[----:B----4-:R0:W-:Y:S04]  /*58b90*/  STL.64 [R1+0x1d60], R12 ;  /* 0x001d600c01007387 */ /* 0x0101e80000100a00 */
[----:B0-----:R-:W2:Y:S04]  /*58ba0*/  LDL.LU R12, [R1+0x220] ;  /* 0x00022000010c7983 */ /* 0x001ea80000300800 */
[----:B------:R-:W2:Y:S04]  /*58bb0*/  LDL.LU R13, [R1+0x224] ;  /* 0x00022400010d7983 */ /* 0x000ea80000300800 */
[----:B------:R-:W2:Y:S04]  /*58bc0*/  LDL.LU R14, [R1+0x228] ;  /* 0x00022800010e7983 */ /* 0x000ea80000300800 */
[----:B------:R-:W3:Y:S04]  /*58bd0*/  LDL.LU.64 R10, [R1+0x1de8] ;  /* 0x001de800010a7983 */ /* 0x000ee80000300a00 */
[----:B------:R-:W2:Y:S04]  /*58be0*/  LDL.LU.64 R24, [R1+0x1de0] ;  /* 0x001de00001187983 */ /* 0x000ea80000300a00 */
[----:B------:R-:W-:Y:S04]  /*58bf0*/  STL.64 [R1+0x1d78], R18 ;  /* 0x001d781201007387 */ /* 0x000fe80000100a00 */
[----:B------:R0:W-:Y:S04]  /*58c00*/  STL.64 [R1+0x1d70], R16 ;  /* 0x001d701001007387 */ /* 0x0001e80000100a00 */
[----:B0-----:R-:W4:Y:S01]  /*58c10*/  LDL.LU.64 R16, [R1+0x10] ;  /* 0x0000100001107983 */ /* 0x001f220000300a00 */
[----:B------:R-:W-:-:S02]  /*58c20*/  IMAD.MOV.U32 R15, RZ, RZ, R29 ;  /* 0x000000ffff0f7224 */ /* 0x000fc400078e001d */
[----:B------:R-:W-:Y:S01]  /*58c30*/  IMAD.MOV.U32 R2, RZ, RZ, R27 ;  /* 0x000000ffff027224 */ /* 0x000fe200078e001b */
[----:B----4-:R0:W-:Y:S04]  /*58c40*/  STL.64 [R1+0x1d90], R16 ;  /* 0x001d901001007387 */ /* 0x0101e80000100a00 */
[----:B0-----:R-:W4:Y:S01]  /*58c50*/  LDL.LU.64 R16, [R1+0x20] ;  /* 0x0000200001107983 */ /* 0x001f220000300a00 */
[----:B--2---:R-:W-:Y:S01]  /*58c60*/  HMMA.16816.F32.BF16 R12, R20, R24, R12 ;  /* 0x00000018140c723c */ /* 0x004fe2000004180c */
[----:B------:R-:W-:Y:S02]  /*58c70*/  IMAD.MOV.U32 R3, RZ, RZ, R26 ;  /* 0x000000ffff037224 */ /* 0x000fe400078e001a */
[----:B----4-:R0:W-:Y:S04]  /*58c80*/  STL.64 [R1+0x1da8], R16 ;  /* 0x001da81001007387 */ /* 0x0101e80000100a00 */
[----:B------:R-:W-:Y:S04]  /*58c90*/  STL [R1+0x1c8c], R2 ;  /* 0x001c8c0201007387 */ /* 0x000fe80000100800 */
[----:B------:R-:W-:Y:S08]  /*58ca0*/  STL [R1+0x1c88], R3 ;  /* 0x001c880301007387 */ /* 0x000ff00000100800 */
[----:B------:R-:W-:Y:S04]  /*58cb0*/  STL.64 [R1+0x260], R12 ;  /* 0x0002600c01007387 */ /* 0x000fe80000100a00 */
[----:B------:R-:W-:Y:S04]  /*58cc0*/  STL [R1+0x268], R14 ;  /* 0x0002680e01007387 */ /* 0x000fe80000100800 */
[----:B------:R-:W2:Y:S04]  /*58cd0*/  LDL R27, [R1+0x69c] ;  /* 0x00069c00011b7983 */ /* 0x000ea80000100800 */
[----:B0-----:R-:W4:Y:S01]  /*58ce0*/  LDL.LU.64 R16, [R1+0x30] ;  /* 0x0000300001107983 */ /* 0x001f220000300a00 */
[----:B------:R-:W-:-:S02]  /*58cf0*/  IMAD.MOV.U32 R7, RZ, RZ, R8 ;  /* 0x000000ffff077224 */ /* 0x000fc400078e0008 */
[----:B------:R-:W-:Y:S01]  /*58d00*/  IMAD.MOV.U32 R6, RZ, RZ, R9 ;  /* 0x000000ffff067224 */ /* 0x000fe200078e0009 */
[----:B----4-:R0:W-:Y:S04]  /*58d10*/  STL.64 [R1+0x1dc0], R16 ;  /* 0x001dc01001007387 */ /* 0x0101e80000100a00 */
[----:B0-----:R-:W4:Y:S01]  /*58d20*/  LDL.LU.64 R16, [R1+0x40] ;  /* 0x0000400001107983 */ /* 0x001f220000300a00 */
[----:B------:R-:W-:Y:S02]  /*58d30*/  IMAD.MOV.U32 R9, RZ, RZ, R24 ;  /* 0x000000ffff097224 */ /* 0x000fe400078e0018 */
[----:B------:R-:W-:Y:S02]  /*58d40*/  IMAD.MOV.U32 R8, RZ, RZ, R25 ;  /* 0x000000ffff087224 */ /* 0x000fe400078e0019 */
[----:B--2---:R-:W0:Y:S04]  /*58d50*/  LDSM.16.MT88.4 R24, [R27+UR5+0x21c00] ;  /* 0x021c00051b18783b */ /* 0x004e280008004200 */
[----:B----4-:R1:W-:Y:S04]  /*58d60*/  STL.64 [R1+0x1dc8], R16 ;  /* 0x001dc81001007387 */ /* 0x0103e80000100a00 */
[----:B-1----:R-:W2:Y:S04]  /*58d70*/  LDL.LU.64 R16, [R1+0x50] ;  /* 0x0000500001107983 */ /* 0x002ea80000300a00 */
[----:B---3--:R-:W-:Y:S04]  /*58d80*/  STL.64 [R1+0x1d88], R10 ;  /* 0x001d880a01007387 */ /* 0x008fe80000100a00 */
[----:B------:R1:W-:Y:S04]  /*58d90*/  STL.64 [R1+0x1d80], R8 ;  /* 0x001d800801007387 */ /* 0x0003e80000100a00 */
[----:B-1----:R-:W3:Y:S04]  /*58da0*/  LDL.LU R8, [R1+0x210] ;  /* 0x0002100001087983 */ /* 0x002ee80000300800 */
[----:B------:R-:W3:Y:S04]  /*58db0*/  LDL.LU R9, [R1+0x214] ;  /* 0x0002140001097983 */ /* 0x000ee80000300800 */
[----:B------:R-:W4:Y:S04]  /*58dc0*/  LDL.LU R10, [R1+0x218] ;  /* 0x00021800010a7983 */ /* 0x000f280000300800 */
[----:B------:R-:W4:Y:S04]  /*58dd0*/  LDL.LU R11, [R1+0x21c] ;  /* 0x00021c00010b7983 */ /* 0x000f280000300800 */
[----:B----4-:R-:W-:Y:S04]  /*58de0*/  STL.64 [R1+0x1da0], R10 ;  /* 0x001da00a01007387 */ /* 0x010fe80000100a00 */
[----:B---3--:R1:W-:Y:S04]  /*58df0*/  STL.64 [R1+0x1d98], R8 ;  /* 0x001d980801007387 */ /* 0x0083e80000100a00 */
        /* <DEDUP_REMOVED lines=14> */
[----:B------:R-:W3:Y:S04]  /*58ee0*/  LDL.LU R10, [R1+0x318] ;  /* 0x00031800010a7983 */ /* 0x000ee80000300800 */
[----:B------:R-:W3:Y:S01]  /*58ef0*/  LDL.LU R11, [R1+0x31c] ;  /* 0x00031c00010b7983 */ /* 0x000ee20000300800 */
[----:B------:R-:W-:-:S03]  /*58f00*/  IMAD.MOV.U32 R29, RZ, RZ, R15 ;  /* 0x000000ffff1d7224 */ /* 0x000fc600078e000f */
[----:B------:R-:W4:Y:S04]  /*58f10*/  LDL.LU R12, [R1+0x2d0] ;  /* 0x0002d000010c7983 */ /* 0x000f280000300800 */
[----:B------:R-:W4:Y:S04]  /*58f20*/  LDL.LU R13, [R1+0x2d4] ;  /* 0x0002d400010d7983 */ /* 0x000f280000300800 */
[----:B------:R-:W4:Y:S04]  /*58f30*/  LDL.LU R14, [R1+0x2d8] ;  /* 0x0002d800010e7983 */ /* 0x000f280000300800 */
[----:B------:R-:W4:Y:S04]  /*58f40*/  LDL.LU R15, [R1+0x2dc] ;  /* 0x0002dc00010f7983 */ /* 0x000f280000300800 */
[----:B------:R-:W4:Y:S04]  /*58f50*/  LDL.LU.64 R4, [R1] ;  /* 0x0000000001047983 */ /* 0x000f280000300a00 */
[----:B------:R-:W-:Y:S04]  /*58f60*/  STL [R1+0x1c90], R29 ;  /* 0x001c901d01007387 */ /* 0x000fe80000100800 */
[----:B0-----:R-:W-:Y:S04]  /*58f70*/  STL.64 [R1+0x1be0], R26 ;  /* 0x001be01a01007387 */ /* 0x001fe80000100a00 */
[----:B------:R0:W-:Y:S01]  /*58f80*/  STL.64 [R1+0x1bd8], R24 ;  /* 0x001bd81801007387 */ /* 0x0001e20000100a00 */
[----:B--2---:R-:W-:-:S02]  /*58f90*/  IMAD.MOV.U32 R2, RZ, RZ, R16 ;  /* 0x000000ffff027224 */ /* 0x004fc400078e0010 */
[----:B------:R-:W-:Y:S01]  /*58fa0*/  IMAD.MOV.U32 R3, RZ, RZ, R17 ;  /* 0x000000ffff037224 */ /* 0x000fe200078e0011 */
[----:B0-----:R-:W2:Y:S04]  /*58fb0*/  LDL.LU R24, [R1+0x300] ;  /* 0x0003000001187983 */ /* 0x001ea80000300800 */
[----:B------:R-:W2:Y:S04]  /*58fc0*/  LDL.LU R25, [R1+0x304] ;  /* 0x0003040001197983 */ /* 0x000ea80000300800 */
[----:B------:R-:W2:Y:S04]  /*58fd0*/  LDL.LU R26, [R1+0x308] ;  /* 0x00030800011a7983 */ /* 0x000ea80000300800 */
[----:B------:R-:W2:Y:S01]  /*58fe0*/  LDL.LU R27, [R1+0x30c] ;  /* 0x00030c00011b7983 */ /* 0x000ea20000300800 */
[----:B---3--:R-:W-:-:S15]  /*58ff0*/  HMMA.16816.F32.BF16 R8, R20, R16, R8 ;  /* 0x000000101408723c */ /* 0x008fde0000041808 */
[----:B------:R-:W-:-:S04]  /*59000*/  NOP ;  /* 0x0000000000007918 */ /* 0x000fc80000000000 */
[----:B------:R-:W-:Y:S04]  /*59010*/  STL.64 [R1+0x250], R8 ;  /* 0x0002500801007387 */ /* 0x000fe80000100a00 */
[----:B------:R0:W-:Y:S04]  /*59020*/  STL.64 [R1+0x258], R10 ;  /* 0x0002580a01007387 */ /* 0x0001e80000100a00 */
[----:B0-----:R-:W3:Y:S04]  /*59030*/  LDL.LU.64 R10, [R1+0x1dd8] ;  /* 0x001dd800010a7983 */ /* 0x001ee80000300a00 */
[----:B------:R-:W3:Y:S04]  /*59040*/  LDL.LU.64 R8, [R1+0x1dd0] ;  /* 0x001dd00001087983 */ /* 0x000ee80000300a00 */
[----:B------:R-:W2:Y:S04]  /*59050*/  LDL.LU.64 R16, [R1+0x1dc8] ;  /* 0x001dc80001107983 */ /* 0x000ea80000300a00 */
[----:B------:R-:W-:Y:S04]  /*59060*/  STL [R1+0x1c9c], R3 ;  /* 0x001c9c0301007387 */ /* 0x000fe80000100800 */
[----:B------:R-:W-:Y:S01]  /*59070*/  STL [R1+0x1c98], R2 ;  /* 0x001c980201007387 */ /* 0x000fe20000100800 */
[----:B--2---:R-:W-:-:S15]  /*59080*/  HMMA.16816.F32.BF16 R24, R20, R16, R24 ;  /* 0x000000101418723c */ /* 0x004fde0000041818 */
[----:B------:R-:W-:-:S04]  /*59090*/  NOP ;  /* 0x0000000000007918 */ /* 0x000fc80000000000 */
[----:B------:R0:W-:Y:S04]  /*590a0*/  STL.64 [R1+0x240], R24 ;  /* 0x0002401801007387 */ /* 0x0001e80000100a00 */
[----:B------:R1:W-:Y:S01]  /*590b0*/  STL.64 [R1+0x248], R26 ;  /* 0x0002481a01007387 */ /* 0x0003e20000100a00 */
[----:B0-----:R-:W-:Y:S02]  /*590c0*/  IMAD.MOV.U32 R25, RZ, RZ, R16 ;  /* 0x000000ffff197224 */ /* 0x001fe400078e0010 */
[----:B------:R-:W-:Y:S02]  /*590d0*/  IMAD.MOV.U32 R24, RZ, RZ, R17 ;  /* 0x000000ffff187224 */ /* 0x000fe400078e0011 */
[----:B------:R-:W3:Y:S04]  /*590e0*/  LDL.LU.64 R16, [R1+0x1dc0] ;  /* 0x001dc00001107983 */ /* 0x000ee80000300a00 */
[----:B------:R-:W-:Y:S01]  /*590f0*/  STL [R1+0x1c94], R25 ;  /* 0x001c941901007387 */ /* 0x000fe20000100800 */
[----:B---3--:R-:W-:Y:S01]  /*59100*/  HMMA.16816.F32.BF16 R8, R20, R16, R8 ;  /* 0x000000101408723c */ /* 0x008fe20000041808 */
[----:B-1----:R-:W-:-:S02]  /*59110*/  IMAD.MOV.U32 R27, RZ, RZ, R16 ;  /* 0x000000ffff1b7224 */ /* 0x002fc400078e0010 */
[----:B------:R-:W-:-:S15]  /*59120*/  IMAD.MOV.U32 R26, RZ, RZ, R17 ;  /* 0x000000ffff1a7224 */ /* 0x000fde00078e0011 */
[----:B------:R-:W-:Y:S01]  /*59130*/  NOP ;  /* 0x0000000000007918 */ /* 0x000fe20000000000 */
[----:B------:R-:W-:Y:S04]  /*59140*/  STL.64 [R1+0x230], R8 ;  /* 0x0002300801007387 */ /* 0x000fe80000100a00 */
[----:B------:R0:W-:Y:S04]  /*59150*/  STL.64 [R1+0x238], R10 ;  /* 0x0002380a01007387 */ /* 0x0001e80000100a00 */
[----:B0-----:R-:W2:Y:S04]  /*59160*/  LDL.LU.64 R10, [R1+0x1db8] ;  /* 0x001db800010a7983 */ /* 0x001ea80000300a00 */
[----:B------:R-:W2:Y:S04]  /*59170*/  LDL.LU.64 R8, [R1+0x1db0] ;  /* 0x001db00001087983 */ /* 0x000ea80000300a00 */
[----:B------:R-:W2:Y:S02]  /*59180*/  LDL.LU.64 R16, [R1+0x1da8] ;  /* 0x001da80001107983 */ /* 0x000ea40000300a00 */
        /* <DEDUP_REMOVED lines=8> */
[----:B------:R-:W2:Y:S01]  /*59210*/  LDL.LU.64 R16, [R1+0x1d90] ;  /* 0x001d900001107983 */ /* 0x000ea20000300a00 */
[----:B----4-:R-:W-:Y:S01]  /*59220*/  HMMA.16816.F32.BF16 R12, R20, R4, R12 ;  /* 0x00000004140c723c */ /* 0x010fe2000004180c */
[----:B------:R-:W-:-:S02]  /*59230*/  IMAD.MOV.U32 R3, RZ, RZ, R4 ;  /* 0x000000ffff037224 */ /* 0x000fc400078e0004 */
[----:B------:R-:W-:-:S05]  /*59240*/  IMAD.MOV.U32 R2, RZ, RZ, R5 ;  /* 0x000000ffff027224 */ /* 0x000fca00078e0005 */
[----:B--2---:R-:W-:Y:S01]  /*59250*/  HMMA.16816.F32.BF16 R8, R20, R16, R8 ;  /* 0x000000101408723c */ /* 0x004fe20000041808 */
[----:B------:R-:W-:Y:S02]  /*59260*/  IMAD.MOV.U32 R25, RZ, RZ, R16 ;  /* 0x000000ffff197224 */ /* 0x000fe400078e0010 */
[----:B------:R-:W-:-:S15]  /*59270*/  IMAD.MOV.U32 R29, RZ, RZ, R17 ;  /* 0x000000ffff1d7224 */ /* 0x000fde00078e0011 */
[----:B------:R-:W-:Y:S01]  /*59280*/  NOP ;  /* 0x0000000000007918 */ /* 0x000fe20000000000 */
[----:B------:R-:W-:Y:S04]  /*59290*/  STL.64 [R1+0x210], R8 ;  /* 0x0002100801007387 */ /* 0x000fe80000100a00 */
[----:B------:R0:W-:Y:S04]  /*592a0*/  STL.64 [R1+0x218], R10 ;  /* 0x0002180a01007387 */ /* 0x0001e80000100a00 */
[----:B0-----:R-:W2:Y:S04]  /*592b0*/  LDL.LU.64 R10, [R1+0x1d88] ;  /* 0x001d8800010a7983 */ /* 0x001ea80000300a00 */
[----:B------:R-:W3:Y:S04]  /*592c0*/  LDL.LU.64 R8, [R1+0x1d80] ;  /* 0x001d800001087983 */ /* 0x000ee80000300a00 */
[----:B------:R-:W4:Y:S04]  /*592d0*/  LDL.LU.64 R18, [R1+0x1d78] ;  /* 0x001d780001127983 */ /* 0x000f280000300a00 */
[----:B------:R-:W2:Y:S04]  /*592e0*/  LDL.LU.64 R16, [R1+0x1d70] ;  /* 0x001d700001107983 */ /* 0x000ea80000300a00 */
[----:B------:R-:W-:Y:S04]  /*592f0*/  STL.64 [R1+0x1ca8], R26 ;  /* 0x001ca81a01007387 */ /* 0x000fe80000100a00 */
[----:B------:R0:W-:Y:S02]  /*59300*/  STL.64 [R1+0x1ca0], R24 ;  /* 0x001ca01801007387 */ /* 0x0001e40000100a00 */
[----:B0-----:R-:W-:-:S02]  /*59310*/  IMAD.MOV.U32 R24, RZ, RZ, R7 ;  /* 0x000000ffff187224 */ /* 0x001fc400078e0007 */
[----:B------:R-:W-:-:S05]  /*59320*/  IMAD.MOV.U32 R25, RZ, RZ, R6 ;  /* 0x000000ffff197224 */ /* 0x000fca00078e0006 */
[----:B------:R0:W-:Y:S04]  /*59330*/  STL.64 [R1+0x1cb0], R24 ;  /* 0x001cb01801007387 */ /* 0x0001e80000100a00 */
[----:B0-----:R-:W2:Y:S04]  /*59340*/  LDL.LU R24, [R1+0x1f0] ;  /* 0x0001f00001187983 */ /* 0x001ea80000300800 */
[----:B------:R-:W2:Y:S04]  /*59350*/  LDL.LU R25, [R1+0x1f4] ;  /* 0x0001f40001197983 */ /* 0x000ea80000300800 */
[----:B------:R-:W2:Y:S04]  /*59360*/  LDL.LU R26, [R1+0x1f8] ;  /* 0x0001f800011a7983 */ /* 0x000ea80000300800 */
[----:B------:R-:W2:Y:S04]  /*59370*/  LDL.LU R27, [R1+0x1fc] ;  /* 0x0001fc00011b7983 */ /* 0x000ea80000300800 */
[----:B------:R-:W-:Y:S04]  /*59380*/  STL.64 [R1+0x200], R12 ;  /* 0x0002000c01007387 */ /* 0x000fe80000100a00 */
[----:B------:R0:W-:Y:S04]  /*59390*/  STL.64 [R1+0x208], R14 ;  /* 0x0002080e01007387 */ /* 0x0001e80000100a00 */
[----:B0-----:R-:W3:Y:S04]  /*593a0*/  LDL.LU.64 R14, [R1+0x1d68] ;  /* 0x001d6800010e7983 */ /* 0x001ee80000300a00 */
[----:B------:R-:W3:Y:S04]  /*593b0*/  LDL.LU.64 R12, [R1+0x1d60] ;  /* 0x001d6000010c7983 */ /* 0x000ee80000300a00 */
[----:B------:R-:W3:Y:S04]  /*593c0*/  LDL.LU.64 R6, [R1+0x1d58] ;  /* 0x001d580001067983 */ /* 0x000ee80000300a00 */
[----:B------:R-:W4:Y:S01]  /*593d0*/  LDL.LU.64 R4, [R1+0x1d50] ;  /* 0x001d500001047983 */ /* 0x000f220000300a00 */
[----:B--2---:R-:W-:-:S15]  /*593e0*/  HMMA.16816.F32.BF16 R24, R20, R16, R24 ;  /* 0x000000101418723c */ /* 0x004fde0000041818 */
[----:B------:R-:W-:-:S04]  /*593f0*/  NOP ;  /* 0x0000000000007918 */ /* 0x000fc80000000000 */
[----:B------:R3:W-:Y:S04]  /*59400*/  STL.64 [R1+0x1f0], R24 ;  /* 0x0001f01801007387 */ /* 0x0007e80000100a00 */
[----:B------:R-:W-:Y:S01]  /*59410*/  STL.64 [R1+0x1f8], R26 ;  /* 0x0001f81a01007387 */ /* 0x000fe20000100a00 */
[----:B---3--:R-:W-:Y:S02]  /*59420*/  IMAD.MOV.U32 R24, RZ, RZ, R14 ;  /* 0x000000ffff187224 */ /* 0x008fe400078e000e */
[----:B------:R-:W-:Y:S01]  /*59430*/  IMAD.MOV.U32 R25, RZ, RZ, R12 ;  /* 0x000000ffff197224 */ /* 0x000fe200078e000c */
[----:B------:R-:W2:Y:S04]  /*59440*/  LDL.LU R14, [R1+0x1d48] ;  /* 0x001d4800010e7983 */ /* 0x000ea80000300800 */
[----:B------:R-:W3:Y:S04]  /*59450*/  LDL.LU R12, [R1+0x1d44] ;  /* 0x001d4400010c7983 */ /* 0x000ee80000300800 */
[----:B------:R0:W-:Y:S02]  /*59460*/  STL.64 [R1+0x1cc0], R24 ;  /* 0x001cc01801007387 */ /* 0x0001e40000100a00 */
[----:B0-----:R-:W-:-:S02]  /*59470*/  IMAD.MOV.U32 R24, RZ, RZ, R11 ;  /* 0x000000ffff187224 */ /* 0x001fc400078e000b */
[----:B------:R-:W-:-:S05]  /*59480*/  IMAD.MOV.U32 R25, RZ, RZ, R10 ;  /* 0x000000ffff197224 */ /* 0x000fca00078e000a */
[----:B------:R0:W-:Y:S04]  /*59490*/  STL.64 [R1+0x1cd8], R24 ;  /* 0x001cd81801007387 */ /* 0x0001e80000100a00 */
[----:B----4-:R-:W-:Y:S04]  /*594a0*/  STL.64 [R1+0x1c10], R18 ;  /* 0x001c101201007387 */ /* 0x010fe80000100a00 */
[----:B------:R1:W-:Y:S01]  /*594b0*/  STL.64 [R1+0x1c08], R16 ;  /* 0x001c081001007387 */ /* 0x0003e20000100a00 */
[----:B0-----:R-:W-:Y:S02]  /*594c0*/  IMAD.MOV.U32 R24, RZ, RZ, R7 ;  /* 0x000000ffff187224 */ /* 0x001fe400078e0007 */
[----:B------:R-:W-:-:S05]  /*594d0*/  IMAD.MOV.U32 R25, RZ, RZ, R6 ;  /* 0x000000ffff197224 */ /* 0x000fca00078e0006 */
[----:B------:R0:W-:Y:S01]  /*594e0*/  STL.64 [R1+0x1cf0], R24 ;  /* 0x001cf01801007387 */ /* 0x0001e20000100a00 */
[----:B-1----:R-:W-:Y:S02]  /*594f0*/  IMAD.MOV.U32 R17, RZ, RZ, R8 ;  /* 0x000000ffff117224 */ /* 0x002fe400078e0008 */
[----:B------:R-:W-:Y:S02]  /*59500*/  IMAD.MOV.U32 R16, RZ, RZ, R9 ;  /* 0x000000ffff107224 */ /* 0x000fe400078e0009 */
[----:B0-----:R-:W-:Y:S02]  /*59510*/  IMAD.MOV.U32 R25, RZ, RZ, R4 ;  /* 0x000000ffff197224 */ /* 0x001fe400078e0004 */
[----:B------:R-:W-:Y:S01]  /*59520*/  IMAD.MOV.U32 R24, RZ, RZ, R5 ;  /* 0x000000ffff187224 */ /* 0x000fe200078e0005 */
[----:B------:R-:W4:Y:S04]  /*59530*/  LDL.LU R4, [R1+0x1c0] ;  /* 0x0001c00001047983 */ /* 0x000f280000300800 */
[----:B------:R-:W4:Y:S04]  /*59540*/  LDL.LU R5, [R1+0x1c4] ;  /* 0x0001c40001057983 */ /* 0x000f280000300800 */
[----:B------:R-:W4:Y:S04]  /*59550*/  LDL.LU R6, [R1+0x1c8] ;  /* 0x0001c80001067983 */ /* 0x000f280000300800 */
[----:B------:R-:W4:Y:S04]  /*59560*/  LDL.LU R7, [R1+0x1cc] ;  /* 0x0001cc0001077983 */ /* 0x000f280000300800 */
[----:B------:R-:W3:Y:S04]  /*59570*/  LDL.LU R8, [R1+0x1e0] ;  /* 0x0001e00001087983 */ /* 0x000ee80000300800 */
[----:B------:R-:W3:Y:S04]  /*59580*/  LDL.LU R9, [R1+0x1e4] ;  /* 0x0001e40001097983 */ /* 0x000ee80000300800 */
[----:B------:R-:W3:Y:S04]  /*59590*/  LDL.LU R10, [R1+0x1e8] ;  /* 0x0001e800010a7983 */ /* 0x000ee80000300800 */
[----:B------:R-:W3:Y:S04]  /*595a0*/  LDL.LU R11, [R1+0x1ec] ;  /* 0x0001ec00010b7983 */ /* 0x000ee80000300800 */
[----:B------:R-:W-:Y:S04]  /*595b0*/  STL.64 [R1+0x1d08], R24 ;  /* 0x001d081801007387 */ /* 0x000fe80000100a00 */
[----:B------:R0:W-:Y:S04]  /*595c0*/  STL.64 [R1+0x1cb8], R16 ;  /* 0x001cb81001007387 */ /* 0x0001e80000100a00 */
[----:B0-----:R-:W2:Y:S04]  /*595d0*/  LDL.LU R16, [R1+0x170] ;  /* 0x0001700001107983 */ /* 0x001ea80000300800 */
[----:B------:R-:W2:Y:S04]  /*595e0*/  LDL.LU R17, [R1+0x174] ;  /* 0x0001740001117983 */ /* 0x000ea80000300800 */
[----:B------:R-:W2:Y:S04]  /*595f0*/  LDL.LU R18, [R1+0x178] ;  /* 0x0001780001127983 */ /* 0x000ea80000300800 */
[----:B------:R-:W2:Y:S01]  /*59600*/  LDL.LU R19, [R1+0x17c] ;  /* 0x00017c0001137983 */ /* 0x000ea20000300800 */
[----:B------:R-:W-:-:S03]  /*59610*/  IMAD.MOV.U32 R24, RZ, RZ, R13 ;  /* 0x000000ffff187224 */ /* 0x000fc600078e000d */
        /* <DEDUP_REMOVED lines=26> */
[----:B------:R-:W-:Y:S04]  /*597c0*/  STL.64 [R1+0x1e0], R8 ;  /* 0x0001e00801007387 */ /* 0x000fe80000100a00 */
[----:B------:R0:W-:Y:S04]  /*597d0*/  STL.64 [R1+0x1e8], R10 ;  /* 0x0001e80a01007387 */ /* 0x0001e80000100a00 */
[----:B0-----:R-:W3:Y:S04]  /*597e0*/  LDL.LU.64 R10, [R1+0x1d38] ;  /* 0x001d3800010a7983 */ /* 0x001ee80000300a00 */
[----:B------:R-:W4:Y:S01]  /*597f0*/  LDL.LU.64 R8, [R1+0x1d30] ;  /* 0x001d300001087983 */ /* 0x000f220000300a00 */
[----:B------:R-:W-:Y:S01]  /*59800*/  IMAD.MOV.U32 R25, RZ, RZ, R15 ;  /* 0x000000ffff197224 */ /* 0x000fe200078e000f */
[----:B----4-:R-:W-:Y:S02]  /*59810*/  HMMA.16816.F32.BF16 R20, R20, R8, R4 ;  /* 0x000000081414723c */ /* 0x010fe40000041804 */
[----:B------:R-:W2:Y:S04]  /*59820*/  LDL.LU.64 R6, [R1+0x1d28] ;  /* 0x001d280001067983 */ /* 0x000ea80000300a00 */
[----:B------:R-:W2:Y:S04]  /*59830*/  LDL.LU.64 R4, [R1+0x1d20] ;  /* 0x001d200001047983 */ /* 0x000ea80000300a00 */
[----:B---3--:R-:W-:Y:S04]  /*59840*/  STL.64 [R1+0x1bf0], R10 ;  /* 0x001bf00a01007387 */ /* 0x008fe80000100a00 */
[----:B------:R0:W-:Y:S05]  /*59850*/  STL.64 [R1+0x1be8], R8 ;  /* 0x001be80801007387 */ /* 0x0001ea0000100a00 */
[----:B------:R-:W-:Y:S04]  /*59860*/  STL.64 [R1+0x1c0], R20 ;  /* 0x0001c01401007387 */ /* 0x000fe80000100a00 */
[----:B------:R-:W-:Y:S04]  /*59870*/  STL.64 [R1+0x1c8], R22 ;  /* 0x0001c81601007387 */ /* 0x000fe80000100a00 */
[----:B------:R-:W1:Y:S04]  /*59880*/  LDSM.16.MT88.4 R20, [R14+UR5+0x21c00] ;  /* 0x021c00050e14783b */ /* 0x000e680008004200 */
[----:B0-----:R-:W3:Y:S04]  /*59890*/  LDL.LU R8, [R1+0x150] ;  /* 0x0001500001087983 */ /* 0x001ee80000300800 */
[----:B------:R-:W3:Y:S04]  /*598a0*/  LDL.LU R9, [R1+0x154] ;  /* 0x0001540001097983 */ /* 0x000ee80000300800 */
[----:B------:R-:W3:Y:S04]  /*598b0*/  LDL.LU R10, [R1+0x158] ;  /* 0x00015800010a7983 */ /* 0x000ee80000300800 */
[----:B------:R-:W3:Y:S04]  /*598c0*/  LDL.LU R11, [R1+0x15c] ;  /* 0x00015c00010b7983 */ /* 0x000ee80000300800 */
[----:B-1----:R-:W-:Y:S04]  /*598d0*/  STL.64 [R1+0x1a60], R22 ;  /* 0x001a601601007387 */ /* 0x002fe80000100a00 */
[----:B------:R0:W-:Y:S04]  /*598e0*/  STL.64 [R1+0x1a58], R20 ;  /* 0x001a581401007387 */ /* 0x0001e80000100a00 */
[----:B0-----:R-:W4:Y:S04]  /*598f0*/  LDL.LU R20, [R1+0x160] ;  /* 0x0001600001147983 */ /* 0x001f280000300800 */
[----:B------:R-:W4:Y:S04]  /*59900*/  LDL.LU R21, [R1+0x164] ;  /* 0x0001640001157983 */ /* 0x000f280000300800 */
[----:B------:R-:W4:Y:S04]  /*59910*/  LDL.LU R22, [R1+0x168] ;  /* 0x0001680001167983 */ /* 0x000f280000300800 */
[----:B------:R-:W4:Y:S01]  /*59920*/  LDL.LU R23, [R1+0x16c] ;  /* 0x00016c0001177983 */ /* 0x000f220000300800 */
        /* <DEDUP_REMOVED lines=10> */
[----:B0-----:R-:W2:Y:S01]  /*599d0*/  LDL.LU.64 R24, [R1+0x1cf0] ;  /* 0x001cf00001187983 */ /* 0x001ea20000300a00 */
[----:B------:R-:W-:Y:S02]  /*599e0*/  IMAD.MOV.U32 R14, RZ, RZ, R26 ;  /* 0x000000ffff0e7224 */ /* 0x000fe400078e001a */
[----:B------:R-:W-:-:S05]  /*599f0*/  IMAD.MOV.U32 R15, RZ, RZ, R27 ;  /* 0x000000ffff0f7224 */ /* 0x000fca00078e001b */
[----:B------:R-:W-:Y:S04]  /*59a00*/  STL [R1+0x1a7c], R15 ;  /* 0x001a7c0f01007387 */ /* 0x000fe80000100800 */
        /* <DEDUP_REMOVED lines=17> */
[----:B------:R-:W3:-:S15]  /*59b20*/  LDL.LU.64 R16, [R1+0x1cb8] ;  /* 0x001cb80001107983 */ /* 0x000ede0000300a00 */
[----:B------:R-:W-:Y:S01]  /*59b30*/  NOP ;  /* 0x0000000000007918 */ /* 0x000fe20000000000 */
[----:B------:R0:W-:Y:S04]  /*59b40*/  STL.64 [R1+0x170], R24 ;  /* 0x0001701801007387 */ /* 0x0001e80000100a00 */
[----:B------:R4:W-:Y:S04]  /*59b50*/  STL.64 [R1+0x178], R26 ;  /* 0x0001781a01007387 */ /* 0x0009e80000100a00 */
[----:B0-----:R-:W4:Y:S01]  /*59b60*/  LDL.LU.64 R24, [R1+0x1cb0] ;  /* 0x001cb00001187983 */ /* 0x001f220000300a00 */
[C---:B---3--:R-:W-:Y:S08]  /*59b70*/  HMMA.16816.F32.BF16 R8, R4.reuse, R16, R8 ;  /* 0x000000100408723c */ /* 0x048ff00000041808 */
[----:B----4-:R-:W-:Y:S11]  /*59b80*/  HMMA.16816.F32.BF16 R24, R4, R24, R20 ;  /* 0x000000180418723c */ /* 0x010ff60000041814 */
[----:B------:R-:W-:-:S02]  /*59b90*/  IMAD.MOV.U32 R14, RZ, RZ, R10 ;  /* 0x000000ffff0e7224 */ /* 0x000fc400078e000a */
[----:B------:R-:W-:-:S06]  /*59ba0*/  IMAD.MOV.U32 R15, RZ, RZ, R11 ;  /* 0x000000ffff0f7224 */ /* 0x000fcc00078e000b */
[----:B------:R-:W-:Y:S02]  /*59bb0*/  IMAD.MOV.U32 R20, RZ, RZ, R27 ;  /* 0x000000ffff147224 */ /* 0x000fe400078e001b */
[----:B------:R-:W-:Y:S02]  /*59bc0*/  IMAD.MOV.U32 R21, RZ, RZ, R26 ;  /* 0x000000ffff157224 */ /* 0x000fe400078e001a */
[----:B------:R-:W-:Y:S02]  /*59bd0*/  IMAD.MOV.U32 R22, RZ, RZ, R25 ;  /* 0x000000ffff167224 */ /* 0x000fe400078e0019 */
[----:B------:R-:W-:Y:S01]  /*59be0*/  IMAD.MOV.U32 R23, RZ, RZ, R24 ;  /* 0x000000ffff177224 */ /* 0x000fe200078e0018 */
[----:B------:R-:W2:Y:S04]  /*59bf0*/  LDL.LU.64 R26, [R1+0x1ca8] ;  /* 0x001ca800011a7983 */ /* 0x000ea80000300a00 */
[----:B------:R-:W3:Y:S04]  /*59c00*/  LDL.LU.64 R24, [R1+0x1ca0] ;  /* 0x001ca00001187983 */ /* 0x000ee80000300a00 */
[----:B------:R-:W-:Y:S04]  /*59c10*/  STL [R1+0x1a94], R20 ;  /* 0x001a941401007387 */ /* 0x000fe80000100800 */
[----:B------:R-:W-:Y:S04]  /*59c20*/  STL [R1+0x1a90], R21 ;  /* 0x001a901501007387 */ /* 0x000fe80000100800 */
[----:B------:R-:W-:Y:S04]  /*59c30*/  STL [R1+0x1a8c], R22 ;  /* 0x001a8c1601007387 */ /* 0x000fe80000100800 */
[----:B------:R-:W-:Y:S04]  /*59c40*/  STL [R1+0x1a88], R23 ;  /* 0x001a881701007387 */ /* 0x000fe80000100800 */
        /* <DEDUP_REMOVED lines=15> */
[----:B------:R-:W2:Y:S04]  /*59d40*/  LDL.LU R3, [R1+0x1c9c] ;  /* 0x001c9c0001037983 */ /* 0x000ea80000300800 */
[----:B------:R-:W4:Y:S04]  /*59d50*/  LDL.LU R2, [R1+0x1c98] ;  /* 0x001c980001027983 */ /* 0x000f280000300800 */
[----:B------:R3:W-:Y:S04]  /*59d60*/  STL.64 [R1+0x1c28], R16 ;  /* 0x001c281001007387 */ /* 0x0007e80000100a00 */
[----:B0-----:R-:W2:Y:S04]  /*59d70*/  LDL.LU R8, [R1+0xf0] ;  /* 0x0000f00001087983 */ /* 0x001ea80000300800 */
[----:B------:R-:W2:Y:S04]  /*59d80*/  LDL.LU R9, [R1+0xf4] ;  /* 0x0000f40001097983 */ /* 0x000ea80000300800 */
[----:B------:R-:W2:Y:S04]  /*59d90*/  LDL.LU R10, [R1+0xf8] ;  /* 0x0000f800010a7983 */ /* 0x000ea80000300800 */
[----:B------:R-:W2:Y:S01]  /*59da0*/  LDL.LU R11, [R1+0xfc] ;  /* 0x0000fc00010b7983 */ /* 0x000ea20000300800 */
[----:B---3--:R-:W-:-:S02]  /*59db0*/  IMAD.MOV.U32 R16, RZ, RZ, R25 ;  /* 0x000000ffff107224 */ /* 0x008fc400078e0019 */
[----:B------:R-:W-:Y:S01]  /*59dc0*/  IMAD.MOV.U32 R17, RZ, RZ, R29 ;  /* 0x000000ffff117224 */ /* 0x000fe200078e001d */
[----:B--2---:R-:W-:Y:S04]  /*59dd0*/  STL.64 [R1+0x1c38], R10 ;  /* 0x001c380a01007387 */ /* 0x004fe80000100a00 */
[----:B------:R-:W-:Y:S04]  /*59de0*/  STL.64 [R1+0x1c30], R8 ;  /* 0x001c300801007387 */ /* 0x000fe80000100a00 */
[----:B------:R-:W2:Y:S04]  /*59df0*/  LDL.LU R25, [R1+0x1c94] ;  /* 0x001c940001197983 */ /* 0x000ea80000300800 */
[----:B------:R-:W3:Y:S01]  /*59e00*/  LDL.LU R29, [R1+0x1c90] ;  /* 0x001c9000011d7983 */ /* 0x000ee20000300800 */
[----:B----4-:R-:W-:-:S02]  /*59e10*/  IMAD.MOV.U32 R20, RZ, RZ, R2 ;  /* 0x000000ffff147224 */ /* 0x010fc400078e0002 */
[----:B------:R-:W-:Y:S01]  /*59e20*/  IMAD.MOV.U32 R21, RZ, RZ, R3 ;  /* 0x000000ffff157224 */ /* 0x000fe200078e0003 */
[----:B------:R-:W4:Y:S04]  /*59e30*/  LDL.LU R2, [R1+0x1c8c] ;  /* 0x001c8c0001027983 */ /* 0x000f280000300800 */
[----:B------:R-:W3:Y:S04]  /*59e40*/  LDL.LU R3, [R1+0x1c88] ;  /* 0x001c880001037983 */ /* 0x000ee80000300800 */
[----:B------:R0:W-:Y:S02]  /*59e50*/  STL.64 [R1+0x1c40], R16 ;  /* 0x001c401001007387 */ /* 0x0001e40000100a00 */
[----:B0-----:R-:W-:-:S02]  /*59e60*/  IMAD.MOV.U32 R16, RZ, RZ, R0 ;  /* 0x000000ffff107224 */ /* 0x001fc400078e0000 */
[----:B------:R-:W-:Y:S01]  /*59e70*/  IMAD.MOV.U32 R17, RZ, RZ, R28 ;  /* 0x000000ffff117224 */ /* 0x000fe200078e001c */
[----:B------:R-:W3:Y:S04]  /*59e80*/  LDL.LU R0, [R1+0x1c84] ;  /* 0x001c840001007983 */ /* 0x000ee80000300800 */
[----:B------:R-:W3:Y:S04]  /*59e90*/  LDL.LU R28, [R1+0x1c80] ;  /* 0x001c8000011c7983 */ /* 0x000ee80000300800 */
[----:B------:R0:W-:Y:S02]  /*59ea0*/  STL.64 [R1+0x1c58], R16 ;  /* 0x001c581001007387 */ /* 0x0001e40000100a00 */
[----:B0-----:R-:W-:-:S02]  /*59eb0*/  IMAD.MOV.U32 R16, RZ, RZ, R27 ;  /* 0x000000ffff107224 */ /* 0x001fc400078e001b */
[----:B------:R-:W-:-:S05]  /*59ec0*/  IMAD.MOV.U32 R17, RZ, RZ, R26 ;  /* 0x000000ffff117224 */ /* 0x000fca00078e001a */
[----:B------:R0:W-:Y:S02]  /*59ed0*/  STL.64 [R1+0x1c60], R16 ;  /* 0x001c601001007387 */ /* 0x0001e40000100a00 */
[----:B0-----:R-:W-:Y:S02]  /*59ee0*/  IMAD.MOV.U32 R17, RZ, RZ, R24 ;  /* 0x000000ffff117224 */ /* 0x001fe400078e0018 */
[----:B--2---:R-:W-:-:S05]  /*59ef0*/  IMAD.MOV.U32 R16, RZ, RZ, R25 ;  /* 0x000000ffff107224 */ /* 0x004fca00078e0019 */
        /* <DEDUP_REMOVED lines=15> */
[----:B------:R-:W-:-:S15]  /*59ff0*/  HMMA.16816.F32.BF16 R16, R4, R20, R16 ;  /* 0x000000140410723c */ /* 0x000fde0000041810 */
[----:B------:R-:W-:-:S04]  /*5a000*/  NOP ;  /* 0x0000000000007918 */ /* 0x000fc80000000000 */
[----:B------:R-:W-:Y:S02]  /*5a010*/  IMAD.MOV.U32 R20, RZ, RZ, R16 ;  /* 0x000000ffff147224 */ /* 0x000fe400078e0010 */
[----:B------:R-:W-:Y:S01]  /*5a020*/  IMAD.MOV.U32 R21, RZ, RZ, R17 ;  /* 0x000000ffff157224 */ /* 0x000fe200078e0011 */
        /* <DEDUP_REMOVED lines=12> */
[----:B------:R-:W2:Y:S01]  /*5a0f0*/  LDL.LU.64 R16, [R1+0x1c78] ;  /* 0x001c780001107983 */ /* 0x000ea20000300a00 */
[----:B------:R-:W-:-:S02]  /*5a100*/  IMAD.MOV.U32 R22, RZ, RZ, R18 ;  /* 0x000000ffff167224 */ /* 0x000fc400078e0012 */
[----:B------:R-:W-:-:S05]  /*5a110*/  IMAD.MOV.U32 R23, RZ, RZ, R19 ;  /* 0x000000ffff177224 */ /* 0x000fca00078e0013 */
[----:B------:R-:W-:Y:S04]  /*5a120*/  STL [R1+0x1aac], R23 ;  /* 0x001aac1701007387 */ /* 0x000fe80000100800 */
[----:B------:R-:W-:Y:S04]  /*5a130*/  STL [R1+0x1aa8], R22 ;  /* 0x001aa81601007387 */ /* 0x000fe80000100800 */
[----:B------:R-:W-:Y:S04]  /*5a140*/  STL [R1+0x1aa4], R21 ;  /* 0x001aa41501007387 */ /* 0x000fe80000100800 */
[----:B------:R0:W-:Y:S04]  /*5a150*/  STL [R1+0x1aa0], R20 ;  /* 0x001aa01401007387 */ /* 0x0001e80000100800 */
[----:B0-----:R-:W3:Y:S04]  /*5a160*/  LDL.LU R20, [R1+0x120] ;  /* 0x0001200001147983 */ /* 0x001ee80000300800 */
[----:B------:R-:W3:Y:S04]  /*5a170*/  LDL.LU R21, [R1+0x124] ;  /* 0x0001240001157983 */ /* 0x000ee80000300800 */
[----:B------:R-:W3:Y:S04]  /*5a180*/  LDL.LU R22, [R1+0x128] ;  /* 0x0001280001167983 */ /* 0x000ee80000300800 */
[----:B------:R-:W3:Y:S01]  /*5a190*/  LDL.LU R23, [R1+0x12c] ;  /* 0x00012c0001177983 */ /* 0x000ee20000300800 */
[----:B--2---:R-:W-:Y:S03]  /*5a1a0*/  HMMA.16816.F32.BF16 R16, R4, R16, R8 ;  /* 0x000000100410723c */ /* 0x004fe60000041808 */
[----:B------:R-:W2:Y:S04]  /*5a1b0*/  LDL.LU.64 R10, [R1+0x1c70] ;  /* 0x001c7000010a7983 */ /* 0x000ea80000300a00 */
[----:B------:R-:W2:-:S12]  /*5a1c0*/  LDL.LU.64 R8, [R1+0x1c68] ;  /* 0x001c680001087983 */ /* 0x000e980000300a00 */
[----:B------:R0:W-:Y:S04]  /*5a1d0*/  STL.64 [R1+0x130], R16 ;  /* 0x0001301001007387 */ /* 0x0001e80000100a00 */
[----:B0-----:R-:W3:Y:S01]  /*5a1e0*/  LDL.LU.64 R16, [R1+0x1c60] ;  /* 0x001c600001107983 */ /* 0x001ee20000300a00 */
[----:B------:R-:W-:Y:S02]  /*5a1f0*/  IMAD.MOV.U32 R15, RZ, RZ, R18 ;  /* 0x000000ffff0f7224 */ /* 0x000fe400078e0012 */
[----:B------:R-:W-:-:S05]  /*5a200*/  IMAD.MOV.U32 R14, RZ, RZ, R19 ;  /* 0x000000ffff0e7224 */ /* 0x000fca00078e0013 */
[----:B------:R-:W-:Y:S04]  /*5a210*/  STL [R1+0x1ab4], R14 ;  /* 0x001ab40e01007387 */ /* 0x000fe80000100800 */
[----:B------:R-:W-:Y:S01]  /*5a220*/  STL [R1+0x1ab0], R15 ;  /* 0x001ab00f01007387 */ /* 0x000fe20000100800 */
[----:B---3--:R-:W-:-:S15]  /*5a230*/  HMMA.16816.F32.BF16 R16, R4, R16, R20 ;  /* 0x000000100410723c */ /* 0x008fde0000041814 */
[----:B------:R-:W-:-:S04]  /*5a240*/  NOP ;  /* 0x0000000000007918 */ /* 0x000fc80000000000 */
[----:B------:R0:W-:Y:S04]  /*5a250*/  STL.64 [R1+0x120], R16 ;  /* 0x0001201001007387 */ /* 0x0001e80000100a00 */
[----:B0-----:R-:W2:Y:S01]  /*5a260*/  LDL.LU.64 R16, [R1+0x1c58] ;  /* 0x001c580001107983 */ /* 0x001ea20000300a00 */
[----:B------:R-:W-:Y:S02]  /*5a270*/  IMAD.MOV.U32 R23, RZ, RZ, R18 ;  /* 0x000000ffff177224 */ /* 0x000fe400078e0012 */
[----:B------:R-:W-:-:S05]  /*5a280*/  IMAD.MOV.U32 R22, RZ, RZ, R19 ;  /* 0x000000ffff167224 */ /* 0x000fca00078e0013 */
[----:B------:R-:W-:Y:S04]  /*5a290*/  STL [R1+0x1abc], R22 ;  /* 0x001abc1601007387 */ /* 0x000fe80000100800 */
[----:B------:R-:W-:Y:S04]  /*5a2a0*/  STL [R1+0x1ab8], R23 ;  /* 0x001ab81701007387 */ /* 0x000fe80000100800 */
[----:B------:R-:W3:Y:S04]  /*5a2b0*/  LDL.LU R20, [R1+0x2c0] ;  /* 0x0002c00001147983 */ /* 0x000ee80000300800 */
[----:B------:R-:W3:Y:S01]  /*5a2c0*/  LDL.LU R21, [R1+0x2c4] ;  /* 0x0002c40001157983 */ /* 0x000ee20000300800 */
        /* <DEDUP_REMOVED lines=24> */
[----:B------:R-:W2:Y:S01]  /*5a450*/  LDL.LU.64 R8, [R1+0x1bf8] ;  /* 0x001bf80001087983 */ /* 0x000ea20000300a00 */
[----:B------:R-:W-:Y:S01]  /*5a460*/  IMAD.MOV.U32 R22, RZ, RZ, R28 ;  /* 0x000000ffff167224 */ /* 0x000fe200078e001c */
[----:B--2---:R-:W-:Y:S02]  /*5a470*/  HMMA.16816.F32.BF16 R12, R4, R12, R8 ;  /* 0x0000000c040c723c */ /* 0x004fe40000041808 */
[----:B------:R-:W2:Y:S04]  /*5a480*/  LDL.LU.64 R10, [R1+0x1bf0] ;  /* 0x001bf000010a7983 */ /* 0x000ea80000300a00 */
[----:B------:R-:W2:-:S13]  /*5a490*/  LDL.LU.64 R8, [R1+0x1be8] ;  /* 0x001be80001087983 */ /* 0x000e9a0000300a00 */
[----:B------:R-:W-:Y:S01]  /*5a4a0*/  IMAD.MOV.U32 R28, RZ, RZ, R15 ;  /* 0x000000ffff1c7224 */ /* 0x000fe200078e000f */
[----:B------:R-:W-:Y:S04]  /*5a4b0*/  STL.64 [R1+0xd0], R12 ;  /* 0x0000d00c01007387 */ /* 0x000fe80000100a00 */
[----:B------:R0:W-:Y:S04]  /*5a4c0*/  STL [R1+0xd8], R14 ;  /* 0x0000d80e01007387 */ /* 0x0001e80000100800 */
[----:B0-----:R-:W3:Y:S04]  /*5a4d0*/  LDL.LU.64 R14, [R1+0xc8] ;  /* 0x0000c800010e7983 */ /* 0x001ee80000300a00 */
[----:B------:R-:W-:Y:S01]  /*5a4e0*/  STL [R1+0x1ac0], R28 ;  /* 0x001ac01c01007387 */ /* 0x000fe20000100800 */
[----:B--2---:R-:W-:Y:S03]  /*5a4f0*/  HMMA.16816.F32.BF16 R4, R4, R8, R24 ;  /* 0x000000080404723c */ /* 0x004fe60000041818 */
[----:B------:R-:W3:Y:S04]  /*5a500*/  LDL.LU.64 R26, [R1+0x1be0] ;  /* 0x001be000011a7983 */ /* 0x000ee80000300a00 */
[----:B------:R-:W3:Y:S01]  /*5a510*/  LDL.LU.64 R24, [R1+0x1bd8] ;  /* 0x001bd80001187983 */ /* 0x000ee20000300a00 */
[----:B------:R-:W-:-:S03]  /*5a520*/  IMAD.MOV.U32 R23, RZ, RZ, R0 ;  /* 0x000000ffff177224 */ /* 0x000fc600078e0000 */
[----:B------:R-:W-:Y:S08]  /*5a530*/  STL.64 [R1+0x1a68], R10 ;  /* 0x001a680a01007387 */ /* 0x000ff00000100a00 */
[----:B------:R-:W-:Y:S04]  /*5a540*/  STL.64 [R1+0x1910], R6 ;  /* 0x0019100601007387 */ /* 0x000fe80000100a00 */
[----:B------:R-:W-:Y:S01]  /*5a550*/  STL.64 [R1+0x1908], R4 ;  /* 0x0019080401007387 */ /* 0x000fe20000100a00 */
[----:B---3--:R-:W-:-:S15]  /*5a560*/  HMMA.16816.F32.BF16 R20, R24, R14, R20 ;  /* 0x0000000e1814723c */ /* 0x008fde0000041814 */
[----:B------:R-:W-:-:S04]  /*5a570*/  NOP ;  /* 0x0000000000007918 */ /* 0x000fc80000000000 */
[----:B------:R0:W-:Y:S01]  /*5a580*/  STL.64 [R1+0x4c0], R20 ;  /* 0x0004c01401007387 */ /* 0x0001e20000100a00 */
[----:B------:R-:W-:Y:S02]  /*5a590*/  IMAD.MOV.U32 R12, RZ, RZ, R23 ;  /* 0x000000ffff0c7224 */ /* 0x000fe400078e0017 */
[----:B------:R-:W-:Y:S01]  /*5a5a0*/  IMAD.MOV.U32 R16, RZ, RZ, R22 ;  /* 0x000000ffff107224 */ /* 0x000fe200078e0016 */
[----:B------:R1:W-:Y:S01]  /*5a5b0*/  STL.64 [R1+0x4c8], R22 ;  /* 0x0004c81601007387 */ /* 0x0003e20000100a00 */
[----:B------:R-:W-:Y:S02]  /*5a5c0*/  IMAD.MOV.U32 R0, RZ, RZ, R20 ;  /* 0x000000ffff007224 */ /* 0x000fe400078e0014 */
[----:B0-----:R-:W-:Y:S02]  /*5a5d0*/  IMAD.MOV.U32 R20, RZ, RZ, R18 ;  /* 0x000000ffff147224 */ /* 0x001fe400078e0012 */
[----:B------:R-:W-:Y:S01]  /*5a5e0*/  IMAD.MOV.U32 R21, RZ, RZ, R19 ;  /* 0x000000ffff157224 */ /* 0x000fe200078e0013 */
[----:B------:R-:W2:Y:S01]  /*5a5f0*/  LDL.LU R18, [R1+0x1bd4] ;  /* 0x001bd40001127983 */ /* 0x000ea20000300800 */
[----:B-1----:R-:W-:-:S02]  /*5a600*/  IMAD.MOV.U32 R22, RZ, RZ, R3 ;  /* 0x000000ffff167224 */ /* 0x002fc400078e0003 */
[----:B----4-:R-:W-:Y:S01]  /*5a610*/  IMAD.MOV.U32 R23, RZ, RZ, R2 ;  /* 0x000000ffff177224 */ /* 0x010fe200078e0002 */
[----:B------:R-:W3:Y:S04]  /*5a620*/  LDL.LU R19, [R1+0x1bd0] ;  /* 0x001bd00001137983 */ /* 0x000ee80000300800 */
[----:B------:R-:W4:Y:S04]  /*5a630*/  LDL.LU R3, [R1+0x1bcc] ;  /* 0x001bcc0001037983 */ /* 0x000f280000300800 */
[----:B------:R-:W2:Y:S04]  /*5a640*/  LDL.LU R2, [R1+0x1bc8] ;  /* 0x001bc80001027983 */ /* 0x000ea80000300800 */
[----:B------:R0:W-:Y:S04]  /*5a650*/  STL.64 [R1+0x1b60], R22 ;  /* 0x001b601601007387 */ /* 0x0001e80000100a00 */
[----:B------:R2:W-:Y:S04]  /*5a660*/  STL.64 [R1+0x1b58], R20 ;  /* 0x001b581401007387 */ /* 0x0005e80000100a00 */
[----:B0-----:R-:W2:Y:S04]  /*5a670*/  LDL.LU.64 R22, [R1+0x88] ;  /* 0x0000880001167983 */ /* 0x001ea80000300a00 */
[----:B--2---:R3:W-:Y:S04]  /*5a680*/  STL.64 [R1+0x1b70], R22 ;  /* 0x001b701601007387 */ /* 0x0047e80000100a00 */
[----:B------:R-:W2:Y:S01]  /*5a690*/  LDL.LU.64 R6, [R1+0x68] ;  /* 0x0000680001067983 */ /* 0x000ea20000300a00 */
[----:B------:R-:W-:-:S02]  /*5a6a0*/  IMAD.MOV.U32 R20, RZ, RZ, R2 ;  /* 0x000000ffff147224 */ /* 0x000fc400078e0002 */
[----:B----4-:R-:W-:Y:S02]  /*5a6b0*/  IMAD.MOV.U32 R21, RZ, RZ, R3 ;  /* 0x000000ffff157224 */ /* 0x010fe400078e0003 */
[----:B---3--:R-:W-:Y:S02]  /*5a6c0*/  IMAD.MOV.U32 R22, RZ, RZ, R19 ;  /* 0x000000ffff167224 */ /* 0x008fe400078e0013 */
[----:B------:R-:W-:Y:S01]  /*5a6d0*/  IMAD.MOV.U32 R23, RZ, RZ, R18 ;  /* 0x000000ffff177224 */ /* 0x000fe200078e0012 */
[----:B--2---:R0:W-:Y:S04]  /*5a6e0*/  STL.64 [R1+0x1b68], R6 ;  /* 0x001b680601007387 */ /* 0x0041e80000100a00 */
[----:B------:R-:W2:Y:S04]  /*5a6f0*/  LDL.LU R4, [R1+0x280] ;  /* 0x0002800001047983 */ /* 0x000ea80000300800 */
[----:B------:R-:W2:Y:S04]  /*5a700*/  LDL.LU R5, [R1+0x284] ;  /* 0x0002840001057983 */ /* 0x000ea80000300800 */
[----:B0-----:R-:W3:Y:S04]  /*5a710*/  LDL.LU R6, [R1+0x288] ;  /* 0x0002880001067983 */ /* 0x001ee80000300800 */
[----:B------:R-:W3:Y:S04]  /*5a720*/  LDL.LU R7, [R1+0x28c] ;  /* 0x00028c0001077983 */ /* 0x000ee80000300800 */
[----:B------:R-:W4:Y:S04]  /*5a730*/  LDL.LU R2, [R1+0x1bc4] ;  /* 0x001bc40001027983 */ /* 0x000f280000300800 */
[----:B------:R-:W2:Y:S04]  /*5a740*/  LDL.LU R3, [R1+0x1bc0] ;  /* 0x001bc00001037983 */ /* 0x000ea80000300800 */
[----:B------:R-:W2:Y:S04]  /*5a750*/  LDL.LU R19, [R1+0x1bbc] ;  /* 0x001bbc0001137983 */ /* 0x000ea80000300800 */
[----:B------:R-:W2:Y:S04]  /*5a760*/  LDL.LU R18, [R1+0x1bb8] ;  /* 0x001bb80001127983 */ /* 0x000ea80000300800 */
[----:B------:R-:W-:Y:S04]  /*5a770*/  STL.64 [R1+0x1b90], R22 ;  /* 0x001b901601007387 */ /* 0x000fe80000100a00 */
[----:B------:R0:W-:Y:S04]  /*5a780*/  STL.64 [R1+0x1b88], R20 ;  /* 0x001b881401007387 */ /* 0x0001e80000100a00 */
[----:B0-----:R-:W2:Y:S04]  /*5a790*/  LDL.LU R20, [R1+0x2a0] ;  /* 0x0002a00001147983 */ /* 0x001ea80000300800 */
[----:B------:R-:W2:Y:S04]  /*5a7a0*/  LDL.LU R21, [R1+0x2a4] ;  /* 0x0002a40001157983 */ /* 0x000ea80000300800 */
[----:B------:R-:W2:Y:S04]  /*5a7b0*/  LDL.LU R22, [R1+0x2a8] ;  /* 0x0002a80001167983 */ /* 0x000ea80000300800 */
[----:B------:R-:W2:Y:S04]  /*5a7c0*/  LDL.LU R23, [R1+0x2ac] ;  /* 0x0002ac0001177983 */ /* 0x000ea80000300800 */
[----:B--2---:R-:W-:Y:S04]  /*5a7d0*/  STL.64 [R1+0x1ba0], R22 ;  /* 0x001ba01601007387 */ /* 0x004fe80000100a00 */
[----:B------:R0:W-:Y:S02]  /*5a7e0*/  STL.64 [R1+0x1b98], R20 ;  /* 0x001b981401007387 */ /* 0x0001e40000100a00 */
[----:B0-----:R-:W-:-:S02]  /*5a7f0*/  IMAD.MOV.U32 R20, RZ, RZ, R18 ;  /* 0x000000ffff147224 */ /* 0x001fc400078e0012 */
[----:B------:R-:W-:Y:S01]  /*5a800*/  IMAD.MOV.U32 R21, RZ, RZ, R19 ;  /* 0x000000ffff157224 */ /* 0x000fe200078e0013 */
[----:B------:R-:W2:Y:S04]  /*5a810*/  LDL.LU R18, [R1+0x1bb4] ;  /* 0x001bb40001127983 */ /* 0x000ea80000300800 */
[----:B------:R-:W2:Y:S04]  /*5a820*/  LDL.LU R19, [R1+0x1bb0] ;  /* 0x001bb00001137983 */ /* 0x000ea80000300800 */
[----:B---3--:R0:W-:Y:S04]  /*5a830*/  STL.64 [R1+0x1b80], R6 ;  /* 0x001b800601007387 */ /* 0x0081e80000100a00 */
[----:B------:R-:W-:Y:S04]  /*5a840*/  STL.64 [R1+0x1b78], R4 ;  /* 0x001b780401007387 */ /* 0x000fe80000100a00 */
[----:B0-----:R-:W3:Y:S01]  /*5a850*/  LDL.LU.64 R6, [R1+0x98] ;  /* 0x0000980001067983 */ /* 0x001ee20000300a00 */
[----:B------:R-:W-:-:S02]  /*5a860*/  IMAD.MOV.U32 R22, RZ, RZ, R3 ;  /* 0x000000ffff167224 */ /* 0x000fc400078e0003 */
[----:B----4-:R-:W-:Y:S01]  /*5a870*/  IMAD.MOV.U32 R23, RZ, RZ, R2 ;  /* 0x000000ffff177224 */ /* 0x010fe200078e0002 */
[----:B---3--:R0:W-:Y:S04]  /*5a880*/  STL.64 [R1+0x1ba8], R6 ;  /* 0x001ba80601007387 */ /* 0x0081e80000100a00 */
[----:B0-----:R-:W3:Y:S01]  /*5a890*/  LDL.LU.64 R6, [R1+0xb8] ;  /* 0x0000b80001067983 */ /* 0x001ee20000300a00 */
[----:B------:R-:W-:Y:S02]  /*5a8a0*/  IMAD.MOV.U32 R8, RZ, RZ, R15 ;  /* 0x000000ffff087224 */ /* 0x000fe400078e000f */
[----:B------:R-:W-:-:S03]  /*5a8b0*/  IMAD.MOV.U32 R9, RZ, RZ, R14 ;  /* 0x000000ffff097224 */ /* 0x000fc600078e000e */
[----:B------:R-:W-:Y:S04]  /*5a8c0*/  STL [R1+0x1ad8], R8 ;  /* 0x001ad80801007387 */ /* 0x000fe80000100800 */
[----:B------:R-:W-:Y:S04]  /*5a8d0*/  STL [R1+0x1ac4], R9 ;  /* 0x001ac40901007387 */ /* 0x000fe80000100800 */
[----:B------:R0:W-:Y:S04]  /*5a8e0*/  STL [R1+0x18dc], R0 ;  /* 0x0018dc0001007387 */ /* 0x0001e80000100800 */
[----:B------:R-:W-:Y:S04]  /*5a8f0*/  STL [R1+0x18d8], R16 ;  /* 0x0018d81001007387 */ /* 0x000fe80000100800 */
[----:B------:R-:W-:Y:S04]  /*5a900*/  STL [R1+0x18d4], R12 ;  /* 0x0018d40c01007387 */ /* 0x000fe80000100800 */
[----:B------:R-:W4:Y:S01]  /*5a910*/  LDL.LU.64 R14, [R1+0xa8] ;  /* 0x0000a800010e7983 */ /* 0x000f220000300a00 */
[----:B---3--:R-:W-:Y:S01]  /*5a920*/  HMMA.16816.F32.BF16 R20, R24, R6, R20 ;  /* 0x000000061814723c */ /* 0x008fe20000041814 */
[----:B------:R-:W-:-:S02]  /*5a930*/  IMAD.MOV.U32 R10, RZ, RZ, R6 ;  /* 0x000000ffff0a7224 */ /* 0x000fc400078e0006 */
[----:B0-----:R-:W-:Y:S02]  /*5a940*/  IMAD.MOV.U32 R0, RZ, RZ, R7 ;  /* 0x000000ffff007224 */ /* 0x001fe400078e0007 */
[----:B------:R-:W3:-:S14]  /*5a950*/  LDL.LU.64 R6, [R1+0x1ba8] ;  /* 0x001ba80001067983 */ /* 0x000edc0000300a00 */
[----:B------:R-:W-:Y:S04]  /*5a960*/  STL.64 [R1+0x4b0], R20 ;  /* 0x0004b01401007387 */ /* 0x000fe80000100a00 */
[----:B------:R0:W-:Y:S01]  /*5a970*/  STL.64 [R1+0x4b8], R22 ;  /* 0x0004b81601007387 */ /* 0x0001e20000100a00 */
[----:B------:R-:W-:-:S03]  /*5a980*/  IMAD.MOV.U32 R2, RZ, RZ, R20 ;  /* 0x000000ffff027224 */ /* 0x000fc600078e0014 */
[----:B0-----:R-:W4:Y:S04]  /*5a990*/  LDL.LU.64 R22, [R1+0x1ba0] ;  /* 0x001ba00001167983 */ /* 0x001f280000300a00 */
[----:B------:R-:W4:Y:S04]  /*5a9a0*/  LDL.LU.64 R20, [R1+0x1b98] ;  /* 0x001b980001147983 */ /* 0x000f280000300a00 */
[----:B------:R-:W-:Y:S04]  /*5a9b0*/  STL [R1+0x1adc], R10 ;  /* 0x001adc0a01007387 */ /* 0x000fe80000100800 */
[----:B------:R-:W-:Y:S01]  /*5a9c0*/  STL [R1+0x18e0], R2 ;  /* 0x0018e00201007387 */ /* 0x000fe20000100800 */
[----:B----4-:R-:W-:-:S15]  /*5a9d0*/  HMMA.16816.F32.BF16 R20, R24, R14, R20 ;  /* 0x0000000e1814723c */ /* 0x010fde0000041814 */
[----:B------:R-:W-:-:S04]  /*5a9e0*/  NOP ;  /* 0x0000000000007918 */ /* 0x000fc80000000000 */
[----:B------:R-:W-:Y:S01]  /*5a9f0*/  STL.64 [R1+0x4a0], R20 ;  /* 0x0004a01401007387 */ /* 0x000fe20000100a00 */
[----:B------:R-:W-:Y:S02]  /*5aa00*/  IMAD.MOV.U32 R13, RZ, RZ, R23 ;  /* 0x000000ffff0d7224 */ /* 0x000fe400078e0017 */
[----:B------:R-:W-:Y:S01]  /*5aa10*/  IMAD.MOV.U32 R17, RZ, RZ, R22 ;  /* 0x000000ffff117224 */ /* 0x000fe200078e0016 */
[----:B------:R0:W-:Y:S01]  /*5aa20*/  STL.64 [R1+0x4a8], R22 ;  /* 0x0004a81601007387 */ /* 0x0001e20000100a00 */
[----:B------:R-:W-:-:S03]  /*5aa30*/  IMAD.MOV.U32 R3, RZ, RZ, R20 ;  /* 0x000000ffff037224 */ /* 0x000fc600078e0014 */
[----:B0-----:R-:W4:Y:S04]  /*5aa40*/  LDL.LU.64 R22, [R1+0x1b90] ;  /* 0x001b900001167983 */ /* 0x001f280000300a00 */
[----:B------:R-:W4:Y:S01]  /*5aa50*/  LDL.LU.64 R20, [R1+0x1b88] ;  /* 0x001b880001147983 */ /* 0x000f220000300a00 */
[----:B------:R-:W-:-:S05]  /*5aa60*/  IMAD.MOV.U32 R11, RZ, RZ, R14 ;  /* 0x000000ffff0b7224 */ /* 0x000fca00078e000e */
[----:B------:R-:W-:Y:S04]  /*5aa70*/  STL [R1+0x1b38], R11 ;  /* 0x001b380b01007387 */ /* 0x000fe80000100800 */
[----:B------:R-:W4:Y:S04]  /*5aa80*/  LDL.LU R8, [R1+0x260] ;  /* 0x0002600001087983 */ /* 0x000f280000300800 */
[----:B------:R-:W4:Y:S04]  /*5aa90*/  LDL.LU R9, [R1+0x264] ;  /* 0x0002640001097983 */ /* 0x000f280000300800 */
[----:B------:R-:W4:Y:S04]  /*5aaa0*/  LDL.LU R10, [R1+0x268] ;  /* 0x00026800010a7983 */ /* 0x000f280000300800 */
[----:B------:R0:W-:Y:S04]  /*5aab0*/  STL [R1+0x18ec], R3 ;  /* 0x0018ec0301007387 */ /* 0x0001e80000100800 */
[----:B------:R-:W-:Y:S04]  /*5aac0*/  STL [R1+0x18e8], R17 ;  /* 0x0018e81101007387 */ /* 0x000fe80000100800 */
[----:B--2---:R1:W-:Y:S01]  /*5aad0*/  STL.64 [R1+0x1b18], R18 ;  /* 0x001b181201007387 */ /* 0x0043e20000100a00 */
[----:B---3--:R-:W-:-:S02]  /*5aae0*/  IMAD.MOV.U32 R12, RZ, RZ, R6 ;  /* 0x000000ffff0c7224 */ /* 0x008fc400078e0006 */
[----:B0-----:R-:W-:Y:S01]  /*5aaf0*/  IMAD.MOV.U32 R3, RZ, RZ, R7 ;  /* 0x000000ffff037224 */ /* 0x001fe200078e0007 */
[----:B-1----:R-:W2:Y:S04]  /*5ab00*/  LDL.LU.64 R18, [R1+0x78] ;  /* 0x0000780001127983 */ /* 0x002ea80000300a00 */
[----:B------:R-:W-:Y:S01]  /*5ab10*/  STL [R1+0x18e4], R13 ;  /* 0x0018e40d01007387 */ /* 0x000fe20000100800 */
[----:B----4-:R-:W-:Y:S03]  /*5ab20*/  HMMA.16816.F32.BF16 R20, R24, R6, R20 ;  /* 0x000000061814723c */ /* 0x010fe60000041814 */
[----:B------:R-:W3:Y:S04]  /*5ab30*/  LDL.LU.64 R6, [R1+0x1b80] ;  /* 0x001b800001067983 */ /* 0x000ee80000300a00 */
[----:B------:R-:W3:-:S12]  /*5ab40*/  LDL.LU.64 R4, [R1+0x1b78] ;  /* 0x001b780001047983 */ /* 0x000ed80000300a00 */
[----:B------:R-:W-:Y:S04]  /*5ab50*/  STL.64 [R1+0x490], R20 ;  /* 0x0004901401007387 */ /* 0x000fe80000100a00 */
[----:B------:R0:W-:Y:S04]  /*5ab60*/  STL.64 [R1+0x498], R22 ;  /* 0x0004981601007387 */ /* 0x0001e80000100a00 */
[----:B0-----:R-:W3:Y:S01]  /*5ab70*/  LDL.LU.64 R22, [R1+0x1b70] ;  /* 0x001b700001167983 */ /* 0x001ee20000300a00 */
[----:B------:R-:W-:Y:S02]  /*5ab80*/  IMAD.MOV.U32 R11, RZ, RZ, R29 ;  /* 0x000000ffff0b7224 */ /* 0x000fe400078e001d */
[----:B------:R-:W-:-:S05]  /*5ab90*/  IMAD.MOV.U32 R29, RZ, RZ, R20 ;  /* 0x000000ffff1d7224 */ /* 0x000fca00078e0014 */
[----:B------:R0:W-:Y:S01]  /*5aba0*/  STL [R1+0x18f0], R29 ;  /* 0x0018f01d01007387 */ /* 0x0001e20000100800 */
[----:B---3--:R-:W-:Y:S01]  /*5abb0*/  HMMA.16816.F32.BF16 R4, R24, R22, R4 ;  /* 0x000000161804723c */ /* 0x008fe20000041804 */
[----:B0-----:R-:W-:Y:S02]  /*5abc0*/  IMAD.MOV.U32 R29, RZ, RZ, R22 ;  /* 0x000000ffff1d7224 */ /* 0x001fe400078e0016 */
[----:B------:R-:W-:-:S15]  /*5abd0*/  IMAD.MOV.U32 R13, RZ, RZ, R23 ;  /* 0x000000ffff0d7224 */ /* 0x000fde00078e0017 */
[----:B------:R-:W-:Y:S01]  /*5abe0*/  NOP ;  /* 0x0000000000007918 */ /* 0x000fe20000000000 */
[----:B------:R-:W-:Y:S04]  /*5abf0*/  STL.64 [R1+0x480], R4 ;  /* 0x0004800401007387 */ /* 0x000fe80000100a00 */
[----:B------:R0:W-:Y:S04]  /*5ac00*/  STL.64 [R1+0x488], R6 ;  /* 0x0004880601007387 */ /* 0x0001e80000100a00 */
[----:B0-----:R-:W3:Y:S04]  /*5ac10*/  LDL.LU.64 R6, [R1+0x1b68] ;  /* 0x001b680001067983 */ /* 0x001ee80000300a00 */
[----:B------:R-:W2:Y:S04]  /*5ac20*/  LDL.LU.64 R22, [R1+0x1b60] ;  /* 0x001b600001167983 */ /* 0x000ea80000300a00 */
[----:B------:R-:W2:Y:S01]  /*5ac30*/  LDL.LU.64 R20, [R1+0x1b58] ;  /* 0x001b580001147983 */ /* 0x000ea20000300a00 */
[----:B------:R-:W-:Y:S01]  /*5ac40*/  IMAD.MOV.U32 R2, RZ, RZ, R15 ;  /* 0x000000ffff027224 */ /* 0x000fe200078e000f */
[C---:B--2---:R-:W-:Y:S08]  /*5ac50*/  HMMA.16816.F32.BF16 R20, R24.reuse, R18, R20 ;  /* 0x000000121814723c */ /* 0x044ff00000041814 */
[----:B---3--:R-:W-:Y:S01]  /*5ac60*/  HMMA.16816.F32.BF16 R8, R24, R6, R8 ;  /* 0x000000061808723c */ /* 0x008fe20000041808 */
[----:B------:R-:W-:-:S02]  /*5ac70*/  IMAD.MOV.U32 R14, RZ, RZ, R6 ;  /* 0x000000ffff0e7224 */ /* 0x000fc400078e0006 */
[----:B------:R-:W-:-:S08]  /*5ac80*/  IMAD.MOV.U32 R15, RZ, RZ, R7 ;  /* 0x000000ffff0f7224 */ /* 0x000fd000078e0007 */
[----:B------:R0:W-:Y:S04]  /*5ac90*/  STL.64 [R1+0x470], R20 ;  /* 0x0004701401007387 */ /* 0x0001e80000100a00 */
[----:B------:R-:W-:Y:S01]  /*5aca0*/  STL.64 [R1+0x478], R22 ;  /* 0x0004781601007387 */ /* 0x000fe20000100a00 */
[----:B0-----:R-:W-:Y:S02]  /*5acb0*/  IMAD.MOV.U32 R21, RZ, RZ, R18 ;  /* 0x000000ffff157224 */ /* 0x001fe400078e0012 */
[----:B------:R-:W-:-:S05]  /*5acc0*/  IMAD.MOV.U32 R20, RZ, RZ, R19 ;  /* 0x000000ffff147224 */ /* 0x000fca00078e0013 */
[----:B------:R-:W-:Y:S04]  /*5acd0*/  STL.64 [R1+0x1b50], R20 ;  /* 0x001b501401007387 */ /* 0x000fe80000100a00 */
[----:B------:R-:W-:Y:S04]  /*5ace0*/  STL.64 [R1+0x460], R8 ;  /* 0x0004600801007387 */ /* 0x000fe80000100a00 */
[----:B------:R-:W-:Y:S04]  /*5acf0*/  STL.64 [R1+0x468], R10 ;  /* 0x0004680a01007387 */ /* 0x000fe80000100a00 */
[----:B------:R-:W-:Y:S04]  /*5ad00*/  STL.64 [R1+0x1ad0], R14 ;  /* 0x001ad00e01007387 */ /* 0x000fe80000100a00 */
[----:B------:R0:W-:Y:S04]  /*5ad10*/  STL.64 [R1+0x1ac8], R12 ;  /* 0x001ac80c01007387 */ /* 0x0001e80000100a00 */
[----:B0-----:R-:W2:Y:S04]  /*5ad20*/  LDL.LU R12, [R1+0x1f0] ;  /* 0x0001f000010c7983 */ /* 0x001ea80000300800 */
[----:B------:R-:W2:Y:S04]  /*5ad30*/  LDL.LU R13, [R1+0x1f4] ;  /* 0x0001f400010d7983 */ /* 0x000ea80000300800 */
[----:B------:R-:W3:Y:S04]  /*5ad40*/  LDL.LU R14, [R1+0x1f8] ;  /* 0x0001f800010e7983 */ /* 0x000ee80000300800 */
[----:B------:R-:W3:Y:S04]  /*5ad50*/  LDL.LU R15, [R1+0x1fc] ;  /* 0x0001fc00010f7983 */ /* 0x000ee80000300800 */
[----:B------:R-:W4:Y:S04]  /*5ad60*/  LDL.LU R20, [R1+0x250] ;  /* 0x0002500001147983 */ /* 0x000f280000300800 */
[----:B------:R-:W4:Y:S04]  /*5ad70*/  LDL.LU R21, [R1+0x254] ;  /* 0x0002540001157983 */ /* 0x000f280000300800 */
[----:B------:R-:W4:Y:S04]  /*5ad80*/  LDL.LU R22, [R1+0x258] ;  /* 0x0002580001167983 */ /* 0x000f280000300800 */
[----:B------:R-:W4:Y:S04]  /*5ad90*/  LDL.LU R23, [R1+0x25c] ;  /* 0x00025c0001177983 */ /* 0x000f280000300800 */
[----:B------:R-:W2:Y:S04]  /*5ada0*/  LDL.LU R8, [R1+0x240] ;  /* 0x0002400001087983 */ /* 0x000ea80000300800 */
[----:B------:R-:W2:Y:S04]  /*5adb0*/  LDL.LU R9, [R1+0x244] ;  /* 0x0002440001097983 */ /* 0x000ea80000300800 */
[----:B------:R-:W2:Y:S04]  /*5adc0*/  LDL.LU R10, [R1+0x248] ;  /* 0x00024800010a7983 */ /* 0x000ea80000300800 */
[----:B------:R-:W2:Y:S04]  /*5add0*/  LDL.LU R11, [R1+0x24c] ;  /* 0x00024c00010b7983 */ /* 0x000ea80000300800 */
[----:B--2---:R0:W-:Y:S04]  /*5ade0*/  STL.64 [R1+0x1b48], R10 ;  /* 0x001b480a01007387 */ /* 0x0041e80000100a00 */
[----:B------:R-:W-:Y:S04]  /*5adf0*/  STL.64 [R1+0x1b40], R8 ;  /* 0x001b400801007387 */ /* 0x000fe80000100a00 */
[----:B0-----:R-:W4:Y:S04]  /*5ae00*/  LDL.LU.64 R10, [R1+0x58] ;  /* 0x00005800010a7983 */ /* 0x001f280000300a00 */
[----:B------:R-:W2:Y:S04]  /*5ae10*/  LDL.LU.64 R6, [R1+0x48] ;  /* 0x0000480001067983 */ /* 0x000ea80000300a00 */
[----:B------:R-:W2:Y:S04]  /*5ae20*/  LDL.LU R16, [R1+0x220] ;  /* 0x0002200001107983 */ /* 0x000ea80000300800 */
[----:B------:R-:W2:Y:S04]  /*5ae30*/  LDL.LU R17, [R1+0x224] ;  /* 0x0002240001117983 */ /* 0x000ea80000300800 */
[----:B------:R-:W2:Y:S04]  /*5ae40*/  LDL.LU R18, [R1+0x228] ;  /* 0x0002280001127983 */ /* 0x000ea80000300800 */
[----:B------:R-:W2:Y:S04]  /*5ae50*/  LDL.LU R19, [R1+0x22c] ;  /* 0x00022c0001137983 */ /* 0x000ea80000300800 */
[----:B--2---:R0:W-:Y:S04]  /*5ae60*/  STL.64 [R1+0x1b28], R18 ;  /* 0x001b281201007387 */ /* 0x0041e80000100a00 */
[----:B------:R-:W-:Y:S04]  /*5ae70*/  STL.64 [R1+0x1b20], R16 ;  /* 0x001b201001007387 */ /* 0x000fe80000100a00 */
[----:B0-----:R-:W2:Y:S04]  /*5ae80*/  LDL.LU.64 R18, [R1+0x38] ;  /* 0x0000380001127983 */ /* 0x001ea80000300a00 */
[----:B---3--:R-:W-:Y:S04]  /*5ae90*/  STL.64 [R1+0x1ae8], R14 ;  /* 0x001ae80e01007387 */ /* 0x008fe80000100a00 */
[----:B------:R0:W-:Y:S04]  /*5aea0*/  STL.64 [R1+0x1ae0], R12 ;  /* 0x001ae00c01007387 */ /* 0x0001e80000100a00 */
[----:B0-----:R-:W3:Y:S04]  /*5aeb0*/  LDL.LU R12, [R1+0x200] ;  /* 0x00020000010c7983 */ /* 0x001ee80000300800 */
[----:B------:R-:W3:Y:S04]  /*5aec0*/  LDL.LU R13, [R1+0x204] ;  /* 0x00020400010d7983 */ /* 0x000ee80000300800 */
[----:B------:R-:W2:Y:S04]  /*5aed0*/  LDL.LU R14, [R1+0x208] ;  /* 0x00020800010e7983 */ /* 0x000ea80000300800 */
[----:B------:R-:W2:Y:S04]  /*5aee0*/  LDL.LU R15, [R1+0x20c] ;  /* 0x00020c00010f7983 */ /* 0x000ea80000300800 */
[----:B--2---:R0:W-:Y:S04]  /*5aef0*/  STL.64 [R1+0x1af8], R14 ;  /* 0x001af80e01007387 */ /* 0x0041e80000100a00 */
[----:B---3--:R-:W-:Y:S04]  /*5af00*/  STL.64 [R1+0x1af0], R12 ;  /* 0x001af00c01007387 */ /* 0x008fe80000100a00 */
[----:B0-----:R-:W2:Y:S01]  /*5af10*/  LDL.LU.64 R14, [R1+0x18] ;  /* 0x00001800010e7983 */ /* 0x001ea20000300a00 */
[----:B----4-:R-:W-:Y:S03]  /*5af20*/  HMMA.16816.F32.BF16 R20, R24, R10, R20 ;  /* 0x0000000a1814723c */ /* 0x010fe60000041814 */
[----:B--2---:R0:W-:Y:S04]  /*5af30*/  STL.64 [R1+0x1b10], R14 ;  /* 0x001b100e01007387 */ /* 0x0041e80000100a00 */
[----:B0-----:R-:W2:Y:S04]  /*5af40*/  LDL.LU.64 R14, [R1+0x28] ;  /* 0x00002800010e7983 */ /* 0x001ea80000300a00 */
[----:B--2---:R0:W-:Y:S04]  /*5af50*/  STL.64 [R1+0x1b30], R14 ;  /* 0x001b300e01007387 */ /* 0x0041e80000100a00 */
[----:B------:R-:W2:Y:S04]  /*5af60*/  LDL.LU R12, [R1+0x230] ;  /* 0x00023000010c7983 */ /* 0x000ea80000300800 */
[----:B------:R-:W2:Y:S04]  /*5af70*/  LDL.LU R13, [R1+0x234] ;  /* 0x00023400010d7983 */ /* 0x000ea80000300800 */
[----:B0-----:R-:W2:Y:S04]  /*5af80*/  LDL.LU R14, [R1+0x238] ;  /* 0x00023800010e7983 */ /* 0x001ea80000300800 */
[----:B------:R-:W2:Y:S04]  /*5af90*/  LDL.LU R15, [R1+0x23c] ;  /* 0x00023c00010f7983 */ /* 0x000ea80000300800 */
[----:B------:R0:W-:Y:S04]  /*5afa0*/  STL.64 [R1+0x4d0], R20 ;  /* 0x0004d01401007387 */ /* 0x0001e80000100a00 */
[----:B------:R1:W-:Y:S04]  /*5afb0*/  STL.64 [R1+0x4d8], R22 ;  /* 0x0004d81601007387 */ /* 0x0003e80000100a00 */
[----:B0-----:R-:W3:Y:S01]  /*5afc0*/  LDL.LU.64 R20, [R1+0x1b50] ;  /* 0x001b500001147983 */ /* 0x001ee20000300a00 */
[----:B-1----:R-:W-:-:S02]  /*5afd0*/  IMAD.MOV.U32 R22, RZ, RZ, R10 ;  /* 0x000000ffff167224 */ /* 0x002fc400078e000a */
[----:B------:R-:W-:Y:S02]  /*5afe0*/  IMAD.MOV.U32 R23, RZ, RZ, R11 ;  /* 0x000000ffff177224 */ /* 0x000fe400078e000b */
[----:B------:R-:W4:Y:S04]  /*5aff0*/  LDL.LU.64 R10, [R1+0x1b48] ;  /* 0x001b4800010a7983 */ /* 0x000f280000300a00 */
[----:B------:R-:W4:Y:S04]  /*5b000*/  LDL.LU.64 R8, [R1+0x1b40] ;  /* 0x001b400001087983 */ /* 0x000f280000300a00 */
[----:B------:R-:W-:Y:S01]  /*5b010*/  STL.64 [R1+0x1b08], R22 ;  /* 0x001b081601007387 */ /* 0x000fe20000100a00 */
[----:B------:R-:W-:Y:S01]  /*5b020*/  IMAD.MOV.U32 R28, RZ, RZ, R7 ;  /* 0x000000ffff1c7224 */ /* 0x000fe200078e0007 */
[----:B----4-:R-:W-:Y:S02]  /*5b030*/  HMMA.16816.F32.BF16 R8, R24, R6, R8 ;  /* 0x000000061808723c */ /* 0x010fe40000041808 */
[----:B---3--:R0:W-:Y:S04]  /*5b040*/  STL.64 [R1+0x1b00], R20 ;  /* 0x001b001401007387 */ /* 0x0081e80000100a00 */
[----:B0-----:R-:W3:Y:S04]  /*5b050*/  LDL.LU R20, [R1+0x210] ;  /* 0x0002100001147983 */ /* 0x001ee80000300800 */
[----:B------:R-:W3:Y:S04]  /*5b060*/  LDL.LU R21, [R1+0x214] ;  /* 0x0002140001157983 */ /* 0x000ee80000300800 */
[----:B------:R-:W3:Y:S04]  /*5b070*/  LDL.LU R22, [R1+0x218] ;  /* 0x0002180001167983 */ /* 0x000ee80000300800 */
[----:B------:R-:W3:Y:S04]  /*5b080*/  LDL.LU R23, [R1+0x21c] ;  /* 0x00021c0001177983 */ /* 0x000ee80000300800 */
[----:B------:R-:W-:Y:S04]  /*5b090*/  STL.64 [R1+0x420], R8 ;  /* 0x0004200801007387 */ /* 0x000fe80000100a00 */
[----:B------:R0:W-:Y:S04]  /*5b0a0*/  STL.64 [R1+0x428], R10 ;  /* 0x0004280a01007387 */ /* 0x0001e80000100a00 */
[----:B0-----:R-:W4:Y:S04]  /*5b0b0*/  LDL.LU R11, [R1+0x1b38] ;  /* 0x001b3800010b7983 */ /* 0x001f280000300800 */
[----:B------:R-:W3:Y:S01]  /*5b0c0*/  LDL.LU R4, [R1+0xe0] ;  /* 0x0000e00001047983 */ /* 0x000ee20000300800 */
[----:B------:R-:W-:-:S03]  /*5b0d0*/  IMAD.MOV.U32 R9, RZ, RZ, R6 ;  /* 0x000000ffff097224 */ /* 0x000fc600078e0006 */
[----:B------:R-:W3:Y:S04]  /*5b0e0*/  LDL.LU R5, [R1+0xe4] ;  /* 0x0000e40001057983 */ /* 0x000ee80000300800 */
[----:B------:R-:W3:Y:S04]  /*5b0f0*/  LDL.LU R6, [R1+0xe8] ;  /* 0x0000e80001067983 */ /* 0x000ee80000300800 */
[----:B------:R-:W3:Y:S01]  /*5b100*/  LDL.LU R7, [R1+0xec] ;  /* 0x0000ec0001077983 */ /* 0x000ee20000300800 */
[----:B--2---:R-:W-:Y:S03]  /*5b110*/  HMMA.16816.F32.BF16 R12, R24, R18, R12 ;  /* 0x00000012180c723c */ /* 0x004fe6000004180c */
[----:B---3--:R0:W-:Y:S04]  /*5b120*/  STL.64 [R1+0x1920], R6 ;  /* 0x0019200601007387 */ /* 0x0081e80000100a00 */
[----:B------:R1:W-:Y:S04]  /*5b130*/  STL.64 [R1+0x1918], R4 ;  /* 0x0019180401007387 */ /* 0x0003e80000100a00 */
[----:B0-----:R-:W2:Y:S04]  /*5b140*/  LDL.LU R6, [R1+0x8] ;  /* 0x0000080001067983 */ /* 0x001ea80000300800 */
[----:B------:R-:W2:Y:S04]  /*5b150*/  LDL.LU R7, [R1+0xc] ;  /* 0x00000c0001077983 */ /* 0x000ea80000300800 */
[----:B------:R-:W-:Y:S04]  /*5b160*/  STL.64 [R1+0x410], R12 ;  /* 0x0004100c01007387 */ /* 0x000fe80000100a00 */
[----:B------:R0:W-:Y:S01]  /*5b170*/  STL.64 [R1+0x418], R14 ;  /* 0x0004180e01007387 */ /* 0x0001e20000100a00 */
[----:B-1----:R-:W-:-:S02]  /*5b180*/  IMAD.MOV.U32 R5, RZ, RZ, R18 ;  /* 0x000000ffff057224 */ /* 0x002fc400078e0012 */
[----:B------:R-:W-:Y:S01]  /*5b190*/  IMAD.MOV.U32 R4, RZ, RZ, R19 ;  /* 0x000000ffff047224 */ /* 0x000fe200078e0013 */
[----:B0-----:R-:W3:Y:S04]  /*5b1a0*/  LDL.LU.64 R14, [R1+0x1b30] ;  /* 0x001b3000010e7983 */ /* 0x001ee80000300a00 */
[----:B------:R-:W3:Y:S04]  /*5b1b0*/  LDL.LU.64 R18, [R1+0x1b28] ;  /* 0x001b280001127983 */ /* 0x000ee80000300a00 */
[----:B------:R-:W3:Y:S02]  /*5b1c0*/  LDL.LU.64 R16, [R1+0x1b20] ;  /* 0x001b200001107983 */ /* 0x000ee40000300a00 */
[----:B---3--:R-:W-:-:S15]  /*5b1d0*/  HMMA.16816.F32.BF16 R16, R24, R14, R16 ;  /* 0x0000000e1810723c */ /* 0x008fde0000041810 */
[----:B------:R-:W-:-:S04]  /*5b1e0*/  NOP ;  /* 0x0000000000007918 */ /* 0x000fc80000000000 */
[----:B------:R0:W-:Y:S04]  /*5b1f0*/  STL.64 [R1+0x400], R16 ;  /* 0x0004001001007387 */ /* 0x0001e80000100a00 */
[----:B------:R1:W-:Y:S01]  /*5b200*/  STL.64 [R1+0x408], R18 ;  /* 0x0004081201007387 */ /* 0x0003e20000100a00 */
[----:B0-----:R-:W-:-:S03]  /*5b210*/  IMAD.MOV.U32 R17, RZ, RZ, R14 ;  /* 0x000000ffff117224 */ /* 0x001fc600078e000e */
[----:B-1----:R-:W3:Y:S01]  /*5b220*/  LDL.LU.64 R18, [R1+0x1b18] ;  /* 0x001b180001127983 */ /* 0x002ee20000300a00 */
[----:B------:R-:W-:-:S03]  /*5b230*/  IMAD.MOV.U32 R16, RZ, RZ, R15 ;  /* 0x000000ffff107224 */ /* 0x000fc600078e000f */
        /* <DEDUP_REMOVED lines=15> */
[----:B0-----:R-:W3:Y:S04]  /*5b330*/  LDL.LU.64 R14, [R1+0x1ae8] ;  /* 0x001ae800010e7983 */ /* 0x001ee80000300a00 */
[----:B------:R-:W3:Y:S04]  /*5b340*/  LDL.LU.64 R12, [R1+0x1ae0] ;  /* 0x001ae000010c7983 */ /* 0x000ee80000300a00 */
[----:B------:R0:W-:Y:S02]  /*5b350*/  STL.64 [R1+0x1938], R6 ;  /* 0x0019380601007387 */ /* 0x0001e40000100a00 */
[----:B0-----:R-:W-:-:S02]  /*5b360*/  IMAD.MOV.U32 R6, RZ, RZ, R10 ;  /* 0x000000ffff067224 */ /* 0x001fc400078e000a */
[----:B------:R-:W-:Y:S01]  /*5b370*/  IMAD.MOV.U32 R7, RZ, RZ, R8 ;  /* 0x000000ffff077224 */ /* 0x000fe200078e0008 */
[----:B------:R-:W2:Y:S04]  /*5b380*/  LDL.LU R10, [R1+0x1adc] ;  /* 0x001adc00010a7983 */ /* 0x000ea80000300800 */
[----:B------:R-:W2:Y:S04]  /*5b390*/  LDL.LU R8, [R1+0x1ad8] ;  /* 0x001ad80001087983 */ /* 0x000ea80000300800 */
[----:B------:R0:W-:Y:S02]  /*5b3a0*/  STL.64 [R1+0x1950], R6 ;  /* 0x0019500601007387 */ /* 0x0001e40000100a00 */
[----:B0-----:R-:W-:-:S02]  /*5b3b0*/  IMAD.MOV.U32 R6, RZ, RZ, R17 ;  /* 0x000000ffff067224 */ /* 0x001fc400078e0011 */
[----:B------:R-:W-:Y:S01]  /*5b3c0*/  IMAD.MOV.U32 R7, RZ, RZ, R16 ;  /* 0x000000ffff077224 */ /* 0x000fe200078e0010 */
[----:B---3--:R-:W-:-:S15]  /*5b3d0*/  HMMA.16816.F32.BF16 R12, R24, R18, R12 ;  /* 0x00000012180c723c */ /* 0x008fde000004180c */
[----:B------:R-:W-:-:S04]  /*5b3e0*/  NOP ;  /* 0x0000000000007918 */ /* 0x000fc80000000000 */
[----:B------:R-:W-:Y:S04]  /*5b3f0*/  STL.64 [R1+0x3d0], R12 ;  /* 0x0003d00c01007387 */ /* 0x000fe80000100a00 */
[----:B------:R0:W-:Y:S04]  /*5b400*/  STL.64 [R1+0x3d8], R14 ;  /* 0x0003d80e01007387 */ /* 0x0001e80000100a00 */
[----:B0-----:R-:W3:Y:S04]  /*5b410*/  LDL.LU.64 R14, [R1+0x1ad0] ;  /* 0x001ad000010e7983 */ /* 0x001ee80000300a00 */
[----:B------:R-:W2:Y:S04]  /*5b420*/  LDL.LU.64 R12, [R1+0x1ac8] ;  /* 0x001ac800010c7983 */ /* 0x000ea80000300a00 */
[----:B------:R-:W-:Y:S04]  /*5b430*/  STL.64 [R1+0x1968], R6 ;  /* 0x0019680601007387 */ /* 0x000fe80000100a00 */
[----:B------:R-:W2:Y:S04]  /*5b440*/  LDL.LU R16, [R1+0x77c] ;  /* 0x00077c0001107983 */ /* 0x000ea80000300800 */
[----:B------:R-:W-:Y:S04]  /*5b450*/  STL.64 [R1+0x1930], R18 ;  /* 0x0019301201007387 */ /* 0x000fe80000100a00 */
[----:B--2---:R0:W-:Y:S04]  /*5b460*/  STL [R1+0x1928], R16 ;  /* 0x0019281001007387 */ /* 0x0041e80000100800 */
        /* <DEDUP_REMOVED lines=19> */
[----:B------:R-:W-:Y:S01]  /*5b5a0*/  IMAD.MOV.U32 R7, RZ, RZ, R23 ;  /* 0x000000ffff077224 */ /* 0x000fe200078e0017 */
[----:B------:R-:W3:Y:S04]  /*5b5b0*/  LDL.LU R22, [R1+0x1abc] ;  /* 0x001abc0001167983 */ /* 0x000ee80000300800 */
[----:B------:R-:W4:Y:S04]  /*5b5c0*/  LDL.LU R23, [R1+0x1ab8] ;  /* 0x001ab80001177983 */ /* 0x000f280000300800 */
        /* <DEDUP_REMOVED lines=15> */
[----:B------:R-:W2:Y:S01]  /*5b6c0*/  LDL.LU R17, [R1+0x124] ;  /* 0x0001240001117983 */ /* 0x000ea20000300800 */
[----:B----4-:R-:W-:-:S02]  /*5b6d0*/  IMAD.MOV.U32 R18, RZ, RZ, R23 ;  /* 0x000000ffff127224 */ /* 0x010fc400078e0017 */
[----:B------:R-:W-:Y:S02]  /*5b6e0*/  IMAD.MOV.U32 R6, RZ, RZ, R21 ;  /* 0x000000ffff067224 */ /* 0x000fe400078e0015 */
[----:B------:R-:W-:Y:S01]  /*5b6f0*/  IMAD.MOV.U32 R7, RZ, RZ, R20 ;  /* 0x000000ffff077224 */ /* 0x000fe200078e0014 */
[----:B------:R-:W4:Y:S01]  /*5b700*/  LDL.LU R23, [R1+0x1aac] ;  /* 0x001aac0001177983 */ /* 0x000f220000300800 */
[----:B------:R-:W-:-:S03]  /*5b710*/  IMAD.MOV.U32 R19, RZ, RZ, R22 ;  /* 0x000000ffff137224 */ /* 0x000fc600078e0016 */
[----:B------:R-:W3:Y:S04]  /*5b720*/  LDL.LU R22, [R1+0x1aa8] ;  /* 0x001aa80001167983 */ /* 0x000ee80000300800 */
[----:B------:R-:W3:Y:S04]  /*5b730*/  LDL.LU R21, [R1+0x1aa4] ;  /* 0x001aa40001157983 */ /* 0x000ee80000300800 */
[----:B------:R-:W3:Y:S04]  /*5b740*/  LDL.LU R20, [R1+0x1aa0] ;  /* 0x001aa00001147983 */ /* 0x000ee80000300800 */
[----:B------:R-:W-:Y:S04]  /*5b750*/  STL.64 [R1+0x19e0], R6 ;  /* 0x0019e00601007387 */ /* 0x000fe80000100a00 */
[----:B------:R-:W-:Y:S04]  /*5b760*/  STL.64 [R1+0x1990], R18 ;  /* 0x0019901201007387 */ /* 0x000fe80000100a00 */
[----:B--2---:R0:W-:Y:S04]  /*5b770*/  STL.64 [R1+0x1988], R16 ;  /* 0x0019881001007387 */ /* 0x0041e80000100a00 */
[----:B0-----:R-:W2:Y:S04]  /*5b780*/  LDL.LU R16, [R1+0x130] ;  /* 0x0001300001107983 */ /* 0x001ea80000300800 */
[----:B------:R-:W2:Y:S01]  /*5b790*/  LDL.LU R17, [R1+0x134] ;  /* 0x0001340001117983 */ /* 0x000ea20000300800 */
[----:B------:R-:W-:-:S02]  /*5b7a0*/  IMAD.MOV.U32 R6, RZ, RZ, R29 ;  /* 0x000000ffff067224 */ /* 0x000fc400078e001d */
[----:B------:R-:W-:Y:S02]  /*5b7b0*/  IMAD.MOV.U32 R7, RZ, RZ, R13 ;  /* 0x000000ffff077224 */ /* 0x000fe400078e000d */
[----:B---3--:R-:W-:Y:S02]  /*5b7c0*/  IMAD.MOV.U32 R18, RZ, RZ, R15 ;  /* 0x000000ffff127224 */ /* 0x008fe400078e000f */
[----:B------:R-:W-:Y:S01]  /*5b7d0*/  IMAD.MOV.U32 R19, RZ, RZ, R14 ;  /* 0x000000ffff137224 */ /* 0x000fe200078e000e */
[----:B------:R-:W3:Y:S04]  /*5b7e0*/  LDL.LU R15, [R1+0x1a9c] ;  /* 0x001a9c00010f7983 */ /* 0x000ee80000300800 */
[----:B------:R-:W3:Y:S04]  /*5b7f0*/  LDL.LU R14, [R1+0x1a98] ;  /* 0x001a9800010e7983 */ /* 0x000ee80000300800 */
[----:B------:R0:W-:Y:S04]  /*5b800*/  STL.64 [R1+0x19f8], R6 ;  /* 0x0019f80601007387 */ /* 0x0001e80000100a00 */
[----:B------:R1:W-:Y:S01]  /*5b810*/  STL.64 [R1+0x19a8], R18 ;  /* 0x0019a81201007387 */ /* 0x0003e20000100a00 */
[----:B0-----:R-:W-:-:S02]  /*5b820*/  IMAD.MOV.U32 R6, RZ, RZ, R12 ;  /* 0x000000ffff067224 */ /* 0x001fc400078e000c */
[----:B------:R-:W-:Y:S02]  /*5b830*/  IMAD.MOV.U32 R7, RZ, RZ, R3 ;  /* 0x000000ffff077224 */ /* 0x000fe400078e0003 */
[----:B-1----:R-:W-:Y:S02]  /*5b840*/  IMAD.MOV.U32 R18, RZ, RZ, R22 ;  /* 0x000000ffff127224 */ /* 0x002fe400078e0016 */
[----:B----4-:R-:W-:Y:S01]  /*5b850*/  IMAD.MOV.U32 R19, RZ, RZ, R23 ;  /* 0x000000ffff137224 */ /* 0x010fe200078e0017 */
[----:B--2---:R0:W-:Y:S02]  /*5b860*/  STL.64 [R1+0x19a0], R16 ;  /* 0x0019a01001007387 */ /* 0x0041e40000100a00 */
[----:B0-----:R-:W-:Y:S02]  /*5b870*/  IMAD.MOV.U32 R16, RZ, RZ, R20 ;  /* 0x000000ffff107224 */ /* 0x001fe400078e0014 */
[----:B------:R-:W-:Y:S01]  /*5b880*/  IMAD.MOV.U32 R17, RZ, RZ, R21 ;  /* 0x000000ffff117224 */ /* 0x000fe200078e0015 */
[----:B------:R-:W2:Y:S04]  /*5b890*/  LDL.LU R20, [R1+0x1a94] ;  /* 0x001a940001147983 */ /* 0x000ea80000300800 */
[----:B------:R-:W4:Y:S04]  /*5b8a0*/  LDL.LU R21, [R1+0x1a90] ;  /* 0x001a900001157983 */ /* 0x000f280000300800 */
[----:B------:R-:W4:Y:S04]  /*5b8b0*/  LDL.LU R22, [R1+0x1a8c] ;  /* 0x001a8c0001167983 */ /* 0x000f280000300800 */
[----:B------:R-:W4:Y:S04]  /*5b8c0*/  LDL.LU R23, [R1+0x1a88] ;  /* 0x001a880001177983 */ /* 0x000f280000300800 */
[----:B------:R0:W-:Y:S02]  /*5b8d0*/  STL.64 [R1+0x1a10], R6 ;  /* 0x001a100601007387 */ /* 0x0001e40000100a00 */
[----:B0-----:R-:W-:-:S02]  /*5b8e0*/  IMAD.MOV.U32 R6, RZ, RZ, R11 ;  /* 0x000000ffff067224 */ /* 0x001fc400078e000b */
[----:B------:R-:W-:-:S05]  /*5b8f0*/  IMAD.MOV.U32 R7, RZ, RZ, R2 ;  /* 0x000000ffff077224 */ /* 0x000fca00078e0002 */
[----:B------:R-:W-:Y:S04]  /*5b900*/  STL.64 [R1+0x1a28], R6 ;  /* 0x001a280601007387 */ /* 0x000fe80000100a00 */
[----:B------:R-:W-:Y:S04]  /*5b910*/  STL.64 [R1+0x19c0], R18 ;  /* 0x0019c01201007387 */ /* 0x000fe80000100a00 */
[----:B------:R0:W-:Y:S04]  /*5b920*/  STL.64 [R1+0x19b8], R16 ;  /* 0x0019b81001007387 */ /* 0x0001e80000100a00 */
[----:B0-----:R-:W4:Y:S04]  /*5b930*/  LDL.LU R16, [R1+0x150] ;  /* 0x0001500001107983 */ /* 0x001f280000300800 */
[----:B------:R-:W4:Y:S01]  /*5b940*/  LDL.LU R17, [R1+0x154] ;  /* 0x0001540001117983 */ /* 0x000f220000300800 */
        /* <DEDUP_REMOVED lines=10> */
[----:B--2---:R-:W-:Y:S02]  /*5b9f0*/  IMAD.MOV.U32 R19, RZ, RZ, R20 ;  /* 0x000000ffff137224 */ /* 0x004fe400078e0014 */
[----:B----4-:R-:W-:Y:S01]  /*5ba00*/  IMAD.MOV.U32 R18, RZ, RZ, R21 ;  /* 0x000000ffff127224 */ /* 0x010fe200078e0015 */
[----:B------:R0:W-:Y:S04]  /*5ba10*/  STL.64 [R1+0x19d0], R16 ;  /* 0x0019d01001007387 */ /* 0x0001e80000100a00 */
[----:B------:R-:W2:Y:S04]  /*5ba20*/  LDL.LU R20, [R1+0x1c0] ;  /* 0x0001c00001147983 */ /* 0x000ea80000300800 */
[----:B------:R-:W2:Y:S01]  /*5ba30*/  LDL.LU R21, [R1+0x1c4] ;  /* 0x0001c40001157983 */ /* 0x000ea20000300800 */
[----:B0-----:R-:W-:-:S02]  /*5ba40*/  IMAD.MOV.U32 R17, RZ, RZ, R22 ;  /* 0x000000ffff117224 */ /* 0x001fc400078e0016 */
[----:B------:R-:W-:Y:S01]  /*5ba50*/  IMAD.MOV.U32 R16, RZ, RZ, R23 ;  /* 0x000000ffff107224 */ /* 0x000fe200078e0017 */
[----:B------:R-:W2:Y:S04]  /*5ba60*/  LDL.LU R22, [R1+0x1c8] ;  /* 0x0001c80001167983 */ /* 0x000ea80000300800 */
[----:B------:R-:W2:Y:S04]  /*5ba70*/  LDL.LU R23, [R1+0x1cc] ;  /* 0x0001cc0001177983 */ /* 0x000ea80000300800 */
[----:B------:R-:W4:Y:S04]  /*5ba80*/  LDL.LU R8, [R1+0x1e0] ;  /* 0x0001e00001087983 */ /* 0x000f280000300800 */
[----:B------:R-:W4:Y:S04]  /*5ba90*/  LDL.LU R9, [R1+0x1e4] ;  /* 0x0001e40001097983 */ /* 0x000f280000300800 */
[----:B------:R-:W4:Y:S04]  /*5baa0*/  LDL.LU R10, [R1+0x1e8] ;  /* 0x0001e800010a7983 */ /* 0x000f280000300800 */
[----:B------:R-:W4:Y:S04]  /*5bab0*/  LDL.LU R11, [R1+0x1ec] ;  /* 0x0001ec00010b7983 */ /* 0x000f280000300800 */
[----:B------:R-:W-:Y:S04]  /*5bac0*/  STL.64 [R1+0x19f0], R18 ;  /* 0x0019f01201007387 */ /* 0x000fe80000100a00 */
        /* <DEDUP_REMOVED lines=8> */
[----:B------:R-:W2:Y:S01]  /*5bb50*/  LDL.LU R17, [R1+0x184] ;  /* 0x0001840001117983 */ /* 0x000ea20000300800 */
[----:B---3--:R-:W-:-:S02]  /*5bb60*/  IMAD.MOV.U32 R18, RZ, RZ, R15 ;  /* 0x000000ffff127224 */ /* 0x008fc400078e000f */
[----:B------:R-:W-:Y:S01]  /*5bb70*/  IMAD.MOV.U32 R19, RZ, RZ, R14 ;  /* 0x000000ffff137224 */ /* 0x000fe200078e000e */
[----:B------:R-:W3:Y:S04]  /*5bb80*/  LDL.LU R15, [R1+0x1a7c] ;  /* 0x001a7c00010f7983 */ /* 0x000ee80000300800 */
[----:B------:R-:W3:Y:S04]  /*5bb90*/  LDL.LU R14, [R1+0x1a78] ;  /* 0x001a7800010e7983 */ /* 0x000ee80000300800 */
[----:B------:R-:W-:Y:S04]  /*5bba0*/  STL.64 [R1+0x1a20], R18 ;  /* 0x001a201201007387 */ /* 0x000fe80000100a00 */
[----:B--2---:R0:W-:Y:S04]  /*5bbb0*/  STL.64 [R1+0x1a18], R16 ;  /* 0x001a181001007387 */ /* 0x0041e80000100a00 */
[----:B0-----:R-:W2:Y:S04]  /*5bbc0*/  LDL.LU R16, [R1+0x190] ;  /* 0x0001900001107983 */ /* 0x001ea80000300800 */
[----:B------:R-:W2:Y:S04]  /*5bbd0*/  LDL.LU R17, [R1+0x194] ;  /* 0x0001940001117983 */ /* 0x000ea80000300800 */
[----:B------:R-:W2:Y:S04]  /*5bbe0*/  LDL.LU R18, [R1+0x198] ;  /* 0x0001980001127983 */ /* 0x000ea80000300800 */
[----:B------:R-:W2:Y:S04]  /*5bbf0*/  LDL.LU R19, [R1+0x19c] ;  /* 0x00019c0001137983 */ /* 0x000ea80000300800 */
[----:B--2---:R3:W-:Y:S04]  /*5bc00*/  STL.64 [R1+0x1a38], R18 ;  /* 0x001a381201007387 */ /* 0x0047e80000100a00 */
[----:B------:R0:W-:Y:S01]  /*5bc10*/  STL.64 [R1+0x1a30], R16 ;  /* 0x001a301001007387 */ /* 0x0001e20000100a00 */
[----:B---3--:R-:W-:-:S03]  /*5bc20*/  IMAD.MOV.U32 R18, RZ, RZ, R14 ;  /* 0x000000ffff127224 */ /* 0x008fc600078e000e */
[----:B0-----:R-:W2:Y:S04]  /*5bc30*/  LDL.LU R16, [R1+0x1a0] ;  /* 0x0001a00001107983 */ /* 0x001ea80000300800 */
[----:B------:R-:W2:Y:S04]  /*5bc40*/  LDL.LU R17, [R1+0x1a4] ;  /* 0x0001a40001117983 */ /* 0x000ea80000300800 */
[----:B------:R-:W4:Y:S01]  /*5bc50*/  LDL.LU R14, [R1+0x1a74] ;  /* 0x001a7400010e7983 */ /* 0x000f220000300800 */
[----:B------:R-:W-:-:S03]  /*5bc60*/  IMAD.MOV.U32 R19, RZ, RZ, R15 ;  /* 0x000000ffff137224 */ /* 0x000fc600078e000f */
[----:B------:R-:W4:Y:S04]  /*5bc70*/  LDL.LU R15, [R1+0x1a70] ;  /* 0x001a7000010f7983 */ /* 0x000f280000300800 */
[----:B------:R-:W-:Y:S01]  /*5bc80*/  STL.64 [R1+0x1a50], R18 ;  /* 0x001a501201007387 */ /* 0x000fe20000100a00 */
[C---:B----4-:R-:W-:Y:S03]  /*5bc90*/  HMMA.16816.F32.BF16 R8, R24.reuse, R14, R8 ;  /* 0x0000000e1808723c */ /* 0x050fe60000041808 */
[----:B--2---:R0:W-:Y:S04]  /*5bca0*/  STL.64 [R1+0x1a48], R16 ;  /* 0x001a481001007387 */ /* 0x0041e80000100a00 */
[----:B0-----:R-:W2:Y:S04]  /*5bcb0*/  LDL.LU R16, [R1+0x1b0] ;  /* 0x0001b00001107983 */ /* 0x001ea80000300800 */
[----:B------:R-:W2:Y:S04]  /*5bcc0*/  LDL.LU R17, [R1+0x1b4] ;  /* 0x0001b40001117983 */ /* 0x000ea80000300800 */
[----:B------:R-:W2:Y:S04]  /*5bcd0*/  LDL.LU R18, [R1+0x1b8] ;  /* 0x0001b80001127983 */ /* 0x000ea80000300800 */
[----:B------:R-:W2:Y:S04]  /*5bce0*/  LDL.LU R19, [R1+0x1bc] ;  /* 0x0001bc0001137983 */ /* 0x000ea80000300800 */
[----:B------:R-:W-:Y:S04]  /*5bcf0*/  STL.64 [R1+0x3c0], R8 ;  /* 0x0003c00801007387 */ /* 0x000fe80000100a00 */
[----:B------:R0:W-:Y:S04]  /*5bd00*/  STL.64 [R1+0x3c8], R10 ;  /* 0x0003c80a01007387 */ /* 0x0001e80000100a00 */
[----:B0-----:R-:W3:Y:S02]  /*5bd10*/  LDL.LU.64 R10, [R1+0x1a68] ;  /* 0x001a6800010a7983 */ /* 0x001ee40000300a00 */
[----:B---3--:R-:W-:Y:S02]  /*5bd20*/  HMMA.16816.F32.BF16 R24, R24, R10, R20 ;  /* 0x0000000a1818723c */ /* 0x008fe40000041814 */
[----:B------:R-:W2:Y:S04]  /*5bd30*/  LDL.LU.64 R22, [R1+0x1a60] ;  /* 0x001a600001167983 */ /* 0x000ea80000300a00 */
[----:B------:R-:W2:-:S13]  /*5bd40*/  LDL.LU.64 R20, [R1+0x1a58] ;  /* 0x001a580001147983 */ /* 0x000e9a0000300a00 */
[----:B------:R0:W-:Y:S04]  /*5bd50*/  STL.64 [R1+0x3a0], R24 ;  /* 0x0003a01801007387 */ /* 0x0001e80000100a00 */
[----:B------:R1:W-:Y:S04]  /*5bd60*/  STL.64 [R1+0x3a8], R26 ;  /* 0x0003a81a01007387 */ /* 0x0003e80000100a00 */
[----:B0-----:R-:W3:Y:S04]  /*5bd70*/  LDL.LU R24, [R1+0xd0] ;  /* 0x0000d00001187983 */ /* 0x001ee80000300800 */
[----:B------:R-:W3:Y:S04]  /*5bd80*/  LDL.LU R25, [R1+0xd4] ;  /* 0x0000d40001197983 */ /* 0x000ee80000300800 */
[----:B-1----:R-:W3:Y:S01]  /*5bd90*/  LDL.LU R26, [R1+0xd8] ;  /* 0x0000d800011a7983 */ /* 0x002ee20000300800 */
[----:B--2---:R-:W-:Y:S03]  /*5bda0*/  HMMA.16816.F32.BF16 R4, R20, R6, R16 ;  /* 0x000000061404723c */ /* 0x004fe60000041810 */
[----:B------:R-:W2:Y:S04]  /*5bdb0*/  LDL.LU.64 R18, [R1+0x1a50] ;  /* 0x001a500001127983 */ /* 0x000ea80000300a00 */
[----:B------:R-:W2:-:S12]  /*5bdc0*/  LDL.LU.64 R16, [R1+0x1a48] ;  /* 0x001a480001107983 */ /* 0x000e980000300a00 */
[----:B------:R-:W-:Y:S04]  /*5bdd0*/  STL.64 [R1+0x450], R4 ;  /* 0x0004500401007387 */ /* 0x000fe80000100a00 */
[----:B------:R0:W-:Y:S04]  /*5bde0*/  STL.64 [R1+0x458], R6 ;  /* 0x0004580601007387 */ /* 0x0001e80000100a00 */
[----:B0-----:R-:W2:Y:S01]  /*5bdf0*/  LDL.LU.64 R6, [R1+0x1a40] ;  /* 0x001a400001067983 */ /* 0x001ea20000300a00 */
[----:B------:R-:W-:-:S05]  /*5be00*/  IMAD.MOV.U32 R8, RZ, RZ, R4 ;  /* 0x000000ffff087224 */ /* 0x000fca00078e0004 */
[----:B------:R-:W-:Y:S01]  /*5be10*/  STL [R1+0x18f4], R8 ;  /* 0x0018f40801007387 */ /* 0x000fe20000100800 */
        /* <DEDUP_REMOVED lines=68> */
[----:B------:R-:W4:Y:S01]  /*5c260*/  LDL.LU R0, [R1+0x808] ;  /* 0x0008080001007983 */ /* 0x000f220000300800 */
[----:B--2---:R-:W-:Y:S03]  /*5c270*/  HMMA.16816.F32.BF16 R4, R20, R6, R16 ;  /* 0x000000061404723c */ /* 0x004fe60000041810 */
[----:B------:R-:W2:Y:S04]  /*5c280*/  LDL.LU.64 R18, [R1+0x1930] ;  /* 0x0019300001127983 */ /* 0x000ea80000300a00 */
[----:B------:R-:W2:-:S12]  /*5c290*/  LDL.LU R16, [R1+0x1928] ;  /* 0x0019280001107983 */ /* 0x000e980000300800 */
        /* <DEDUP_REMOVED lines=10> */
[----:B------:R-:W-:-:S07]  /*5c340*/  IMAD.MOV.U32 R27, RZ, RZ, R28 ;  /* 0x000000ffff1b7224 */ /* 0x000fce00078e001c */
[----:B---3--:R-:W-:-:S15]  /*5c350*/  HMMA.16816.F32.BF16 R12, R20, R14, R24 ;  /* 0x0000000e140c723c */ /* 0x008fde0000041818 */
[----:B------:R-:W-:-:S04]  /*5c360*/  NOP ;  /* 0x0000000000007918 */ /* 0x000fc80000000000 */
[----:B------:R-:W-:Y:S04]  /*5c370*/  STL.64 [R1+0x2b0], R12 ;  /* 0x0002b00c01007387 */ /* 0x000fe80000100a00 */
[----:B------:R0:W-:Y:S02]  /*5c380*/  STL.64 [R1+0x2b8], R14 ;  /* 0x0002b80e01007387 */ /* 0x0001e40000100a00 */
[----:B0-----:R-:W-:-:S05]  /*5c390*/  IMAD.MOV.U32 R14, RZ, RZ, R15 ;  /* 0x000000ffff0e7224 */ /* 0x001fca00078e000f */
[----:B------:R-:W-:Y:S01]  /*5c3a0*/  STL [R1+0x18fc], R14 ;  /* 0x0018fc0e01007387 */ /* 0x000fe20000100800 */
[----:B--2---:R-:W-:-:S15]  /*5c3b0*/  HMMA.16816.F32.BF16 R4, R20, R10, R4 ;  /* 0x0000000a1404723c */ /* 0x004fde0000041804 */
[----:B------:R-:W-:-:S04]  /*5c3c0*/  NOP ;  /* 0x0000000000007918 */ /* 0x000fc80000000000 */
[----:B------:R0:W-:Y:S04]  /*5c3d0*/  STL.64 [R1+0x2c0], R4 ;  /* 0x0002c00401007387 */ /* 0x0001e80000100a00 */
[----:B------:R-:W-:Y:S04]  /*5c3e0*/  STL.64 [R1+0x2c8], R6 ;  /* 0x0002c80601007387 */ /* 0x000fe80000100a00 */
[----:B------:R-:W2:Y:S01]  /*5c3f0*/  LDL.LU R28, [R1+0x804] ;  /* 0x00080400011c7983 */ /* 0x000ea20000300800 */
[----:B------:R-:W-:Y:S01]  /*5c400*/  IADD3 R16, P4, PT, R16, UR13, RZ ;  /* 0x0000000d10107c10 */ /* 0x000fe2000ff9e0ff */
[----:B0-----:R-:W-:-:S05]  /*5c410*/  IMAD.MOV.U32 R4, RZ, RZ, R7 ;  /* 0x000000ffff047224 */ /* 0x001fca00078e0007 */
[----:B------:R0:W-:Y:S04]  /*5c420*/  STL [R1+0x1900], R4 ;  /* 0x0019000401007387 */ /* 0x0001e80000100800 */
[----:B0-----:R-:W3:Y:S04]  /*5c430*/  LDL.LU R4, [R1+0x800] ;  /* 0x0008000001047983 */ /* 0x001ee80000300800 */
[----:B------:R-:W3:Y:S04]  /*5c440*/  LDL.LU R20, [R1+0x7fc] ;  /* 0x0007fc0001147983 */ /* 0x000ee80000300800 */
        /* <DEDUP_REMOVED lines=16> */
[----:B0-----:R-:W3:Y:S01]  /*5c550*/  LDL.LU R16, [R1+0x7b4] ;  /* 0x0007b40001107983 */ /* 0x001ee20000300800 */
[----:B----4-:R-:W-:-:S03]  /*5c560*/  IADD3 R0, P5, PT, R0, UR13, RZ ;  /* 0x0000000d00007c10 */ /* 0x010fc6000ffbe0ff */
[----:B------:R-:W4:Y:S04]  /*5c570*/  LDL.LU R25, [R1+0x7e0] ;  /* 0x0007e00001197983 */ /* 0x000f280000300800 */
[----:B------:R-:W4:Y:S04]  /*5c580*/  LDL.LU R26, [R1+0x7ac] ;  /* 0x0007ac00011a7983 */ /* 0x000f280000300800 */
[----:B------:R-:W4:Y:S04]  /*5c590*/  LDL.LU R27, [R1+0x7d8] ;  /* 0x0007d800011b7983 */ /* 0x000f280000300800 */
[----:B------:R0:W-:Y:S04]  /*5c5a0*/  STL [R1+0x808], R0 ;  /* 0x0008080001007387 */ /* 0x0001e80000100800 */
[----:B------:R-:W4:Y:S04]  /*5c5b0*/  LDL.LU R29, [R1+0x7a4] ;  /* 0x0007a400011d7983 */ /* 0x000f280000300800 */
[----:B------:R-:W4:Y:S04]  /*5c5c0*/  LDL.LU R13, [R1+0x7d0] ;  /* 0x0007d000010d7983 */ /* 0x000f280000300800 */
[----:B------:R-:W4:Y:S04]  /*5c5d0*/  LDL.LU R17, [R1+0x79c] ;  /* 0x00079c0001117983 */ /* 0x000f280000300800 */
[----:B------:R-:W4:Y:S04]  /*5c5e0*/  LDL.LU R3, [R1+0x7c8] ;  /* 0x0007c80001037983 */ /* 0x000f280000300800 */
[----:B------:R-:W4:Y:S04]  /*5c5f0*/  LDL.LU R2, [R1+0x794] ;  /* 0x0007940001027983 */ /* 0x000f280000300800 */
[----:B0-----:R-:W4:Y:S04]  /*5c600*/  LDL.LU R0, [R1+0x7c0] ;  /* 0x0007c00001007983 */ /* 0x001f280000300800 */
[----:B------:R-:W4:Y:S01]  /*5c610*/  LDL.LU R12, [R1+0x78c] ;  /* 0x00078c00010c7983 */ /* 0x000f220000300800 */
[----:B--2---:R-:W-:-:S05]  /*5c620*/  IADD3 R28, P6, PT, R28, UR13, RZ ;  /* 0x0000000d1c1c7c10 */ /* 0x004fca000ffde0ff */
[----:B------:R0:W-:Y:S04]  /*5c630*/  STL [R1+0x804], R28 ;  /* 0x0008041c01007387 */ /* 0x0001e80000100800 */
[----:B0-----:R-:W2:Y:S01]  /*5c640*/  LDL.LU R28, [R1+0x7b8] ;  /* 0x0007b800011c7983 */ /* 0x001ea20000300800 */
[----:B---3--:R-:W-:Y:S02]  /*5c650*/  IADD3 R4, P0, PT, R4, UR13, RZ ;  /* 0x0000000d04047c10 */ /* 0x008fe4000ff1e0ff */
[----:B------:R-:W-:Y:S02]  /*5c660*/  IADD3 R20, P1, PT, R20, UR13, RZ ;  /* 0x0000000d14147c10 */ /* 0x000fe4000ff3e0ff */
[----:B------:R-:W-:Y:S02]  /*5c670*/  IADD3 R21, P2, PT, R21, UR13, RZ ;  /* 0x0000000d15157c10 */ /* 0x000fe4000ff5e0ff */
[----:B------:R-:W-:-:S02]  /*5c680*/  IADD3 R22, P3, PT, R22, UR13, RZ ;  /* 0x0000000d16167c10 */ /* 0x000fc4000ff7e0ff */
[----:B------:R-:W-:Y:S01]  /*5c690*/  IADD3.X R23, PT, PT, R23, UR6, RZ, P4, !PT ;  /* 0x0000000617177c10 */ /* 0x000fe2000a7fe4ff */
[----:B------:R-:W-:Y:S01]  /*5c6a0*/  STL [R1+0x800], R4 ;  /* 0x0008000401007387 */ /* 0x000fe20000100800 */
[----:B------:R-:W-:-:S03]  /*5c6b0*/  IADD3 R10, P4, PT, R10, UR13, RZ ;  /* 0x0000000d0a0a7c10 */ /* 0x000fc6000ff9e0ff */
[----:B------:R-:W-:Y:S01]  /*5c6c0*/  STL [R1+0x7fc], R20 ;  /* 0x0007fc1401007387 */ /* 0x000fe20000100800 */
[----:B------:R-:W-:-:S03]  /*5c6d0*/  IADD3.X R11, PT, PT, R11, UR6, RZ, P5, !PT ;  /* 0x000000060b0b7c10 */ /* 0x000fc6000affe4ff */
        /* <DEDUP_REMOVED lines=15> */
[----:B------:R-:W-:Y:S02]  /*5c7d0*/  IADD3.X R9, PT, PT, R9, UR6, RZ, P2, !PT ;  /* 0x0000000609097c10 */ /* 0x000fe400097fe4ff */
[----:B------:R-:W-:Y:S01]  /*5c7e0*/  IADD3.X R24, PT, PT, R24, UR6, RZ, P3, !PT ;  /* 0x0000000618187c10 */ /* 0x000fe20009ffe4ff */
[----:B------:R-:W-:Y:S01]  /*5c7f0*/  STL [R1+0x76c], R14 ;  /* 0x00076c0e01007387 */ /* 0x000fe20000100800 */
[----:B------:R-:W-:-:S03]  /*5c800*/  IADD3 R16, P3, PT, R16, UR13, RZ ;  /* 0x0000000d10107c10 */ /* 0x000fc6000ff7e0ff */
[----:B------:R-:W-:Y:S01]  /*5c810*/  STL [R1+0x7cc], R15 ;  /* 0x0007cc0f01007387 */ /* 0x000fe20000100800 */
[----:B------:R-:W-:-:S03]  /*5c820*/  IADD3 R8, P2, PT, R8, UR13, RZ ;  /* 0x0000000d08087c10 */ /* 0x000fc6000ff5e0ff */
[----:B------:R-:W-:Y:S04]  /*5c830*/  STL [R1+0x7f8], R18 ;  /* 0x0007f81201007387 */ /* 0x000fe80000100800 */
[----:B------:R-:W-:Y:S04]  /*5c840*/  STL [R1+0x7c4], R19 ;  /* 0x0007c41301007387 */ /* 0x000fe80000100800 */
[----:B------:R-:W-:Y:S04]  /*5c850*/  STL [R1+0x7f0], R9 ;  /* 0x0007f00901007387 */ /* 0x000fe80000100800 */
[----:B------:R0:W-:Y:S04]  /*5c860*/  STL [R1+0x7b4], R16 ;  /* 0x0007b41001007387 */ /* 0x0001e80000100800 */
[----:B------:R-:W-:Y:S01]  /*5c870*/  STL [R1+0x7bc], R8 ;  /* 0x0007bc0801007387 */ /* 0x000fe20000100800 */
[----:B----4-:R-:W-:-:S02]  /*5c880*/  IADD3.X R25, PT, PT, R25, UR6, RZ, P4, !PT ;  /* 0x0000000619197c10 */ /* 0x010fc4000a7fe4ff */
[----:B------:R-:W-:Y:S02]  /*5c890*/  IADD3 R26, P4, PT, R26, UR13, RZ ;  /* 0x0000000d1a1a7c10 */ /* 0x000fe4000ff9e0ff */
[----:B------:R-:W-:Y:S02]  /*5c8a0*/  IADD3.X R27, PT, PT, R27, UR6, RZ, P5, !PT ;  /* 0x000000061b1b7c10 */ /* 0x000fe4000affe4ff */
[----:B------:R-:W-:Y:S02]  /*5c8b0*/  IADD3 R29, P5, PT, R29, UR13, RZ ;  /* 0x0000000d1d1d7c10 */ /* 0x000fe4000ffbe0ff */
[----:B------:R-:W-:Y:S01]  /*5c8c0*/  IADD3.X R13, PT, PT, R13, UR6, RZ, P6, !PT ;  /* 0x000000060d0d7c10 */ /* 0x000fe2000b7fe4ff */
[----:B0-----:R-:W3:Y:S04]  /*5c8d0*/  LDL.LU R16, [R1+0x784] ;  /* 0x0007840001107983 */ /* 0x001ee80000300800 */
[----:B------:R-:W-:Y:S04]  /*5c8e0*/  STL [R1+0x7e8], R24 ;  /* 0x0007e81801007387 */ /* 0x000fe80000100800 */
[----:B------:R-:W-:Y:S01]  /*5c8f0*/  STL [R1+0x7e0], R25 ;  /* 0x0007e01901007387 */ /* 0x000fe20000100800 */
[----:B------:R-:W-:-:S03]  /*5c900*/  IADD3 R17, P6, PT, R17, UR13, RZ ;  /* 0x0000000d11117c10 */ /* 0x000fc6000ffde0ff */
[----:B------:R-:W-:Y:S01]  /*5c910*/  STL [R1+0x7ac], R26 ;  /* 0x0007ac1a01007387 */ /* 0x000fe20000100800 */
[----:B------:R-:W-:-:S03]  /*5c920*/  IADD3.X R0, PT, PT, R0, UR6, RZ, P1, !PT ;  /* 0x0000000600007c10 */ /* 0x000fc60008ffe4ff */
[----:B------:R-:W-:Y:S01]  /*5c930*/  STL [R1+0x7d8], R27 ;  /* 0x0007d81b01007387 */ /* 0x000fe20000100800 */
[----:B------:R-:W-:-:S03]  /*5c940*/  IADD3.X R3, PT, PT, R3, UR6, RZ, P0, !PT ;  /* 0x0000000603037c10 */ /* 0x000fc600087fe4ff */
[----:B------:R-:W-:Y:S01]  /*5c950*/  STL [R1+0x7a4], R29 ;  /* 0x0007a41d01007387 */ /* 0x000fe20000100800 */
[----:B------:R-:W-:-:S03]  /*5c960*/  IADD3 R2, P0, PT, R2, UR13, RZ ;  /* 0x0000000d02027c10 */ /* 0x000fc6000ff1e0ff */
[----:B------:R-:W-:Y:S04]  /*5c970*/  STL [R1+0x7d0], R13 ;  /* 0x0007d00d01007387 */ /* 0x000fe80000100800 */
[----:B------:R-:W-:Y:S04]  /*5c980*/  STL [R1+0x79c], R17 ;  /* 0x00079c1101007387 */ /* 0x000fe80000100800 */
[----:B------:R0:W-:Y:S04]  /*5c990*/  STL [R1+0x7c0], R0 ;  /* 0x0007c00001007387 */ /* 0x0001e80000100800 */
[----:B------:R-:W-:Y:S01]  /*5c9a0*/  STL [R1+0x7c8], R3 ;  /* 0x0007c80301007387 */ /* 0x000fe20000100800 */
[----:B------:R-:W-:-:S03]  /*5c9b0*/  IADD3 R12, P1, PT, R12, UR13, RZ ;  /* 0x0000000d0c0c7c10 */ /* 0x000fc6000ff3e0ff */
[----:B0-----:R-:W4:Y:S04]  /*5c9c0*/  LDL.LU R0, [R1+0x7b0] ;  /* 0x0007b00001007983 */ /* 0x001f280000300800 */
[----:B------:R-:W-:Y:S04]  /*5c9d0*/  STL [R1+0x794], R2 ;  /* 0x0007940201007387 */ /* 0x000fe80000100800 */
[----:B------:R-:W4:Y:S04]  /*5c9e0*/  LDL.LU R4, [R1+0x768] ;  /* 0x0007680001047983 */ /* 0x000f280000300800 */
[----:B------:R-:W4:Y:S04]  /*5c9f0*/  LDL.LU R20, [R1+0x7a8] ;  /* 0x0007a80001147983 */ /* 0x000f280000300800 */
[----:B------:R-:W-:Y:S04]  /*5ca00*/  STL [R1+0x78c], R12 ;  /* 0x00078c0c01007387 */ /* 0x000fe80000100800 */
[----:B------:R-:W4:Y:S01]  /*5ca10*/  LDL.LU R21, [R1+0x760] ;  /* 0x0007600001157983 */ /* 0x000f220000300800 */
[----:B--2---:R-:W-:-:S05]  /*5ca20*/  IADD3.X R28, PT, PT, R28, UR6, RZ, P2, !PT ;  /* 0x000000061c1c7c10 */ /* 0x004fca00097fe4ff */
[----:B------:R0:W-:Y:S04]  /*5ca30*/  STL [R1+0x7b8], R28 ;  /* 0x0007b81c01007387 */ /* 0x0001e80000100800 */
        /* <DEDUP_REMOVED lines=14> */
[----:B0-----:R-:W2:Y:S04]  /*5cb20*/  LDL.LU R28, [R1+0x754] ;  /* 0x00075400011c7983 */ /* 0x001ea80000300800 */
[----:B------:R-:W2:Y:S04]  /*5cb30*/  LDL.LU R25, [R1+0x720] ;  /* 0x0007200001197983 */ /* 0x000ea80000300800 */
[----:B------:R-:W2:Y:S04]  /*5cb40*/  LDL.LU R26, [R1+0x74c] ;  /* 0x00074c00011a7983 */ /* 0x000ea80000300800 */
[----:B------:R-:W2:Y:S01]  /*5cb50*/  LDL.LU R27, [R1+0x718] ;  /* 0x00071800011b7983 */ /* 0x000ea20000300800 */
[----:B---3--:R-:W-:-:S05]  /*5cb60*/  IADD3 R16, P2, PT, R16, UR13, RZ ;  /* 0x0000000d10107c10 */ /* 0x008fca000ff5e0ff */
[----:B------:R0:W-:Y:S04]  /*5cb70*/  STL [R1+0x784], R16 ;  /* 0x0007841001007387 */ /* 0x0001e80000100800 */
[----:B------:R-:W3:Y:S04]  /*5cb80*/  LDL.LU R29, [R1+0x744] ;  /* 0x00074400011d7983 */ /* 0x000ee80000300800 */
[----:B------:R-:W3:Y:S04]  /*5cb90*/  LDL.LU R13, [R1+0x1718] ;  /* 0x00171800010d7983 */ /* 0x000ee80000300800 */
[----:B------:R-:W3:Y:S04]  /*5cba0*/  LDL.LU R17, [R1+0x73c] ;  /* 0x00073c0001117983 */ /* 0x000ee80000300800 */
[----:B------:R-:W3:Y:S04]  /*5cbb0*/  LDL.LU R3, [R1+0x82c] ;  /* 0x00082c0001037983 */ /* 0x000ee80000300800 */
[----:B------:R-:W3:Y:S04]  /*5cbc0*/  LDL.LU R2, [R1+0x734] ;  /* 0x0007340001027983 */ /* 0x000ee80000300800 */
[----:B0-----:R-:W3:Y:S04]  /*5cbd0*/  LDL.LU R16, [R1+0x1710] ;  /* 0x0017100001107983 */ /* 0x001ee80000300800 */
[----:B------:R-:W3:Y:S01]  /*5cbe0*/  LDL.LU R12, [R1+0x72c] ;  /* 0x00072c00010c7983 */ /* 0x000ee20000300800 */
[----:B----4-:R-:W-:-:S02]  /*5cbf0*/  IADD3.X R0, PT, PT, R0, UR6, RZ, P3, !PT ;  /* 0x0000000600007c10 */ /* 0x010fc40009ffe4ff */
[----:B------:R-:W-:Y:S02]  /*5cc00*/  IADD3 R4, P3, PT, R4, UR13, RZ ;  /* 0x0000000d04047c10 */ /* 0x000fe4000ff7e0ff */
[----:B------:R-:W-:Y:S01]  /*5cc10*/  IADD3.X R20, PT, PT, R20, UR6, RZ, P4, !PT ;  /* 0x0000000614147c10 */ /* 0x000fe2000a7fe4ff */
[----:B------:R0:W-:Y:S01]  /*5cc20*/  STL [R1+0x7b0], R0 ;  /* 0x0007b00001007387 */ /* 0x0001e20000100800 */
[----:B------:R-:W-:-:S03]  /*5cc30*/  IADD3 R21, P4, PT, R21, UR13, RZ ;  /* 0x0000000d15157c10 */ /* 0x000fc6000ff9e0ff */
[----:B0-----:R-:W4:Y:S04]  /*5cc40*/  LDL.LU R0, [R1+0x170c] ;  /* 0x00170c0001007983 */ /* 0x001f280000300800 */
[----:B------:R-:W-:Y:S04]  /*5cc50*/  STL [R1+0x768], R4 ;  /* 0x0007680401007387 */ /* 0x000fe80000100800 */
[----:B------:R-:W-:Y:S04]  /*5cc60*/  STL [R1+0x7a8], R20 ;  /* 0x0007a81401007387 */ /* 0x000fe80000100800 */
[----:B------:R-:W-:Y:S01]  /*5cc70*/  STL [R1+0x760], R21 ;  /* 0x0007601501007387 */ /* 0x000fe20000100800 */
[----:B--2---:R-:W-:-:S02]  /*5cc80*/  IADD3.X R22, PT, PT, R22, UR6, RZ, P5, !PT ;  /* 0x0000000616167c10 */ /* 0x004fc4000affe4ff */
[----:B------:R-:W-:Y:S02]  /*5cc90*/  IADD3 R23, P5, PT, R23, UR13, RZ ;  /* 0x0000000d17177c10 */ /* 0x000fe4000ffbe0ff */
[----:B------:R-:W-:Y:S02]  /*5cca0*/  IADD3.X R10, PT, PT, R10, UR6, RZ, P6, !PT ;  /* 0x000000060a0a7c10 */ /* 0x000fe4000b7fe4ff */
[----:B------:R-:W-:Y:S02]  /*5ccb0*/  IADD3 R11, P6, PT, R11, UR13, RZ ;  /* 0x0000000d0b0b7c10 */ /* 0x000fe4000ffde0ff */
        /* <DEDUP_REMOVED lines=18> */
[----:B------:R-:W-:-:S03]  /*5cde0*/  IADD3.X R8, PT, PT, R8, UR6, RZ, P4, !PT ;  /* 0x0000000608087c10 */ /* 0x000fc6000a7fe4ff */
[----:B------:R-:W-:Y:S04]  /*5cdf0*/  STL [R1+0x738], R18 ;  /* 0x0007381201007387 */ /* 0x000fe80000100800 */
[----:B------:R-:W-:Y:S04]  /*5ce00*/  STL [R1+0x764], R19 ;  /* 0x0007641301007387 */ /* 0x000fe80000100800 */
[----:B------:R-:W-:Y:S04]  /*5ce10*/  STL [R1+0x730], R9 ;  /* 0x0007300901007387 */ /* 0x000fe80000100800 */
[----:B------:R0:W-:Y:S04]  /*5ce20*/  STL [R1+0x754], R28 ;  /* 0x0007541c01007387 */ /* 0x0001e80000100800 */
[----:B------:R-:W-:Y:S04]  /*5ce30*/  STL [R1+0x75c], R8 ;  /* 0x00075c0801007387 */ /* 0x000fe80000100800 */
[----:B0-----:R-:W2:Y:S01]  /*5ce40*/  LDL.LU R28, [R1+0x724] ;  /* 0x00072400011c7983 */ /* 0x001ea20000300800 */
[----:B------:R-:W-:-:S02]  /*5ce50*/  IADD3 R24, P4, PT, R24, UR13, RZ ;  /* 0x0000000d18187c10 */ /* 0x000fc4000ff9e0ff */
[----:B------:R-:W-:Y:S02]  /*5ce60*/  IADD3 R25, P5, PT, R25, UR13, RZ ;  /* 0x0000000d19197c10 */ /* 0x000fe4000ffbe0ff */
[----:B------:R-:W-:Y:S02]  /*5ce70*/  IADD3.X R26, PT, PT, R26, UR6, RZ, P6, !PT ;  /* 0x000000061a1a7c10 */ /* 0x000fe4000b7fe4ff */
[----:B------:R-:W-:Y:S01]  /*5ce80*/  IADD3 R27, P6, PT, R27, UR13, RZ ;  /* 0x0000000d1b1b7c10 */ /* 0x000fe2000ffde0ff */
[----:B------:R-:W-:Y:S04]  /*5ce90*/  STL [R1+0x728], R24 ;  /* 0x0007281801007387 */ /* 0x000fe80000100800 */
[----:B------:R-:W-:Y:S04]  /*5cea0*/  STL [R1+0x720], R25 ;  /* 0x0007201901007387 */ /* 0x000fe80000100800 */
[----:B------:R-:W-:Y:S04]  /*5ceb0*/  STL [R1+0x74c], R26 ;  /* 0x00074c1a01007387 */ /* 0x000fe80000100800 */
[----:B------:R-:W-:Y:S01]  /*5cec0*/  STL [R1+0x718], R27 ;  /* 0x0007181b01007387 */ /* 0x000fe20000100800 */
[----:B---3--:R-:W-:-:S02]  /*5ced0*/  IADD3.X R29, PT, PT, R29, UR6, RZ, P0, !PT ;  /* 0x000000061d1d7c10 */ /* 0x008fc400087fe4ff */
[----:B------:R-:W-:Y:S02]  /*5cee0*/  IADD3 R13, P0, PT, R13, UR12, RZ ;  /* 0x0000000c0d0d7c10 */ /* 0x000fe4000ff1e0ff */
[----:B------:R-:W-:Y:S02]  /*5cef0*/  IADD3.X R17, PT, PT, R17, UR6, RZ, P1, !PT ;  /* 0x0000000611117c10 */ /* 0x000fe40008ffe4ff */
[----:B------:R-:W-:Y:S02]  /*5cf00*/  IADD3.X R2, PT, PT, R2, UR6, RZ, P2, !PT ;  /* 0x0000000602027c10 */ /* 0x000fe400097fe4ff */
[----:B------:R-:W-:Y:S01]  /*5cf10*/  IADD3 R3, P1, PT, R3, UR12, RZ ;  /* 0x0000000c03037c10 */ /* 0x000fe2000ff3e0ff */
[----:B------:R-:W-:Y:S01]  /*5cf20*/  STL [R1+0x744], R29 ;  /* 0x0007441d01007387 */ /* 0x000fe20000100800 */
[----:B------:R-:W-:-:S03]  /*5cf30*/  IADD3 R16, P2, PT, R16, UR12, RZ ;  /* 0x0000000c10107c10 */ /* 0x000fc6000ff5e0ff */
[----:B------:R-:W-:Y:S04]  /*5cf40*/  STL [R1+0x1718], R13 ;  /* 0x0017180d01007387 */ /* 0x000fe80000100800 */
[----:B------:R-:W-:Y:S01]  /*5cf50*/  STL [R1+0x73c], R17 ;  /* 0x00073c1101007387 */ /* 0x000fe20000100800 */
[----:B------:R-:W-:-:S03]  /*5cf60*/  IADD3.X R12, PT, PT, R12, UR6, RZ, P3, !PT ;  /* 0x000000060c0c7c10 */ /* 0x000fc60009ffe4ff */
[----:B------:R0:W-:Y:S04]  /*5cf70*/  STL [R1+0x1710], R16 ;  /* 0x0017101001007387 */ /* 0x0001e80000100800 */
[----:B------:R-:W-:Y:S04]  /*5cf80*/  STL [R1+0x82c], R3 ;  /* 0x00082c0301007387 */ /* 0x000fe80000100800 */
[----:B0-----:R-:W3:Y:S04]  /*5cf90*/  LDL.LU R16, [R1+0x1708] ;  /* 0x0017080001107983 */ /* 0x001ee80000300800 */
[----:B------:R-:W-:Y:S04]  /*5cfa0*/  STL [R1+0x734], R2 ;  /* 0x0007340201007387 */ /* 0x000fe80000100800 */
[----:B------:R-:W3:Y:S04]  /*5cfb0*/  LDL.LU R4, [R1+0x71c] ;  /* 0x00071c0001047983 */ /* 0x000ee80000300800 */
[----:B------:R-:W3:Y:S04]  /*5cfc0*/  LDL.LU R20, [R1+0x1704] ;  /* 0x0017040001147983 */ /* 0x000ee80000300800 */
[----:B------:R-:W-:Y:S04]  /*5cfd0*/  STL [R1+0x72c], R12 ;  /* 0x00072c0c01007387 */ /* 0x000fe80000100800 */
[----:B------:R-:W3:Y:S01]  /*5cfe0*/  LDL.LU R21, [R1+0x714] ;  /* 0x0007140001157983 */ /* 0x000ee20000300800 */
[----:B----4-:R-:W-:-:S05]  /*5cff0*/  IADD3 R0, P3, PT, R0, UR12, RZ ;  /* 0x0000000c00007c10 */ /* 0x010fca000ff7e0ff */
[----:B------:R0:W-:Y:S04]  /*5d000*/  STL [R1+0x170c], R0 ;  /* 0x00170c0001007387 */ /* 0x0001e80000100800 */
        /* <DEDUP_REMOVED lines=14> */
[----:B0-----:R-:W4:Y:S04]  /*5d0f0*/  LDL.LU R0, [R1+0x16d0] ;  /* 0x0016d00001007983 */ /* 0x001f280000300800 */
[----:B------:R-:W4:Y:S04]  /*5d100*/  LDL.LU R25, [R1+0x814] ;  /* 0x0008140001197983 */ /* 0x000f280000300800 */
[----:B------:R-:W4:Y:S04]  /*5d110*/  LDL.LU R26, [R1+0x16c8] ;  /* 0x0016c800011a7983 */ /* 0x000f280000300800 */
        /* <DEDUP_REMOVED lines=8> */
[----:B0-----:R-:W2:Y:S04]  /*5d1a0*/  LDL.LU R28, [R1+0x16dc] ;  /* 0x0016dc00011c7983 */ /* 0x001ea80000300800 */
[----:B------:R-:W2:Y:S01]  /*5d1b0*/  LDL.LU R12, [R1+0x16a8] ;  /* 0x0016a800010c7983 */ /* 0x000ea20000300800 */
[----:B---3--:R-:W-:-:S02]  /*5d1c0*/  IADD3 R16, P4, PT, R16, UR12, RZ ;  /* 0x0000000c10107c10 */ /* 0x008fc4000ff9e0ff */
[----:B------:R-:W-:Y:S02]  /*5d1d0*/  IADD3.X R4, PT, PT, R4, UR6, RZ, P5, !PT ;  /* 0x0000000604047c10 */ /* 0x000fe4000affe4ff */
[----:B------:R-:W-:Y:S01]  /*5d1e0*/  IADD3 R20, P5, PT, R20, UR12, RZ ;  /* 0x0000000c14147c10 */ /* 0x000fe2000ffbe0ff */
[----:B------:R0:W-:Y:S01]  /*5d1f0*/  STL [R1+0x1708], R16 ;  /* 0x0017081001007387 */ /* 0x0001e20000100800 */
[----:B------:R-:W-:-:S03]  /*5d200*/  IADD3.X R21, PT, PT, R21, UR6, RZ, P6, !PT ;  /* 0x0000000615157c10 */ /* 0x000fc6000b7fe4ff */
[----:B0-----:R-:W3:Y:S01]  /*5d210*/  LDL.LU R16, [R1+0x16d4] ;  /* 0x0016d40001107983 */ /* 0x001ee20000300800 */
[----:B----4-:R-:W-:Y:S02]  /*5d220*/  IADD3 R22, P6, PT, R22, UR12, RZ ;  /* 0x0000000c16167c10 */ /* 0x010fe4000ffde0ff */
        /* <DEDUP_REMOVED lines=31> */
[----:B------:R-:W-:-:S02]  /*5d420*/  IADD3.X R25, PT, PT, R25, UR9, RZ, P0, !PT ;  /* 0x0000000919197c10 */ /* 0x000fc400087fe4ff */
[----:B------:R-:W-:Y:S02]  /*5d430*/  IADD3 R26, P0, PT, R26, UR12, RZ ;  /* 0x0000000c1a1a7c10 */ /* 0x000fe4000ff1e0ff */
[----:B------:R-:W-:Y:S01]  /*5d440*/  IADD3.X R27, PT, PT, R27, UR9, RZ, P1, !PT ;  /* 0x000000091b1b7c10 */ /* 0x000fe20008ffe4ff */
[----:B0-----:R-:W4:Y:S04]  /*5d450*/  LDL.LU R0, [R1+0x16a0] ;  /* 0x0016a00001007983 */ /* 0x001f280000300800 */
[----:B------:R-:W-:Y:S04]  /*5d460*/  STL [R1+0x818], R24 ;  /* 0x0008181801007387 */ /* 0x000fe80000100800 */
[----:B------:R-:W-:Y:S04]  /*5d470*/  STL [R1+0x814], R25 ;  /* 0x0008141901007387 */ /* 0x000fe80000100800 */
[----:B------:R-:W-:Y:S04]  /*5d480*/  STL [R1+0x16c8], R26 ;  /* 0x0016c81a01007387 */ /* 0x000fe80000100800 */
[----:B------:R-:W-:Y:S01]  /*5d490*/  STL [R1+0x16f4], R27 ;  /* 0x0016f41b01007387 */ /* 0x000fe20000100800 */
[----:B--2---:R-:W-:-:S02]  /*5d4a0*/  IADD3 R29, P1, PT, R29, UR12, RZ ;  /* 0x0000000c1d1d7c10 */ /* 0x004fc4000ff3e0ff */
[----:B------:R-:W-:Y:S02]  /*5d4b0*/  IADD3.X R13, PT, PT, R13, UR9, RZ, P2, !PT ;  /* 0x000000090d0d7c10 */ /* 0x000fe400097fe4ff */
[----:B------:R-:W-:Y:S02]  /*5d4c0*/  IADD3 R17, P2, PT, R17, UR12, RZ ;  /* 0x0000000c11117c10 */ /* 0x000fe4000ff5e0ff */
[----:B------:R-:W-:Y:S01]  /*5d4d0*/  IADD3.X R3, PT, PT, R3, UR9, RZ, P3, !PT ;  /* 0x0000000903037c10 */ /* 0x000fe20009ffe4ff */
[----:B------:R-:W-:Y:S04]  /*5d4e0*/  STL [R1+0x16c0], R29 ;  /* 0x0016c01d01007387 */ /* 0x000fe80000100800 */
[----:B------:R-:W-:Y:S01]  /*5d4f0*/  STL [R1+0x16ec], R13 ;  /* 0x0016ec0d01007387 */ /* 0x000fe20000100800 */
[----:B------:R-:W-:-:S03]  /*5d500*/  IADD3.X R28, PT, PT, R28, UR9, RZ, P4, !PT ;  /* 0x000000091c1c7c10 */ /* 0x000fc6000a7fe4ff */
[----:B------:R-:W-:Y:S04]  /*5d510*/  STL [R1+0x16b8], R17 ;  /* 0x0016b81101007387 */ /* 0x000fe80000100800 */
[----:B------:R0:W-:Y:S04]  /*5d520*/  STL [R1+0x16dc], R28 ;  /* 0x0016dc1c01007387 */ /* 0x0001e80000100800 */
[----:B------:R-:W-:Y:S04]  /*5d530*/  STL [R1+0x16e4], R3 ;  /* 0x0016e40301007387 */ /* 0x000fe80000100800 */
[----:B0-----:R-:W2:Y:S01]  /*5d540*/  LDL.LU R28, [R1+0x16cc] ;  /* 0x0016cc00011c7983 */ /* 0x001ea20000300800 */
[----:B------:R-:W-:-:S02]  /*5d550*/  IADD3 R2, P3, PT, R2, UR12, RZ ;  /* 0x0000000c02027c10 */ /* 0x000fc4000ff7e0ff */
[----:B------:R-:W-:-:S03]  /*5d560*/  IADD3 R12, P4, PT, R12, UR12, RZ ;  /* 0x0000000c0c0c7c10 */ /* 0x000fc6000ff9e0ff */
[----:B------:R-:W-:Y:S04]  /*5d570*/  STL [R1+0x16b0], R2 ;  /* 0x0016b00201007387 */ /* 0x000fe80000100800 */
[----:B------:R-:W2:Y:S04]  /*5d580*/  LDL.LU R4, [R1+0x1698] ;  /* 0x0016980001047983 */ /* 0x000ea80000300800 */
[----:B------:R-:W2:Y:S04]  /*5d590*/  LDL.LU R20, [R1+0x16c4] ;  /* 0x0016c40001147983 */ /* 0x000ea80000300800 */
[----:B------:R-:W-:Y:S04]  /*5d5a0*/  STL [R1+0x16a8], R12 ;  /* 0x0016a80c01007387 */ /* 0x000fe80000100800 */
[----:B------:R-:W2:Y:S01]  /*5d5b0*/  LDL.LU R21, [R1+0x1690] ;  /* 0x0016900001157983 */ /* 0x000ea20000300800 */
[----:B---3--:R-:W-:-:S05]  /*5d5c0*/  IADD3.X R16, PT, PT, R16, UR9, RZ, P5, !PT ;  /* 0x0000000910107c10 */ /* 0x008fca000affe4ff */
        /* <DEDUP_REMOVED lines=17> */
[----:B------:R-:W3:Y:S04]  /*5d6e0*/  LDL.LU R26, [R1+0x167c] ;  /* 0x00167c00011a7983 */ /* 0x000ee80000300800 */
        /* <DEDUP_REMOVED lines=10> */
[----:B--2---:R-:W-:-:S05]  /*5d790*/  IADD3.X R28, PT, PT, R28, UR9, RZ, P6, !PT ;  /* 0x000000091c1c7c10 */ /* 0x004fca000b7fe4ff */
[----:B------:R0:W-:Y:S04]  /*5d7a0*/  STL [R1+0x16cc], R28 ;  /* 0x0016cc1c01007387 */ /* 0x0001e80000100800 */
[----:B0-----:R-:W2:Y:S01]  /*5d7b0*/  LDL.LU R28, [R1+0x1628] ;  /* 0x00162800011c7983 */ /* 0x001ea20000300800 */
[----:B------:R-:W-:Y:S02]  /*5d7c0*/  IADD3 R4, P6, PT, R4, UR12, RZ ;  /* 0x0000000c04047c10 */ /* 0x000fe4000ffde0ff */
[----:B------:R-:W-:Y:S02]  /*5d7d0*/  IADD3.X R20, PT, PT, R20, UR9, RZ, P0, !PT ;  /* 0x0000000914147c10 */ /* 0x000fe400087fe4ff */
[----:B------:R-:W-:Y:S01]  /*5d7e0*/  IADD3 R21, P0, PT, R21, UR12, RZ ;  /* 0x0000000c15157c10 */ /* 0x000fe2000ff1e0ff */
[----:B------:R-:W-:Y:S04]  /*5d7f0*/  STL [R1+0x1698], R4 ;  /* 0x0016980401007387 */ /* 0x000fe80000100800 */
[----:B------:R-:W-:Y:S04]  /*5d800*/  STL [R1+0x16c4], R20 ;  /* 0x0016c41401007387 */ /* 0x000fe80000100800 */
[----:B------:R-:W-:Y:S01]  /*5d810*/  STL [R1+0x1690], R21 ;  /* 0x0016901501007387 */ /* 0x000fe20000100800 */
[----:B---3--:R-:W-:-:S02]  /*5d820*/  IADD3.X R22, PT, PT, R22, UR9, RZ, P1, !PT ;  /* 0x0000000916167c10 */ /* 0x008fc40008ffe4ff */
        /* <DEDUP_REMOVED lines=25> */
[----:B------:R0:W-:Y:S01]  /*5d9c0*/  STL [R1+0x1684], R16 ;  /* 0x0016841001007387 */ /* 0x0001e20000100800 */
[----:B------:R-:W-:-:S03]  /*5d9d0*/  IADD3 R24, P0, PT, R24, UR12, RZ ;  /* 0x0000000c18187c10 */ /* 0x000fc6000ff1e0ff */
[----:B------:R-:W-:Y:S01]  /*5d9e0*/  STL [R1+0x168c], R8 ;  /* 0x00168c0801007387 */ /* 0x000fe20000100800 */
[----:B------:R-:W-:Y:S02]  /*5d9f0*/  IADD3 R25, P1, PT, R25, UR12, RZ ;  /* 0x0000000c19197c10 */ /* 0x000fe4000ff3e0ff */
[----:B------:R-:W-:Y:S02]  /*5da00*/  IADD3.X R26, PT, PT, R26, UR9, RZ, P2, !PT ;  /* 0x000000091a1a7c10 */ /* 0x000fe400097fe4ff */
[----:B------:R-:W-:Y:S01]  /*5da10*/  IADD3 R27, P2, PT, R27, UR12, RZ ;  /* 0x0000000c1b1b7c10 */ /* 0x000fe2000ff5e0ff */
[----:B0-----:R-:W3:Y:S04]  /*5da20*/  LDL.LU R16, [R1+0x1654] ;  /* 0x0016540001107983 */ /* 0x001ee80000300800 */
[----:B------:R-:W-:Y:S04]  /*5da30*/  STL [R1+0x1658], R24 ;  /* 0x0016581801007387 */ /* 0x000fe80000100800 */
[----:B------:R-:W-:Y:S01]  /*5da40*/  STL [R1+0x1650], R25 ;  /* 0x0016501901007387 */ /* 0x000fe20000100800 */
[----:B----4-:R-:W-:-:S02]  /*5da50*/  IADD3.X R29, PT, PT, R29, UR9, RZ, P3, !PT ;  /* 0x000000091d1d7c10 */ /* 0x010fc40009ffe4ff */
[----:B------:R-:W-:Y:S02]  /*5da60*/  IADD3 R13, P3, PT, R13, UR12, RZ ;  /* 0x0000000c0d0d7c10 */ /* 0x000fe4000ff7e0ff */
[----:B------:R-:W-:Y:S01]  /*5da70*/  IADD3.X R17, PT, PT, R17, UR9, RZ, P4, !PT ;  /* 0x0000000911117c10 */ /* 0x000fe2000a7fe4ff */
[----:B------:R-:W-:Y:S01]  /*5da80*/  STL [R1+0x167c], R26 ;  /* 0x00167c1a01007387 */ /* 0x000fe20000100800 */
[----:B------:R-:W-:-:S03]  /*5da90*/  IADD3.X R2, PT, PT, R2, UR9, RZ, P5, !PT ;  /* 0x0000000902027c10 */ /* 0x000fc6000affe4ff */
[----:B------:R-:W-:Y:S01]  /*5daa0*/  STL [R1+0x1648], R27 ;  /* 0x0016481b01007387 */ /* 0x000fe20000100800 */
[----:B------:R-:W-:-:S03]  /*5dab0*/  IADD3 R3, P4, PT, R3, UR12, RZ ;  /* 0x0000000c03037c10 */ /* 0x000fc6000ff9e0ff */
[----:B------:R-:W-:Y:S01]  /*5dac0*/  STL [R1+0x1674], R29 ;  /* 0x0016741d01007387 */ /* 0x000fe20000100800 */
[----:B------:R-:W-:-:S03]  /*5dad0*/  IADD3 R0, P5, PT, R0, UR12, RZ ;  /* 0x0000000c00007c10 */ /* 0x000fc6000ffbe0ff */
[----:B------:R-:W-:Y:S04]  /*5dae0*/  STL [R1+0x1640], R13 ;  /* 0x0016400d01007387 */ /* 0x000fe80000100800 */
[----:B------:R-:W-:Y:S04]  /*5daf0*/  STL [R1+0x166c], R17 ;  /* 0x00166c1101007387 */ /* 0x000fe80000100800 */
[----:B------:R0:W-:Y:S04]  /*5db00*/  STL [R1+0x1630], R0 ;  /* 0x0016300001007387 */ /* 0x0001e80000100800 */
[----:B------:R-:W-:Y:S01]  /*5db10*/  STL [R1+0x1638], R3 ;  /* 0x0016380301007387 */ /* 0x000fe20000100800 */
[----:B------:R-:W-:-:S03]  /*5db20*/  IADD3.X R12, PT, PT, R12, UR9, RZ, P6, !PT ;  /* 0x000000090c0c7c10 */ /* 0x000fc6000b7fe4ff */
[----:B0-----:R-:W4:Y:S04]  /*5db30*/  LDL.LU R0, [R1+0x1620] ;  /* 0x0016200001007983 */ /* 0x001f280000300800 */
[----:B------:R-:W-:Y:S04]  /*5db40*/  STL [R1+0x1664], R2 ;  /* 0x0016640201007387 */ /* 0x000fe80000100800 */
[----:B------:R-:W4:Y:S04]  /*5db50*/  LDL.LU R4, [R1+0x164c] ;  /* 0x00164c0001047983 */ /* 0x000f280000300800 */
[----:B------:R-:W4:Y:S04]  /*5db60*/  LDL.LU R20, [R1+0x1618] ;  /* 0x0016180001147983 */ /* 0x000f280000300800 */
[----:B------:R-:W-:Y:S04]  /*5db70*/  STL [R1+0x165c], R12 ;  /* 0x00165c0c01007387 */ /* 0x000fe80000100800 */
[----:B------:R-:W4:Y:S01]  /*5db80*/  LDL.LU R21, [R1+0x1644] ;  /* 0x0016440001157983 */ /* 0x000f220000300800 */
[----:B--2---:R-:W-:-:S05]  /*5db90*/  IADD3 R28, P6, PT, R28, UR12, RZ ;  /* 0x0000000c1c1c7c10 */ /* 0x004fca000ffde0ff */
        /* <DEDUP_REMOVED lines=28> */
[----:B----4-:R-:W-:-:S02]  /*5dd60*/  IADD3 R0, P0, PT, R0, UR12, RZ ;  /* 0x0000000c00007c10 */ /* 0x010fc4000ff1e0ff */
[----:B------:R-:W-:Y:S02]  /*5dd70*/  IADD3.X R4, PT, PT, R4, UR9, RZ, P1, !PT ;  /* 0x0000000904047c10 */ /* 0x000fe40008ffe4ff */
[----:B------:R-:W-:Y:S01]  /*5dd80*/  IADD3 R20, P1, PT, R20, UR12, RZ ;  /* 0x0000000c14147c10 */ /* 0x000fe2000ff3e0ff */
[----:B------:R0:W-:Y:S01]  /*5dd90*/  STL [R1+0x1620], R0 ;  /* 0x0016200001007387 */ /* 0x0001e20000100800 */
[----:B------:R-:W-:-:S03]  /*5dda0*/  IADD3.X R21, PT, PT, R21, UR9, RZ, P2, !PT ;  /* 0x0000000915157c10 */ /* 0x000fc600097fe4ff */
[----:B0-----:R-:W4:Y:S04]  /*5ddb0*/  LDL.LU R0, [R1+0x15dc] ;  /* 0x0015dc0001007983 */ /* 0x001f280000300800 */
[----:B------:R-:W-:Y:S04]  /*5ddc0*/  STL [R1+0x164c], R4 ;  /* 0x00164c0401007387 */ /* 0x000fe80000100800 */
[----:B------:R-:W-:Y:S04]  /*5ddd0*/  STL [R1+0x1618], R20 ;  /* 0x0016181401007387 */ /* 0x000fe80000100800 */
[----:B------:R-:W-:Y:S01]  /*5dde0*/  STL [R1+0x1644], R21 ;  /* 0x0016441501007387 */ /* 0x000fe20000100800 */
[----:B--2---:R-:W-:-:S02]  /*5ddf0*/  IADD3 R22, P2, PT, R22, UR12, RZ ;  /* 0x0000000c16167c10 */ /* 0x004fc4000ff5e0ff */
[----:B------:R-:W-:Y:S02]  /*5de00*/  IADD3.X R23, PT, PT, R23, UR9, RZ, P3, !PT ;  /* 0x0000000917177c10 */ /* 0x000fe40009ffe4ff */
[----:B------:R-:W-:Y:S02]  /*5de10*/  IADD3 R10, P3, PT, R10, UR12, RZ ;  /* 0x0000000c0a0a7c10 */ /* 0x000fe4000ff7e0ff */
[----:B------:R-:W-:Y:S02]  /*5de20*/  IADD3.X R11, PT, PT, R11, UR9, RZ, P4, !PT ;  /* 0x000000090b0b7c10 */ /* 0x000fe4000a7fe4ff */
[----:B------:R-:W-:Y:S01]  /*5de30*/  IADD3 R5, P4, PT, R5, UR12, RZ ;  /* 0x0000000c05057c10 */ /* 0x000fe2000ff9e0ff */
        /* <DEDUP_REMOVED lines=23> */
[----:B------:R-:W-:Y:S04]  /*5dfb0*/  STL [R1+0x15e0], R8 ;  /* 0x0015e00801007387 */ /* 0x000fe80000100800 */
[----:B0-----:R-:W2:Y:S01]  /*5dfc0*/  LDL.LU R28, [R1+0x15a8] ;  /* 0x0015a800011c7983 */ /* 0x001ea20000300800 */
[----:B------:R-:W-:-:S02]  /*5dfd0*/  IADD3.X R25, PT, PT, R25, UR9, RZ, P3, !PT ;  /* 0x0000000919197c10 */ /* 0x000fc40009ffe4ff */
[----:B------:R-:W-:Y:S02]  /*5dfe0*/  IADD3 R26, P3, PT, R26, UR12, RZ ;  /* 0x0000000c1a1a7c10 */ /* 0x000fe4000ff7e0ff */
[----:B------:R-:W-:Y:S01]  /*5dff0*/  IADD3.X R27, PT, PT, R27, UR9, RZ, P4, !PT ;  /* 0x000000091b1b7c10 */ /* 0x000fe2000a7fe4ff */
[----:B------:R-:W-:Y:S04]  /*5e000*/  STL [R1+0x160c], R24 ;  /* 0x00160c1801007387 */ /* 0x000fe80000100800 */
[----:B------:R-:W-:Y:S04]  /*5e010*/  STL [R1+0x1604], R25 ;  /* 0x0016041901007387 */ /* 0x000fe80000100800 */
[----:B------:R-:W-:Y:S04]  /*5e020*/  STL [R1+0x15d0], R26 ;  /* 0x0015d01a01007387 */ /* 0x000fe80000100800 */
[----:B------:R-:W-:Y:S01]  /*5e030*/  STL [R1+0x15fc], R27 ;  /* 0x0015fc1b01007387 */ /* 0x000fe20000100800 */
[----:B---3--:R-:W-:-:S02]  /*5e040*/  IADD3 R29, P4, PT, R29, UR12, RZ ;  /* 0x0000000c1d1d7c10 */ /* 0x008fc4000ff9e0ff */
[----:B------:R-:W-:Y:S02]  /*5e050*/  IADD3.X R13, PT, PT, R13, UR9, RZ, P5, !PT ;  /* 0x000000090d0d7c10 */ /* 0x000fe4000affe4ff */
[----:B------:R-:W-:Y:S02]  /*5e060*/  IADD3 R17, P5, PT, R17, UR12, RZ ;  /* 0x0000000c11117c10 */ /* 0x000fe4000ffbe0ff */
[----:B------:R-:W-:Y:S02]  /*5e070*/  IADD3.X R3, PT, PT, R3, UR9, RZ, P6, !PT ;  /* 0x0000000903037c10 */ /* 0x000fe4000b7fe4ff */
[----:B------:R-:W-:Y:S01]  /*5e080*/  IADD3 R2, P6, PT, R2, UR12, RZ ;  /* 0x0000000c02027c10 */ /* 0x000fe2000ffde0ff */
[----:B------:R-:W-:Y:S04]  /*5e090*/  STL [R1+0x15c8], R29 ;  /* 0x0015c81d01007387 */ /* 0x000fe80000100800 */
[----:B------:R-:W-:Y:S01]  /*5e0a0*/  STL [R1+0x15f4], R13 ;  /* 0x0015f40d01007387 */ /* 0x000fe20000100800 */
[----:B------:R-:W-:-:S03]  /*5e0b0*/  IADD3.X R16, PT, PT, R16, UR9, RZ, P0, !PT ;  /* 0x0000000910107c10 */ /* 0x000fc600087fe4ff */
[----:B------:R-:W-:Y:S01]  /*5e0c0*/  STL [R1+0x15c0], R17 ;  /* 0x0015c01101007387 */ /* 0x000fe20000100800 */
[----:B------:R-:W-:-:S03]  /*5e0d0*/  IADD3 R12, P0, PT, R12, UR12, RZ ;  /* 0x0000000c0c0c7c10 */ /* 0x000fc6000ff1e0ff */
        /* <DEDUP_REMOVED lines=8> */
[----:B----4-:R-:W-:-:S05]  /*5e160*/  IADD3.X R0, PT, PT, R0, UR9, RZ, P1, !PT ;  /* 0x0000000900007c10 */ /* 0x010fca0008ffe4ff */
        /* <DEDUP_REMOVED lines=28> */
[----:B---3--:R-:W-:-:S02]  /*5e330*/  IADD3.X R16, PT, PT, R16, UR9, RZ, P2, !PT ;  /* 0x0000000910107c10 */ /* 0x008fc400097fe4ff */
[----:B------:R-:W-:Y:S02]  /*5e340*/  IADD3 R4, P2, PT, R4, UR12, RZ ;  /* 0x0000000c04047c10 */ /* 0x000fe4000ff5e0ff */
[----:B------:R-:W-:Y:S01]  /*5e350*/  IADD3.X R20, PT, PT, R20, UR9, RZ, P3, !PT ;  /* 0x0000000914147c10 */ /* 0x000fe20009ffe4ff */
[----:B------:R0:W-:Y:S01]  /*5e360*/  STL [R1+0x15d4], R16 ;  /* 0x0015d41001007387 */ /* 0x0001e20000100800 */
[----:B------:R-:W-:-:S03]  /*5e370*/  IADD3 R21, P3, PT, R21, UR12, RZ ;  /* 0x0000000c15157c10 */ /* 0x000fc6000ff7e0ff */
[----:B0-----:R-:W3:Y:S04]  /*5e380*/  LDL.LU R16, [R1+0x1530] ;  /* 0x0015300001107983 */ /* 0x001ee80000300800 */
[----:B------:R-:W-:Y:S01]  /*5e390*/  STL [R1+0x15a0], R4 ;  /* 0x0015a00401007387 */ /* 0x000fe20000100800 */
[----:B----4-:R-:W-:Y:S02]  /*5e3a0*/  IADD3.X R22, PT, PT, R22, UR9, RZ, P4, !PT ;  /* 0x0000000916167c10 */ /* 0x010fe4000a7fe4ff */
        /* <DEDUP_REMOVED lines=33> */
[----:B0-----:R-:W4:Y:S04]  /*5e5c0*/  LDL.LU R0, [R1+0x155c] ;  /* 0x00155c0001007983 */ /* 0x001f280000300800 */
[----:B------:R-:W-:Y:S04]  /*5e5d0*/  STL [R1+0x1560], R24 ;  /* 0x0015601801007387 */ /* 0x000fe80000100800 */
[----:B------:R-:W-:Y:S04]  /*5e5e0*/  STL [R1+0x1558], R25 ;  /* 0x0015581901007387 */ /* 0x000fe80000100800 */
[----:B------:R-:W-:Y:S04]  /*5e5f0*/  STL [R1+0x1584], R26 ;  /* 0x0015841a01007387 */ /* 0x000fe80000100800 */
[----:B------:R-:W-:Y:S01]  /*5e600*/  STL [R1+0x1550], R27 ;  /* 0x0015501b01007387 */ /* 0x000fe20000100800 */
[----:B--2---:R-:W-:-:S02]  /*5e610*/  IADD3.X R29, PT, PT, R29, UR9, RZ, P6, !PT ;  /* 0x000000091d1d7c10 */ /* 0x004fc4000b7fe4ff */
[----:B------:R-:W-:Y:S02]  /*5e620*/  IADD3 R13, P6, PT, R13, UR12, RZ ;  /* 0x0000000c0d0d7c10 */ /* 0x000fe4000ffde0ff */
[----:B------:R-:W-:Y:S02]  /*5e630*/  IADD3.X R17, PT, PT, R17, UR9, RZ, P0, !PT ;  /* 0x0000000911117c10 */ /* 0x000fe400087fe4ff */
[----:B------:R-:W-:Y:S02]  /*5e640*/  IADD3.X R2, PT, PT, R2, UR9, RZ, P1, !PT ;  /* 0x0000000902027c10 */ /* 0x000fe40008ffe4ff */
[----:B------:R-:W-:Y:S01]  /*5e650*/  IADD3 R3, P0, PT, R3, UR12, RZ ;  /* 0x0000000c03037c10 */ /* 0x000fe2000ff1e0ff */
[----:B------:R-:W-:Y:S01]  /*5e660*/  STL [R1+0x157c], R29 ;  /* 0x00157c1d01007387 */ /* 0x000fe20000100800 */
[----:B------:R-:W-:-:S03]  /*5e670*/  IADD3 R28, P1, PT, R28, UR12, RZ ;  /* 0x0000000c1c1c7c10 */ /* 0x000fc6000ff3e0ff */
[----:B------:R-:W-:Y:S04]  /*5e680*/  STL [R1+0x1548], R13 ;  /* 0x0015480d01007387 */ /* 0x000fe80000100800 */
[----:B------:R-:W-:Y:S04]  /*5e690*/  STL [R1+0x1574], R17 ;  /* 0x0015741101007387 */ /* 0x000fe80000100800 */
[----:B------:R0:W-:Y:S04]  /*5e6a0*/  STL [R1+0x1538], R28 ;  /* 0x0015381c01007387 */ /* 0x0001e80000100800 */
[----:B------:R-:W-:Y:S04]  /*5e6b0*/  STL [R1+0x1540], R3 ;  /* 0x0015400301007387 */ /* 0x000fe80000100800 */
[----:B0-----:R-:W2:Y:S01]  /*5e6c0*/  LDL.LU R28, [R1+0x1528] ;  /* 0x00152800011c7983 */ /* 0x001ea20000300800 */
[----:B------:R-:W-:-:S03]  /*5e6d0*/  IADD3.X R12, PT, PT, R12, UR9, RZ, P2, !PT ;  /* 0x000000090c0c7c10 */ /* 0x000fc600097fe4ff */
[----:B------:R-:W-:Y:S04]  /*5e6e0*/  STL [R1+0x156c], R2 ;  /* 0x00156c0201007387 */ /* 0x000fe80000100800 */
[----:B------:R-:W2:Y:S04]  /*5e6f0*/  LDL.LU R4, [R1+0x1554] ;  /* 0x0015540001047983 */ /* 0x000ea80000300800 */
[----:B------:R-:W2:Y:S04]  /*5e700*/  LDL.LU R20, [R1+0x1520] ;  /* 0x0015200001147983 */ /* 0x000ea80000300800 */
[----:B------:R-:W-:Y:S04]  /*5e710*/  STL [R1+0x1564], R12 ;  /* 0x0015640c01007387 */ /* 0x000fe80000100800 */
        /* <DEDUP_REMOVED lines=33> */
[----:B------:R-:W-:Y:S02]  /*5e930*/  IADD3.X R4, PT, PT, R4, UR9, RZ, P4, !PT ;  /* 0x0000000904047c10 */ /* 0x000fe4000a7fe4ff */
[----:B------:R-:W-:Y:S02]  /*5e940*/  IADD3 R20, P4, PT, R20, UR12, RZ ;  /* 0x0000000c14147c10 */ /* 0x000fe4000ff9e0ff */
[----:B------:R-:W-:Y:S01]  /*5e950*/  IADD3.X R21, PT, PT, R21, UR9, RZ, P5, !PT ;  /* 0x0000000915157c10 */ /* 0x000fe2000affe4ff */
        /* <DEDUP_REMOVED lines=35> */
[----:B0-----:R-:W3:Y:S04]  /*5eb90*/  LDL.LU R16, [R1+0x14b0] ;  /* 0x0014b00001107983 */ /* 0x001ee80000300800 */
[----:B------:R-:W-:Y:S04]  /*5eba0*/  STL [R1+0x1514], R24 ;  /* 0x0015141801007387 */ /* 0x000fe80000100800 */
[----:B------:R-:W-:Y:S01]  /*5ebb0*/  STL [R1+0x150c], R25 ;  /* 0x00150c1901007387 */ /* 0x000fe20000100800 */
[----:B----4-:R-:W-:-:S02]  /*5ebc0*/  IADD3 R29, P0, PT, R29, UR12, RZ ;  /* 0x0000000c1d1d7c10 */ /* 0x010fc4000ff1e0ff */
[----:B------:R-:W-:Y:S02]  /*5ebd0*/  IADD3.X R13, PT, PT, R13, UR9, RZ, P1, !PT ;  /* 0x000000090d0d7c10 */ /* 0x000fe40008ffe4ff */
[----:B------:R-:W-:Y:S01]  /*5ebe0*/  IADD3 R17, P1, PT, R17, UR12, RZ ;  /* 0x0000000c11117c10 */ /* 0x000fe2000ff3e0ff */
[----:B------:R-:W-:Y:S04]  /*5ebf0*/  STL [R1+0x14d8], R26 ;  /* 0x0014d81a01007387 */ /* 0x000fe80000100800 */
[----:B------:R-:W-:Y:S01]  /*5ec00*/  STL [R1+0x1504], R27 ;  /* 0x0015041b01007387 */ /* 0x000fe20000100800 */
[----:B------:R-:W-:-:S03]  /*5ec10*/  IADD3.X R3, PT, PT, R3, UR9, RZ, P2, !PT ;  /* 0x0000000903037c10 */ /* 0x000fc600097fe4ff */
[----:B------:R-:W-:Y:S01]  /*5ec20*/  STL [R1+0x14d0], R29 ;  /* 0x0014d01d01007387 */ /* 0x000fe20000100800 */
[----:B------:R-:W-:Y:S02]  /*5ec30*/  IADD3.X R0, PT, PT, R0, UR9, RZ, P3, !PT ;  /* 0x0000000900007c10 */ /* 0x000fe40009ffe4ff */
[----:B------:R-:W-:Y:S01]  /*5ec40*/  IADD3 R2, P2, PT, R2, UR12, RZ ;  /* 0x0000000c02027c10 */ /* 0x000fe2000ff5e0ff */
        /* <DEDUP_REMOVED lines=138> */
[----:B0-----:R-:W3:Y:S04]  /*5f4f0*/  LDL.LU R16, [R1+0x13ec] ;  /* 0x0013ec0001107983 */ /* 0x001ee80000300800 */
[----:B------:R-:W-:Y:S01]  /*5f500*/  STL [R1+0x145c], R4 ;  /* 0x00145c0401007387 */ /* 0x000fe20000100800 */
[----:B----4-:R-:W-:Y:S02]  /*5f510*/  IADD3 R22, P1, PT, R22, UR12, RZ ;  /* 0x0000000c16167c10 */ /* 0x010fe4000ff3e0ff */
        /* <DEDUP_REMOVED lines=128> */
[----:B------:R-:W-:Y:S04]  /*5fd20*/  STL [R1+0x1368], R25 ;  /* 0x0013681901007387 */ /* 0x000fe80000100800 */
[----:B------:R-:W-:Y:S01]  /*5fd30*/  STL [R1+0x1394], R26 ;  /* 0x0013941a01007387 */ /* 0x000fe20000100800 */
[----:B----4-:R-:W-:-:S02]  /*5fd40*/  IADD3.X R29, PT, PT, R29, UR9, RZ, P5, !PT ;  /* 0x000000091d1d7c10 */ /* 0x010fc4000affe4ff */
[----:B------:R-:W-:Y:S02]  /*5fd50*/  IADD3 R13, P5, PT, R13, UR12, RZ ;  /* 0x0000000c0d0d7c10 */ /* 0x000fe4000ffbe0ff */
[----:B------:R-:W-:Y:S02]  /*5fd60*/  IADD3.X R17, PT, PT, R17, UR9, RZ, P6, !PT ;  /* 0x0000000911117c10 */ /* 0x000fe4000b7fe4ff */
[----:B------:R-:W-:Y:S01]  /*5fd70*/  IADD3.X R2, PT, PT, R2, UR9, RZ, P0, !PT ;  /* 0x0000000902027c10 */ /* 0x000fe200087fe4ff */
[----:B------:R-:W-:Y:S01]  /*5fd80*/  STL [R1+0x1360], R27 ;  /* 0x0013601b01007387 */ /* 0x000fe20000100800 */
[----:B------:R-:W-:-:S03]  /*5fd90*/  IADD3 R3, P6, PT, R3, UR12, RZ ;  /* 0x0000000c03037c10 */ /* 0x000fc6000ffde0ff */
[----:B------:R-:W-:Y:S01]  /*5fda0*/  STL [R1+0x138c], R29 ;  /* 0x00138c1d01007387 */ /* 0x000fe20000100800 */
[----:B------:R-:W-:-:S03]  /*5fdb0*/  IADD3 R0, P0, PT, R0, UR12, RZ ;  /* 0x0000000c00007c10 */ /* 0x000fc6000ff1e0ff */
[----:B------:R-:W-:Y:S04]  /*5fdc0*/  STL [R1+0x1358], R13 ;  /* 0x0013580d01007387 */ /* 0x000fe80000100800 */
[----:B------:R-:W-:Y:S01]  /*5fdd0*/  STL [R1+0x1384], R17 ;  /* 0x0013841101007387 */ /* 0x000fe20000100800 */
[----:B------:R-:W-:-:S03]  /*5fde0*/  IADD3.X R12, PT, PT, R12, UR9, RZ, P1, !PT ;  /* 0x000000090c0c7c10 */ /* 0x000fc60008ffe4ff */
[----:B------:R0:W-:Y:S04]  /*5fdf0*/  STL [R1+0x1348], R0 ;  /* 0x0013480001007387 */ /* 0x0001e80000100800 */
[----:B------:R-:W-:Y:S04]  /*5fe00*/  STL [R1+0x1350], R3 ;  /* 0x0013500301007387 */ /* 0x000fe80000100800 */
        /* <DEDUP_REMOVED lines=134> */
[----:B------:R-:W-:Y:S04]  /*60670*/  STL [R1+0x12b8], R4 ;  /* 0x0012b80401007387 */ /* 0x000fe80000100800 */
[----:B------:R-:W-:Y:S01]  /*60680*/  STL [R1+0x12e4], R20 ;  /* 0x0012e41401007387 */ /* 0x000fe20000100800 */
[----:B----4-:R-:W-:Y:S02]  /*60690*/  IADD3.X R22, PT, PT, R22, UR9, RZ, P6, !PT ;  /* 0x0000000916167c10 */ /* 0x010fe4000b7fe4ff */
[----:B------:R-:W-:-:S02]  /*606a0*/  IADD3 R23, P6, PT, R23, UR12, RZ ;  /* 0x0000000c17177c10 */ /* 0x000fc4000ffde0ff */
        /* <DEDUP_REMOVED lines=126> */
[----:B------:R-:W-:Y:S04]  /*60e90*/  STL [R1+0x1224], R25 ;  /* 0x0012241901007387 */ /* 0x000fe80000100800 */
[----:B------:R-:W-:Y:S01]  /*60ea0*/  STL [R1+0x11f0], R26 ;  /* 0x0011f01a01007387 */ /* 0x000fe20000100800 */
[----:B----4-:R-:W-:-:S02]  /*60eb0*/  IADD3 R29, P2, PT, R29, UR12, RZ ;  /* 0x0000000c1d1d7c10 */ /* 0x010fc4000ff5e0ff */
[----:B------:R-:W-:Y:S02]  /*60ec0*/  IADD3.X R13, PT, PT, R13, UR9, RZ, P3, !PT ;  /* 0x000000090d0d7c10 */ /* 0x000fe40009ffe4ff */
[----:B------:R-:W-:Y:S01]  /*60ed0*/  IADD3 R17, P3, PT, R17, UR12, RZ ;  /* 0x0000000c11117c10 */ /* 0x000fe2000ff7e0ff */
[----:B------:R-:W-:Y:S01]  /*60ee0*/  STL [R1+0x121c], R27 ;  /* 0x00121c1b01007387 */ /* 0x000fe20000100800 */
[----:B------:R-:W-:-:S03]  /*60ef0*/  IADD3.X R3, PT, PT, R3, UR9, RZ, P4, !PT ;  /* 0x0000000903037c10 */ /* 0x000fc6000a7fe4ff */
[----:B------:R-:W-:Y:S01]  /*60f00*/  STL [R1+0x11e8], R29 ;  /* 0x0011e81d01007387 */ /* 0x000fe20000100800 */
[----:B------:R-:W-:Y:S02]  /*60f10*/  IADD3 R2, P4, PT, R2, UR12, RZ ;  /* 0x0000000c02027c10 */ /* 0x000fe4000ff9e0ff */
[----:B------:R-:W-:Y:S01]  /*60f20*/  IADD3.X R0, PT, PT, R0, UR9, RZ, P5, !PT ;  /* 0x0000000900007c10 */ /* 0x000fe2000affe4ff */
[----:B------:R-:W-:Y:S04]  /*60f30*/  STL [R1+0x1214], R13 ;  /* 0x0012140d01007387 */ /* 0x000fe80000100800 */
[----:B------:R-:W-:Y:S01]  /*60f40*/  STL [R1+0x11e0], R17 ;  /* 0x0011e01101007387 */ /* 0x000fe20000100800 */
[----:B------:R-:W-:-:S03]  /*60f50*/  IADD3 R12, P5, PT, R12, UR12, RZ ;  /* 0x0000000c0c0c7c10 */ /* 0x000fc6000ffbe0ff */
        /* <DEDUP_REMOVED lines=136> */
[----:B------:R-:W-:Y:S04]  /*617e0*/  STL [R1+0x1174], R4 ;  /* 0x0011740401007387 */ /* 0x000fe80000100800 */
[----:B------:R-:W-:Y:S01]  /*617f0*/  STL [R1+0x1140], R20 ;  /* 0x0011401401007387 */ /* 0x000fe20000100800 */
[----:B----4-:R-:W-:Y:S02]  /*61800*/  IADD3 R22, P3, PT, R22, UR12, RZ ;  /* 0x0000000c16167c10 */ /* 0x010fe4000ff7e0ff */
[----:B------:R-:W-:-:S02]  /*61810*/  IADD3.X R23, PT, PT, R23, UR9, RZ, P4, !PT ;  /* 0x0000000917177c10 */ /* 0x000fc4000a7fe4ff */
        /* <DEDUP_REMOVED lines=127> */
[----:B------:R-:W-:Y:S04]  /*62010*/  STL [R1+0x10ac], R26 ;  /* 0x0010ac1a01007387 */ /* 0x000fe80000100800 */
[----:B------:R-:W-:Y:S01]  /*62020*/  STL [R1+0x1078], R27 ;  /* 0x0010781b01007387 */ /* 0x000fe20000100800 */
[----:B----4-:R-:W-:-:S02]  /*62030*/  IADD3.X R29, PT, PT, R29, UR9, RZ, P0, !PT ;  /* 0x000000091d1d7c10 */ /* 0x010fc400087fe4ff */
        /* <DEDUP_REMOVED lines=146> */
[----:B------:R-:W-:Y:S04]  /*62960*/  STL [R1+0xffc], R20 ;  /* 0x000ffc1401007387 */ /* 0x000fe80000100800 */
[----:B------:R-:W-:Y:S01]  /*62970*/  STL [R1+0xfc8], R21 ;  /* 0x000fc81501007387 */ /* 0x000fe20000100800 */
[----:B----4-:R-:W-:-:S02]  /*62980*/  IADD3.X R22, PT, PT, R22, UR9, RZ, P1, !PT ;  /* 0x0000000916167c10 */ /* 0x010fc40008ffe4ff */
        /* <DEDUP_REMOVED lines=276> */
[----:B------:R-:W-:Y:S04]  /*63ad0*/  STL [R1+0xe58], R20 ;  /* 0x000e581401007387 */ /* 0x000fe80000100800 */
[----:B------:R-:W-:Y:S01]  /*63ae0*/  STL [R1+0xe84], R21 ;  /* 0x000e841501007387 */ /* 0x000fe20000100800 */
[----:B----4-:R-:W-:-:S02]  /*63af0*/  IADD3 R22, P5, PT, R22, UR12, RZ ;  /* 0x0000000c16167c10 */ /* 0x010fc4000ffbe0ff */
        /* <DEDUP_REMOVED lines=1161> */
[----:B------:R1:W-:Y:S04]  /*68390*/  STL [R1+0x85c], R3 ;  /* 0x00085c0301007387 */ /* 0x0003e80000100800 */
[----:B0-----:R-:W2:Y:S01]  /*683a0*/  LDL.LU R28, [R1+0x848] ;  /* 0x00084800011c7983 */ /* 0x001ea20000300800 */
[----:B------:R-:W-:-:S02]  /*683b0*/  IADD3 R2, P6, PT, R2, UR12, RZ ;  /* 0x0000000c02027c10 */ /* 0x000fc4000ffde0ff */
[----:B------:R-:W-:-:S03]  /*683c0*/  IADD3 R12, P0, PT, R12, UR12, RZ ;  /* 0x0000000c0c0c7c10 */ /* 0x000fc6000ff1e0ff */
[----:B------:R0:W-:Y:S04]  /*683d0*/  STL [R1+0x1740], R2 ;  /* 0x0017400201007387 */ /* 0x0001e80000100800 */
[----:B------:R-:W2:Y:S04]  /*683e0*/  LDL.LU R4, [R1+0x1758] ;  /* 0x0017580001047983 */ /* 0x000ea80000300800 */
[----:B------:R-:W2:Y:S04]  /*683f0*/  LDL.LU R20, [R1+0x844] ;  /* 0x0008440001147983 */ /* 0x000ea80000300800 */
[----:B------:R0:W-:Y:S04]  /*68400*/  STL [R1+0x1748], R12 ;  /* 0x0017480c01007387 */ /* 0x0001e80000100800 */
[----:B------:R-:W2:Y:S01]  /*68410*/  LDL.LU R21, [R1+0x1760] ;  /* 0x0017600001157983 */ /* 0x000ea20000300800 */
[----:B---3--:R-:W-:-:S05]  /*68420*/  IADD3.X R16, PT, PT, R16, UR9, RZ, P1, !PT ;  /* 0x0000000910107c10 */ /* 0x008fca0008ffe4ff */
        /* <DEDUP_REMOVED lines=18> */
[----:B------:R-:W2:Y:S01]  /*68550*/  LDL.LU R29, [R1+0x17a8] ;  /* 0x0017a800011d7983 */ /* 0x000ea20000300800 */
[----:B----4-:R-:W-:-:S05]  /*68560*/  IADD3 R0, P1, PT, R0, UR12, RZ ;  /* 0x0000000c00007c10 */ /* 0x010fca000ff3e0ff */
[----:B------:R4:W-:Y:S04]  /*68570*/  STL [R1+0x1750], R0 ;  /* 0x0017500001007387 */ /* 0x0009e80000100800 */
[----:B------:R-:W2:Y:S04]  /*68580*/  LDL.LU R13, [R1+0x173c] ;  /* 0x00173c00010d7983 */ /* 0x000ea80000300800 */
[----:B------:R-:W2:Y:S04]  /*68590*/  LDL.LU R17, [R1+0x17b0] ;  /* 0x0017b00001117983 */ /* 0x000ea80000300800 */
[----:B-1----:R-:W2:Y:S04]  /*685a0*/  LDL.LU R3, [R1+0x1744] ;  /* 0x0017440001037983 */ /* 0x002ea80000300800 */
[----:B0-----:R-:W2:Y:S04]  /*685b0*/  LDL.LU R2, [R1+0x17b8] ;  /* 0x0017b80001027983 */ /* 0x001ea80000300800 */
[----:B------:R-:W2:Y:S04]  /*685c0*/  LDL.LU R12, [R1+0x174c] ;  /* 0x00174c00010c7983 */ /* 0x000ea80000300800 */
[----:B---3--:R-:W3:Y:S04]  /*685d0*/  LDL.LU R16, [R1+0x17c0] ;  /* 0x0017c00001107983 */ /* 0x008ee80000300800 */
[----:B----4-:R-:W4:Y:S01]  /*685e0*/  LDL.LU R0, [R1+0x1754] ;  /* 0x0017540001007983 */ /* 0x010f220000300800 */
        /* <DEDUP_REMOVED lines=9> */
[----:B------:R-:W-:-:S02]  /*68680*/  IADD3.X R22, PT, PT, R22, UR9, RZ, P4, !PT ;  /* 0x0000000916167c10 */ /* 0x000fc4000a7fe4ff */
        /* <DEDUP_REMOVED lines=25> */
[----:B------:R-:W-:Y:S01]  /*68820*/  STL [R1+0x1790], R9 ;  /* 0x0017900901007387 */ /* 0x000fe20000100800 */
[----:B------:R-:W-:-:S03]  /*68830*/  IADD3 R25, P4, PT, R25, UR12, RZ ;  /* 0x0000000c19197c10 */ /* 0x000fc6000ff9e0ff */
[----:B------:R0:W-:Y:S01]  /*68840*/  STL [R1+0x172c], R26 ;  /* 0x00172c1a01007387 */ /* 0x0001e20000100800 */
[----:B------:R-:W-:-:S03]  /*68850*/  IADD3.X R27, PT, PT, R27, UR9, RZ, P5, !PT ;  /* 0x000000091b1b7c10 */ /* 0x000fc6000affe4ff */
[----:B------:R-:W-:Y:S01]  /*68860*/  STL [R1+0x1724], R8 ;  /* 0x0017240801007387 */ /* 0x000fe20000100800 */
[----:B------:R-:W-:-:S03]  /*68870*/  IADD3 R29, P5, PT, R29, UR12, RZ ;  /* 0x0000000c1d1d7c10 */ /* 0x000fc6000ffbe0ff */
[----:B0-----:R-:W2:Y:S04]  /*68880*/  LDL.LU R26, [R1+0x175c] ;  /* 0x00175c00011a7983 */ /* 0x001ea80000300800 */
[----:B------:R-:W-:Y:S04]  /*68890*/  STL [R1+0x1798], R24 ;  /* 0x0017981801007387 */ /* 0x000fe80000100800 */
[----:B------:R-:W-:Y:S04]  /*688a0*/  STL [R1+0x17a0], R25 ;  /* 0x0017a01901007387 */ /* 0x000fe80000100800 */
[----:B------:R0:W-:Y:S01]  /*688b0*/  STL [R1+0x1734], R27 ;  /* 0x0017341b01007387 */ /* 0x0001e20000100800 */
[----:B------:R-:W-:-:S02]  /*688c0*/  IADD3.X R13, PT, PT, R13, UR9, RZ, P6, !PT ;  /* 0x000000090d0d7c10 */ /* 0x000fc4000b7fe4ff */
[----:B------:R-:W-:Y:S02]  /*688d0*/  IADD3 R17, P6, PT, R17, UR12, RZ ;  /* 0x0000000c11117c10 */ /* 0x000fe4000ffde0ff */
[----:B------:R-:W-:Y:S01]  /*688e0*/  IADD3.X R3, PT, PT, R3, UR9, RZ, P0, !PT ;  /* 0x0000000903037c10 */ /* 0x000fe200087fe4ff */
[----:B------:R1:W-:Y:S01]  /*688f0*/  STL [R1+0x17a8], R29 ;  /* 0x0017a81d01007387 */ /* 0x0003e20000100800 */
[----:B------:R-:W-:-:S03]  /*68900*/  IADD3 R2, P0, PT, R2, UR12, RZ ;  /* 0x0000000c02027c10 */ /* 0x000fc6000ff1e0ff */
[----:B------:R-:W-:Y:S01]  /*68910*/  STL [R1+0x173c], R13 ;  /* 0x00173c0d01007387 */ /* 0x000fe20000100800 */
[----:B------:R-:W-:-:S03]  /*68920*/  IADD3.X R12, PT, PT, R12, UR9, RZ, P1, !PT ;  /* 0x000000090c0c7c10 */ /* 0x000fc60008ffe4ff */
[----:B------:R-:W-:Y:S01]  /*68930*/  STL [R1+0x17b0], R17 ;  /* 0x0017b01101007387 */ /* 0x000fe20000100800 */
[----:B---3--:R-:W-:-:S03]  /*68940*/  IADD3 R16, P1, PT, R16, UR12, RZ ;  /* 0x0000000c10107c10 */ /* 0x008fc6000ff3e0ff */
[----:B------:R3:W-:Y:S04]  /*68950*/  STL [R1+0x1744], R3 ;  /* 0x0017440301007387 */ /* 0x0007e80000100800 */
[----:B0-----:R-:W2:Y:S04]  /*68960*/  LDL.LU R27, [R1+0x17d0] ;  /* 0x0017d000011b7983 */ /* 0x001ea80000300800 */
[----:B------:R0:W-:Y:S01]  /*68970*/  STL [R1+0x17b8], R2 ;  /* 0x0017b80201007387 */ /* 0x0001e20000100800 */
[----:B----4-:R-:W-:-:S03]  /*68980*/  IADD3.X R0, PT, PT, R0, UR9, RZ, P2, !PT ;  /* 0x0000000900007c10 */ /* 0x010fc600097fe4ff */
[----:B------:R-:W-:Y:S04]  /*68990*/  STL [R1+0x174c], R12 ;  /* 0x00174c0c01007387 */ /* 0x000fe80000100800 */
[----:B------:R-:W-:Y:S04]  /*689a0*/  STL [R1+0x17c0], R16 ;  /* 0x0017c01001007387 */ /* 0x000fe80000100800 */
[----:B------:R-:W4:Y:S04]  /*689b0*/  LDL.LU R4, [R1+0x1764] ;  /* 0x0017640001047983 */ /* 0x000f280000300800 */
[----:B------:R-:W4:Y:S04]  /*689c0*/  LDL.LU R14, [R1+0x17d8] ;  /* 0x0017d800010e7983 */ /* 0x000f280000300800 */
[----:B------:R0:W-:Y:S04]  /*689d0*/  STL [R1+0x1754], R0 ;  /* 0x0017540001007387 */ /* 0x0001e80000100800 */
[----:B------:R-:W4:Y:S01]  /*689e0*/  LDL.LU R9, [R1+0x176c] ;  /* 0x00176c0001097983 */ /* 0x000f220000300800 */
[----:B--2---:R-:W-:-:S05]  /*689f0*/  IADD3 R28, P2, PT, R28, UR12, RZ ;  /* 0x0000000c1c1c7c10 */ /* 0x004fca000ff5e0ff */
[----:B------:R2:W-:Y:S04]  /*68a00*/  STL [R1+0x17c8], R28 ;  /* 0x0017c81c01007387 */ /* 0x0005e80000100800 */
[----:B------:R-:W4:Y:S04]  /*68a10*/  LDL.LU R8, [R1+0x17e0] ;  /* 0x0017e00001087983 */ /* 0x000f280000300800 */
[----:B-1----:R-:W4:Y:S04]  /*68a20*/  LDL.LU R29, [R1+0x1774] ;  /* 0x00177400011d7983 */ /* 0x002f280000300800 */
[----:B---3--:R-:W3:Y:S04]  /*68a30*/  LDL.LU R3, [R1+0x17e8] ;  /* 0x0017e80001037983 */ /* 0x008ee80000300800 */
[----:B------:R-:W3:Y:S04]  /*68a40*/  LDL.LU R17, [R1+0x177c] ;  /* 0x00177c0001117983 */ /* 0x000ee80000300800 */
[----:B------:R-:W3:Y:S04]  /*68a50*/  LDL.LU R13, [R1+0x17f0] ;  /* 0x0017f000010d7983 */ /* 0x000ee80000300800 */
[----:B0-----:R-:W3:Y:S04]  /*68a60*/  LDL.LU R2, [R1+0x1784] ;  /* 0x0017840001027983 */ /* 0x001ee80000300800 */
[----:B------:R-:W3:Y:S04]  /*68a70*/  LDL.LU R0, [R1+0x180c] ;  /* 0x00180c0001007983 */ /* 0x000ee80000300800 */
[----:B------:R-:W3:Y:S04]  /*68a80*/  LDL.LU R16, [R1+0x178c] ;  /* 0x00178c0001107983 */ /* 0x000ee80000300800 */
[----:B------:R-:W3:Y:S04]  /*68a90*/  LDL.LU R12, [R1+0x1808] ;  /* 0x00180800010c7983 */ /* 0x000ee80000300800 */
[----:B--2---:R-:W2:Y:S04]  /*68aa0*/  LDL.LU R28, [R1+0x1794] ;  /* 0x00179400011c7983 */ /* 0x004ea80000300800 */
        /* <DEDUP_REMOVED lines=8> */
[----:B------:R-:W-:-:S05]  /*68b30*/  IADD3.X R26, PT, PT, R26, UR9, RZ, P3, !PT ;  /* 0x000000091a1a7c10 */ /* 0x000fca0009ffe4ff */
[----:B------:R0:W-:Y:S04]  /*68b40*/  STL [R1+0x175c], R26 ;  /* 0x00175c1a01007387 */ /* 0x0001e80000100800 */
[----:B------:R-:W2:Y:S04]  /*68b50*/  LDL.LU R7, [R1+0x17bc] ;  /* 0x0017bc0001077983 */ /* 0x000ea80000300800 */
[----:B------:R-:W2:Y:S04]  /*68b60*/  LDL.LU R15, [R1+0x17c4] ;  /* 0x0017c400010f7983 */ /* 0x000ea80000300800 */
[----:B------:R-:W2:Y:S04]  /*68b70*/  LDL.LU R18, [R1+0x810] ;  /* 0x0008100001127983 */ /* 0x000ea80000300800 */
[----:B------:R-:W2:Y:S04]  /*68b80*/  LDL.LU R19, [R1+0x17cc] ;  /* 0x0017cc0001137983 */ /* 0x000ea80000300800 */
[----:B------:R-:W2:Y:S04]  /*68b90*/  LDL.LU R24, [R1+0x17d4] ;  /* 0x0017d40001187983 */ /* 0x000ea80000300800 */
[----:B------:R-:W2:Y:S04]  /*68ba0*/  LDL.LU R25, [R1+0x17dc] ;  /* 0x0017dc0001197983 */ /* 0x000ea80000300800 */
[----:B0-----:R-:W2:Y:S01]  /*68bb0*/  LDL.LU R26, [R1+0x17ec] ;  /* 0x0017ec00011a7983 */ /* 0x001ea20000300800 */
[----:B------:R-:W-:-:S02]  /*68bc0*/  IADD3 R27, P3, PT, R27, UR12, RZ ;  /* 0x0000000c1b1b7c10 */ /* 0x000fc4000ff7e0ff */
[----:B----4-:R-:W-:Y:S02]  /*68bd0*/  IADD3.X R4, PT, PT, R4, UR9, RZ, P4, !PT ;  /* 0x0000000904047c10 */ /* 0x010fe4000a7fe4ff */
[----:B------:R-:W-:Y:S01]  /*68be0*/  IADD3 R14, P4, PT, R14, UR12, RZ ;  /* 0x0000000c0e0e7c10 */ /* 0x000fe2000ff9e0ff */
[----:B------:R0:W-:Y:S01]  /*68bf0*/  STL [R1+0x17d0], R27 ;  /* 0x0017d01b01007387 */ /* 0x0001e20000100800 */
[----:B------:R-:W-:-:S03]  /*68c00*/  IADD3.X R9, PT, PT, R9, UR9, RZ, P5, !PT ;  /* 0x0000000909097c10 */ /* 0x000fc6000affe4ff */
[----:B0-----:R-:W4:Y:S04]  /*68c10*/  LDL.LU R27, [R1+0x80c] ;  /* 0x00080c00011b7983 */ /* 0x001f280000300800 */
[----:B------:R0:W-:Y:S04]  /*68c20*/  STL [R1+0x1764], R4 ;  /* 0x0017640401007387 */ /* 0x0001e80000100800 */
[----:B0-----:R0:W5:Y:S04]  /*68c30*/  LDL.LU R4, [R1+0x1900] ;  /* 0x0019000001047983 */ /* 0x0011680000300800 */
[----:B------:R1:W-:Y:S04]  /*68c40*/  STL [R1+0x17d8], R14 ;  /* 0x0017d80e01007387 */ /* 0x0003e80000100800 */
[----:B-1----:R0:W5:Y:S04]  /*68c50*/  LDL.LU R14, [R1+0x18fc] ;  /* 0x0018fc00010e7983 */ /* 0x0021680000300800 */
[----:B------:R1:W-:Y:S04]  /*68c60*/  STL [R1+0x176c], R9 ;  /* 0x00176c0901007387 */ /* 0x0003e80000100800 */
[----:B-1----:R0:W5:Y:S01]  /*68c70*/  LDL.LU R9, [R1+0x18f8] ;  /* 0x0018f80001097983 */ /* 0x0021620000300800 */
[----:B------:R-:W-:-:S02]  /*68c80*/  IADD3 R8, P5, PT, R8, UR12, RZ ;  /* 0x0000000c08087c10 */ /* 0x000fc4000ffbe0ff */
[----:B------:R-:W-:Y:S02]  /*68c90*/  IADD3.X R29, PT, PT, R29, UR9, RZ, P6, !PT ;  /* 0x000000091d1d7c10 */ /* 0x000fe4000b7fe4ff */
[----:B---3--:R-:W-:Y:S02]  /*68ca0*/  IADD3 R3, P6, PT, R3, UR12, RZ ;  /* 0x0000000c03037c10 */ /* 0x008fe4000ffde0ff */
[----:B------:R-:W-:Y:S01]  /*68cb0*/  IADD3.X R17, PT, PT, R17, UR9, RZ, P0, !PT ;  /* 0x0000000911117c10 */ /* 0x000fe200087fe4ff */
[----:B------:R1:W-:Y:S01]  /*68cc0*/  STL [R1+0x17e0], R8 ;  /* 0x0017e00801007387 */ /* 0x0003e20000100800 */
[----:B------:R-:W-:Y:S02]  /*68cd0*/  IADD3 R13, P0, PT, R13, UR12, RZ ;  /* 0x0000000c0d0d7c10 */ /* 0x000fe4000ff1e0ff */
[----:B------:R-:W-:Y:S02]  /*68ce0*/  IADD3.X R2, PT, PT, R2, UR9, RZ, P1, !PT ;  /* 0x0000000902027c10 */ /* 0x000fe40008ffe4ff */
[----:B------:R-:W-:Y:S01]  /*68cf0*/  IADD3 R0, P1, PT, R0, UR12, RZ ;  /* 0x0000000c00007c10 */ /* 0x000fe2000ff3e0ff */
[----:B-1----:R0:W5:Y:S04]  /*68d00*/  LDL.LU R8, [R1+0x18f4] ;  /* 0x0018f40001087983 */ /* 0x0021680000300800 */
[----:B------:R1:W-:Y:S01]  /*68d10*/  STL [R1+0x1774], R29 ;  /* 0x0017741d01007387 */ /* 0x0003e20000100800 */
[----:B------:R-:W-:-:S02]  /*68d20*/  IADD3.X R16, PT, PT, R16, UR9, RZ, P2, !PT ;  /* 0x0000000910107c10 */ /* 0x000fc400097fe4ff */
[----:B------:R-:W-:Y:S01]  /*68d30*/  IADD3 R12, P2, PT, R12, UR12, RZ ;  /* 0x0000000c0c0c7c10 */ /* 0x000fe2000ff5e0ff */
[----:B-1----:R0:W5:Y:S04]  /*68d40*/  LDL.LU R29, [R1+0x18f0] ;  /* 0x0018f000011d7983 */ /* 0x0021680000300800 */
[----:B------:R1:W-:Y:S01]  /*68d50*/  STL [R1+0x17e8], R3 ;  /* 0x0017e80301007387 */ /* 0x0003e20000100800 */
[----:B--2---:R-:W-:-:S03]  /*68d60*/  IADD3.X R28, PT, PT, R28, UR9, RZ, P3, !PT ;  /* 0x000000091c1c7c10 */ /* 0x004fc60009ffe4ff */
[----:B-1----:R0:W5:Y:S04]  /*68d70*/  LDL.LU R3, [R1+0x18ec] ;  /* 0x0018ec0001037983 */ /* 0x0021680000300800 */
[----:B------:R1:W-:Y:S04]  /*68d80*/  STL [R1+0x177c], R17 ;  /* 0x00177c1101007387 */ /* 0x0003e80000100800 */
        /* <DEDUP_REMOVED lines=12> */
[----:B-1----:R-:W2:Y:S01]  /*68e50*/  LDL.LU R28, [R1+0x18d0] ;  /* 0x0018d000011c7983 */ /* 0x002ea20000300800 */
[----:B------:R-:W-:-:S02]  /*68e60*/  IADD3 R20, P3, PT, R20, UR12, RZ ;  /* 0x0000000c14147c10 */ /* 0x000fc4000ff7e0ff */
[----:B------:R-:W-:Y:S02]  /*68e70*/  IADD3.X R21, PT, PT, R21, UR9, RZ, P4, !PT ;  /* 0x0000000915157c10 */ /* 0x000fe4000a7fe4ff */
[----:B------:R-:W-:Y:S02]  /*68e80*/  IADD3 R22, P4, PT, R22, UR12, RZ ;  /* 0x0000000c16167c10 */ /* 0x000fe4000ff9e0ff */
[----:B------:R-:W-:Y:S01]  /*68e90*/  IADD3.X R23, PT, PT, R23, UR9, RZ, P5, !PT ;  /* 0x0000000917177c10 */ /* 0x000fe2000affe4ff */
[----:B------:R-:W-:Y:S04]  /*68ea0*/  STL [R1+0x1804], R20 ;  /* 0x0018041401007387 */ /* 0x000fe80000100800 */
[----:B------:R-:W-:Y:S04]  /*68eb0*/  STL [R1+0x179c], R21 ;  /* 0x00179c1501007387 */ /* 0x000fe80000100800 */
[----:B------:R-:W-:Y:S01]  /*68ec0*/  STL [R1+0x1800], R22 ;  /* 0x0018001601007387 */ /* 0x000fe20000100800 */
[----:B--2---:R-:W-:-:S05]  /*68ed0*/  IADD3.X R28, PT, PT, R28, UR9, RZ, P6, !PT ;  /* 0x000000091c1c7c10 */ /* 0x004fca000b7fe4ff */
[----:B------:R1:W-:Y:S04]  /*68ee0*/  STL [R1+0x17ac], R28 ;  /* 0x0017ac1c01007387 */ /* 0x0003e80000100800 */
[----:B------:R-:W-:Y:S04]  /*68ef0*/  STL [R1+0x17a4], R23 ;  /* 0x0017a41701007387 */ /* 0x000fe80000100800 */
[----:B-1----:R-:W2:Y:S01]  /*68f00*/  LDL.LU R28, [R1+0x18cc] ;  /* 0x0018cc00011c7983 */ /* 0x002ea20000300800 */
[----:B------:R-:W-:Y:S02]  /*68f10*/  IADD3 R10, P5, PT, R10, UR12, RZ ;  /* 0x0000000c0a0a7c10 */ /* 0x000fe4000ffbe0ff */
[----:B------:R-:W-:-:S02]  /*68f20*/  IADD3 R11, P6, PT, R11, UR12, RZ ;  /* 0x0000000c0b0b7c10 */ /* 0x000fc4000ffde0ff */
[----:B------:R-:W-:Y:S02]  /*68f30*/  IADD3.X R5, PT, PT, R5, UR9, RZ, P0, !PT ;  /* 0x0000000905057c10 */ /* 0x000fe400087fe4ff */
[----:B------:R-:W-:Y:S02]  /*68f40*/  IADD3 R6, P0, PT, R6, UR12, RZ ;  /* 0x0000000c06067c10 */ /* 0x000fe4000ff1e0ff */
[----:B------:R-:W-:Y:S01]  /*68f50*/  IADD3.X R7, PT, PT, R7, UR9, RZ, P1, !PT ;  /* 0x0000000907077c10 */ /* 0x000fe20008ffe4ff */
[----:B------:R-:W-:Y:S01]  /*68f60*/  STL [R1+0x17fc], R10 ;  /* 0x0017fc0a01007387 */ /* 0x000fe20000100800 */
[----:B------:R-:W-:-:S03]  /*68f70*/  IADD3.X R15, PT, PT, R15, UR9, RZ, P2, !PT ;  /* 0x000000090f0f7c10 */ /* 0x000fc600097fe4ff */
[----:B------:R-:W-:Y:S01]  /*68f80*/  STL [R1+0x17f8], R11 ;  /* 0x0017f80b01007387 */ /* 0x000fe20000100800 */
[----:B------:R-:W-:-:S03]  /*68f90*/  IADD3 R18, P1, PT, R18, UR13, RZ ;  /* 0x0000000d12127c10 */ /* 0x000fc6000ff3e0ff */
[----:B------:R-:W-:Y:S01]  /*68fa0*/  STL [R1+0x17b4], R5 ;  /* 0x0017b40501007387 */ /* 0x000fe20000100800 */
[----:B------:R-:W-:-:S03]  /*68fb0*/  IADD3.X R19, PT, PT, R19, UR9, RZ, P3, !PT ;  /* 0x0000000913137c10 */ /* 0x000fc60009ffe4ff */
[----:B------:R-:W-:Y:S04]  /*68fc0*/  STL [R1+0x17f4], R6 ;  /* 0x0017f40601007387 */ /* 0x000fe80000100800 */
[----:B------:R-:W-:Y:S04]  /*68fd0*/  STL [R1+0x17bc], R7 ;  /* 0x0017bc0701007387 */ /* 0x000fe80000100800 */
[----:B------:R-:W-:Y:S04]  /*68fe0*/  STL [R1+0x17c4], R15 ;  /* 0x0017c40f01007387 */ /* 0x000fe80000100800 */
[----:B------:R-:W-:Y:S04]  /*68ff0*/  STL [R1+0x810], R18 ;  /* 0x0008101201007387 */ /* 0x000fe80000100800 */
[----:B------:R-:W-:Y:S01]  /*69000*/  STL [R1+0x17cc], R19 ;  /* 0x0017cc1301007387 */ /* 0x000fe20000100800 */
[----:B------:R-:W-:-:S02]  /*69010*/  IADD3.X R24, PT, PT, R24, UR9, RZ, P4, !PT ;  /* 0x0000000918187c10 */ /* 0x000fc4000a7fe4ff */
[----:B------:R-:W-:Y:S02]  /*69020*/  IADD3.X R25, PT, PT, R25, UR9, RZ, P5, !PT ;  /* 0x0000000919197c10 */ /* 0x000fe4000affe4ff */
[----:B----4-:R-:W-:Y:S02]  /*69030*/  IADD3.X R27, PT, PT, R27, UR6, RZ, P1, !PT ;  /* 0x000000061b1b7c10 */ /* 0x010fe40008ffe4ff */
[----:B------:R-:W-:Y:S01]  /*69040*/  IADD3.X R26, PT, PT, R26, UR9, RZ, P0, !PT ;  /* 0x000000091a1a7c10 */ /* 0x000fe200087fe4ff */
[----:B------:R-:W-:-:S04]  /*69050*/  UIADD3 UR4, UPT, UPT, UR4, 0x1, URZ ;  /* 0x0000000104047890 */ /* 0x000fc8000fffe0ff */
[----:B------:R-:W-:Y:S01]  /*69060*/  UISETP.NE.U32.AND UP0, UPT, UR4, UR8, UPT ;  /* 0x000000080400728c */ /* 0x000fe2000bf05070 */
[----:B--2---:R-:W-:-:S05]  /*69070*/  IADD3.X R28, PT, PT, R28, UR9, RZ, P6, !PT ;  /* 0x000000091c1c7c10 */ /* 0x004fca000b7fe4ff */
[----:B------:R1:W-:Y:S02]  /*69080*/  STL [R1+0x17e4], R28 ;  /* 0x0017e41c01007387 */ /* 0x0003e40000100800 */
[----:B-1----:R-:W1:Y:S02]  /*69090*/  S2R R28, SR_TID.X ;  /* 0x00000000001c7919 */ /* 0x002e640000002100 */
[----:B------:R0:W-:Y:S04]  /*690a0*/  STL [R1+0x17d4], R24 ;  /* 0x0017d41801007387 */ /* 0x0001e80000100800 */
[----:B------:R0:W-:Y:S04]  /*690b0*/  STL [R1+0x17dc], R25 ;  /* 0x0017dc1901007387 */ /* 0x0001e80000100800 */
[----:B------:R0:W-:Y:S04]  /*690c0*/  STL [R1+0x80c], R27 ;  /* 0x00080c1b01007387 */ /* 0x0001e80000100800 */
[----:B------:R0:W-:Y:S01]  /*690d0*/  STL [R1+0x17ec], R26 ;  /* 0x0017ec1a01007387 */ /* 0x0001e20000100800 */
[----:B-1----:R-:W-:-:S05]  /*690e0*/  LOP3.LUT R28, R28, 0x7f, RZ, 0xc0, !PT ;  /* 0x0000007f1c1c7812 */ /* 0x002fca00078ec0ff */
[----:B------:R-:W-:Y:S01]  /*690f0*/  IMAD.SHL.U32 R28, R28, 0x2, RZ ;  /* 0x000000021c1c7824 */ /* 0x000fe200078e00ff */
[----:B0-----:R-:W-:Y:S06]  /*69100*/  BRA.U UP0, `(.L_x_2) ;  /* 0xfffffc9900bc7547 */ /* 0x001fec000b83ffff */
[----:B------:R-:W2:Y:S04]  /*69110*/  LDL.LU R28, [R1+0x3e8] ;  /* 0x0003e800011c7983 */ /* 0x000ea80000300800 */
[----:B--2---:R0:W-:Y:S04]  /*69120*/  STL [R1+0x1960], R28 ;  /* 0x0019601c01007387 */ /* 0x0041e80000100800 */
[----:B0-----:R-:W2:Y:S04]  /*69130*/  LDL.LU R28, [R1+0x3ac] ;  /* 0x0003ac00011c7983 */ /* 0x001ea80000300800 */
        /* <DEDUP_REMOVED lines=31> */
[----:B------:R-:W2:Y:S01]  /*69330*/  LDL.LU R20, [R1+0x3f8] ;  /* 0x0003f80001147983 */ /* 0x000ea20000300800 */
[----:B0----5:R-:W-:-:S03]  /*69340*/  IMAD.MOV.U32 R28, RZ, RZ, R14 ;  /* 0x000000ffff1c7224 */ /* 0x021fc600078e000e */
        /* <DEDUP_REMOVED lines=31> */
[----:B------:R-:W2:Y:S04]  /*69540*/  LDL.LU R21, [R1+0x408] ;  /* 0x0004080001157983 */ /* 0x000ea80000300800 */
[----:B------:R-:W3:Y:S01]  /*69550*/  LDL.LU R22, [R1+0x418] ;  /* 0x0004180001167983 */ /* 0x000ee20000300800 */
[----:B0-----:R-:W-:-:S03]  /*69560*/  IMAD.MOV.U32 R20, RZ, RZ, R4 ;  /* 0x000000ffff147224 */ /* 0x001fc600078e0004 */
[----:B------:R-:W3:Y:S04]  /*69570*/  LDL.LU R23, [R1+0x428] ;  /* 0x0004280001177983 */ /* 0x000ee80000300800 */
[----:B------:R-:W4:Y:S04]  /*69580*/  LDL.LU R10, [R1+0x3a4] ;  /* 0x0003a400010a7983 */ /* 0x000f280000300800 */
        /* <DEDUP_REMOVED lines=17> */
[----:B------:R0:W-:Y:S04]  /*696a0*/  STL [R1+0x18f0], R13 ;  /* 0x0018f00d01007387 */ /* 0x0001e80000100800 */
[----:B0-----:R-:W2:Y:S04]  /*696b0*/  LDL.LU R13, [R1+0x3a8] ;  /* 0x0003a800010d7983 */ /* 0x001ea80000300800 */
[----:B------:R0:W-:Y:S01]  /*696c0*/  STL [R1+0x18ec], R12 ;  /* 0x0018ec0c01007387 */ /* 0x0001e20000100800 */
[----:B------:R-:W-:-:S03]  /*696d0*/  F2FP.BF16.F32.PACK_AB R28, R20, R28 ;  /* 0x0000001c141c723e */ /* 0x000fc600000010ff */
        /* <DEDUP_REMOVED lines=13> */
[----:B------:R-:W2:Y:S04]  /*697b0*/  LDL.LU R20, [R1+0x19e0] ;  /* 0x0019e00001147983 */ /* 0x000ea80000300800 */
[----:B------:R0:W-:Y:S04]  /*697c0*/  STL [R1+0x9c], R28 ;  /* 0x00009c1c01007387 */ /* 0x0001e80000100800 */
[----:B0-----:R-:W2:Y:S02]  /*697d0*/  LDL.LU R28, [R1+0x19dc] ;  /* 0x0019dc00011c7983 */ /* 0x001ea40000300800 */
[----:B--2---:R-:W-:-:S02]  /*697e0*/  F2FP.BF16.F32.PACK_AB R28, R20, R28 ;  /* 0x0000001c141c723e */ /* 0x004fc400000010ff */
        /* <DEDUP_REMOVED lines=61> */
[----:B------:R0:W-:Y:S02]  /*69bc0*/  STL [R1+0x5c], R2 ;  /* 0x00005c0201007387 */ /* 0x0001e40000100800 */
[----:B0-----:R-:W-:Y:S02]  /*69bd0*/  F2FP.BF16.F32.PACK_AB R2, R0, R29 ;  /* 0x0000001d0002723e */ /* 0x001fe400000010ff */
[----:B------:R-:W-:Y:S02]  /*69be0*/  F2FP.BF16.F32.PACK_AB R0, R3, R16 ;  /* 0x000000100300723e */ /* 0x000fe400000010ff */
[----:B------:R-:W-:Y:S01]  /*69bf0*/  F2FP.BF16.F32.PACK_AB R3, R17, R12 ;  /* 0x0000000c1103723e */ /* 0x000fe200000010ff */
[----:B------:R0:W-:Y:S04]  /*69c00*/  STL [R1+0x58], R2 ;  /* 0x0000580201007387 */ /* 0x0001e80000100800 */
[----:B------:R-:W-:Y:S04]  /*69c10*/  STL [R1+0x54], R0 ;  /* 0x0000540001007387 */ /* 0x000fe80000100800 */
[----:B------:R1:W-:Y:S01]  /*69c20*/  STL [R1+0x50], R3 ;  /* 0x0000500301007387 */ /* 0x0003e20000100800 */
[----:B0-----:R-:W-:-:S05]  /*69c30*/  F2FP.BF16.F32.PACK_AB R2, R13, R8 ;  /* 0x000000080d02723e */ /* 0x001fca00000010ff */
[----:B------:R3:W-:Y:S01]  /*69c40*/  STL [R1+0x4c], R2 ;  /* 0x00004c0201007387 */ /* 0x0007e20000100800 */
[----:B-1----:R-:W-:Y:S02]  /*69c50*/  F2FP.BF16.F32.PACK_AB R3, R20, R21 ;  /* 0x000000151403723e */ /* 0x002fe400000010ff */
[----:B---3--:R-:W-:Y:S02]  /*69c60*/  F2FP.BF16.F32.PACK_AB R2, R22, R23 ;  /* 0x000000171602723e */ /* 0x008fe400000010ff */
[----:B--2---:R-:W-:-:S05]  /*69c70*/  F2FP.BF16.F32.PACK_AB R0, R9, R28 ;  /* 0x0000001c0900723e */ /* 0x004fca00000010ff */
[----:B------:R4:W-:Y:S04]  /*69c80*/  STL [R1+0x48], R0 ;  /* 0x0000480001007387 */ /* 0x0009e80000100800 */
[----:B------:R0:W-:Y:S01]  /*69c90*/  STL [R1+0x44], R3 ;  /* 0x0000440301007387 */ /* 0x0001e20000100800 */
[----:B----4-:R-:W-:-:S03]  /*69ca0*/  F2FP.BF16.F32.PACK_AB R0, R10, R11 ;  /* 0x0000000b0a00723e */ /* 0x010fc600000010ff */
[----:B------:R1:W-:Y:S01]  /*69cb0*/  STL [R1+0x40], R2 ;  /* 0x0000400201007387 */ /* 0x0003e20000100800 */
[----:B0-----:R-:W-:-:S03]  /*69cc0*/  F2FP.BF16.F32.PACK_AB R3, R4, R5 ;  /* 0x000000050403723e */ /* 0x001fc600000010ff */
[----:B------:R0:W-:Y:S04]  /*69cd0*/  STL [R1+0x3c], R0 ;  /* 0x00003c0001007387 */ /* 0x0001e80000100800 */
[----:B------:R2:W-:Y:S01]  /*69ce0*/  STL [R1+0x38], R3 ;  /* 0x0000380301007387 */ /* 0x0005e20000100800 */
[----:B-1----:R-:W-:Y:S02]  /*69cf0*/  F2FP.BF16.F32.PACK_AB R2, R6, R7 ;  /* 0x000000070602723e */ /* 0x002fe400000010ff */
[----:B0-----:R-:W-:-:S03]  /*69d00*/  F2FP.BF16.F32.PACK_AB R0, R14, R15 ;  /* 0x0000000f0e00723e */ /* 0x001fc600000010ff */
[----:B------:R0:W-:Y:S01]  /*69d10*/  STL [R1+0x34], R2 ;  /* 0x0000340201007387 */ /* 0x0001e20000100800 */
[----:B--2---:R-:W-:-:S03]  /*69d20*/  F2FP.BF16.F32.PACK_AB R3, R18, R19 ;  /* 0x000000131203723e */ /* 0x004fc600000010ff */
[----:B------:R1:W-:Y:S04]  /*69d30*/  STL [R1+0x30], R0 ;  /* 0x0000300001007387 */ /* 0x0003e80000100800 */
[----:B------:R-:W-:Y:S04]  /*69d40*/  STL [R1+0x2c], R3 ;  /* 0x00002c0301007387 */ /* 0x000fe80000100800 */
[----:B------:R-:W2:Y:S01]  /*69d50*/  LDL.LU R7, [R1+0x374] ;  /* 0x0003740001077983 */ /* 0x000ea20000300800 */
[----:B0-----:R-:W-:Y:S02]  /*69d60*/  F2FP.BF16.F32.PACK_AB R2, R24, R25 ;  /* 0x000000191802723e */ /* 0x001fe400000010ff */
[----:B-1----:R-:W-:-:S03]  /*69d70*/  F2FP.BF16.F32.PACK_AB R0, R26, R27 ;  /* 0x0000001b1a00723e */ /* 0x002fc600000010ff */
        /* <DEDUP_REMOVED lines=20> */
[----:B------:R-:W3:Y:S04]  /*69ec0*/  LDL.LU R6, [R1+0x394] ;  /* 0x0003940001067983 */ /* 0x000ee80000300800 */
[----:B---3--:R0:W-:Y:S04]  /*69ed0*/  STL [R1+0x1914], R6 ;  /* 0x0019140601007387 */ /* 0x0081e80000100800 */
[----:B0-----:R-:W3:Y:S04]  /*69ee0*/  LDL.LU R6, [R1+0x364] ;  /* 0x0003640001067983 */ /* 0x001ee80000300800 */
        /* <DEDUP_REMOVED lines=17> */
[----:B0-----:R-:W2:Y:S04]  /*6a000*/  LDL.LU R6, [R1+0x410] ;  /* 0x0004100001067983 */ /* 0x001ea80000300800 */
[----:B------:R-:W3:Y:S04]  /*6a010*/  LDL.LU R5, [R1+0x434] ;  /* 0x0004340001057983 */ /* 0x000ee80000300800 */
[----:B---3--:R0:W-:Y:S04]  /*6a020*/  STL [R1+0x1910], R5 ;  /* 0x0019100501007387 */ /* 0x0081e80000100800 */
[----:B0-----:R-:W3:Y:S04]  /*6a030*/  LDL.LU R5, [R1+0x384] ;  /* 0x0003840001057983 */ /* 0x001ee80000300800 */
[----:B------:R-:W4:Y:S04]  /*6a040*/  LDL.LU R4, [R1+0x454] ;  /* 0x0004540001047983 */ /* 0x000f280000300800 */
[----:B----4-:R0:W-:Y:S04]  /*6a050*/  STL [R1+0x190c], R4 ;  /* 0x00190c0401007387 */ /* 0x0101e80000100800 */
[----:B0-----:R-:W4:Y:S04]  /*6a060*/  LDL.LU R4, [R1+0x3b4] ;  /* 0x0003b40001047983 */ /* 0x001f280000300800 */
[----:B------:R-:W2:Y:S04]  /*6a070*/  LDL.LU R11, [R1+0x370] ;  /* 0x00037000010b7983 */ /* 0x000ea80000300800 */
[----:B--2---:R0:W-:Y:S04]  /*6a080*/  STL [R1+0x1908], R11 ;  /* 0x0019080b01007387 */ /* 0x0041e80000100800 */
[----:B0-----:R-:W2:Y:S04]  /*6a090*/  LDL.LU R11, [R1+0x444] ;  /* 0x00044400010b7983 */ /* 0x001ea80000300800 */
[----:B------:R-:W2:Y:S04]  /*6a0a0*/  LDL.LU R9, [R1+0x380] ;  /* 0x0003800001097983 */ /* 0x000ea80000300800 */
[----:B--2---:R0:W-:Y:S04]  /*6a0b0*/  STL [R1+0x1904], R9 ;  /* 0x0019040901007387 */ /* 0x0041e80000100800 */
[----:B0-----:R-:W2:Y:S04]  /*6a0c0*/  LDL.LU R9, [R1+0x360] ;  /* 0x0003600001097983 */ /* 0x001ea80000300800 */
[----:B------:R-:W2:Y:S04]  /*6a0d0*/  LDL.LU R10, [R1+0x390] ;  /* 0x00039000010a7983 */ /* 0x000ea80000300800 */
[----:B------:R-:W2:Y:S04]  /*6a0e0*/  LDL.LU R8, [R1+0x3b0] ;  /* 0x0003b00001087983 */ /* 0x000ea80000300800 */
        /* <DEDUP_REMOVED lines=11> */
[----:B------:R-:W2:Y:S01]  /*6a1a0*/  LDL.LU R17, [R1+0x478] ;  /* 0x0004780001117983 */ /* 0x000ea20000300800 */
[----:B------:R-:W-:-:S03]  /*6a1b0*/  F2FP.BF16.F32.PACK_AB R7, R6, R7 ;  /* 0x000000070607723e */ /* 0x000fc600000010ff */
[----:B--2---:R0:W-:Y:S04]  /*6a1c0*/  STL [R1+0x18e4], R17 ;  /* 0x0018e41101007387 */ /* 0x0041e80000100800 */
        /* <DEDUP_REMOVED lines=49> */
[----:B------:R0:W-:Y:S04]  /*6a4e0*/  STL [R1], R7 ;  /* 0x0000000701007387 */ /* 0x0001e80000100800 */
[----:B0-----:R-:W2:Y:S02]  /*6a4f0*/  LDL.LU R7, [R1+0x1918] ;  /* 0x0019180001077983 */ /* 0x001ea40000300800 */
[----:B--2---:R-:W-:-:S02]  /*6a500*/  F2FP.BF16.F32.PACK_AB R7, R6, R7 ;  /* 0x000000070607723e */ /* 0x004fc400000010ff */
[----:B------:R-:W3:Y:S02]  /*6a510*/  LDL.LU R6, [R1+0x1914] ;  /* 0x0019140001067983 */ /* 0x000ee40000300800 */
[----:B---3--:R-:W-:Y:S02]  /*6a520*/  F2FP.BF16.F32.PACK_AB R6, R5, R6 ;  /* 0x000000060506723e */ /* 0x008fe400000010ff */
[----:B------:R-:W4:Y:S02]  /*6a530*/  LDL.LU R5, [R1+0x1910] ;  /* 0x0019100001057983 */ /* 0x000f240000300800 */
[----:B----4-:R-:W-:Y:S02]  /*6a540*/  F2FP.BF16.F32.PACK_AB R5, R4, R5 ;  /* 0x000000050405723e */ /* 0x010fe400000010ff */
[----:B------:R-:W2:Y:S02]  /*6a550*/  LDL.LU R4, [R1+0x190c] ;  /* 0x00190c0001047983 */ /* 0x000ea40000300800 */
[----:B--2---:R-:W-:-:S02]  /*6a560*/  F2FP.BF16.F32.PACK_AB R4, R11, R4 ;  /* 0x000000040b04723e */ /* 0x004fc400000010ff */
[----:B------:R-:W2:Y:S02]  /*6a570*/  LDL.LU R11, [R1+0x1908] ;  /* 0x00190800010b7983 */ /* 0x000ea40000300800 */
[----:B--2---:R-:W-:Y:S02]  /*6a580*/  F2FP.BF16.F32.PACK_AB R11, R9, R11 ;  /* 0x0000000b090b723e */ /* 0x004fe400000010ff */
[----:B------:R-:W2:Y:S02]  /*6a590*/  LDL.LU R9, [R1+0x1904] ;  /* 0x0019040001097983 */ /* 0x000ea40000300800 */
[----:B--2---:R-:W-:Y:S02]  /*6a5a0*/  F2FP.BF16.F32.PACK_AB R10, R9, R10 ;  /* 0x0000000a090a723e */ /* 0x004fe400000010ff */
        /* <DEDUP_REMOVED lines=18> */
[----:B------:R-:W2:Y:S01]  /*6a6d0*/  LDL.LU R16, [R1+0x18dc] ;  /* 0x0018dc0001107983 */ /* 0x000ea20000300800 */
[----:B------:R-:W-:Y:S02]  /*6a6e0*/  F2FP.BF16.F32.PACK_AB R23, R29, R23 ;  /* 0x000000171d17723e */ /* 0x000fe400000010ff */
[----:B------:R-:W-:-:S02]  /*6a6f0*/  F2FP.BF16.F32.PACK_AB R22, R0, R22 ;  /* 0x000000160016723e */ /* 0x000fc400000010ff */
[----:B------:R-:W-:Y:S02]  /*6a700*/  F2FP.BF16.F32.PACK_AB R21, R2, R21 ;  /* 0x000000150215723e */ /* 0x000fe400000010ff */
[----:B--2---:R-:W-:Y:S02]  /*6a710*/  F2FP.BF16.F32.PACK_AB R16, R3, R16 ;  /* 0x000000100310723e */ /* 0x004fe400000010ff */
[----:B------:R-:W2:Y:S04]  /*6a720*/  LDL.LU R3, [R1+0x18d8] ;  /* 0x0018d80001037983 */ /* 0x000ea80000300800 */
[----:B------:R-:W2:Y:S04]  /*6a730*/  LDL.LU R29, [R1+0x18d4] ;  /* 0x0018d400011d7983 */ /* 0x000ea80000300800 */
[----:B------:R-:W3:Y:S04]  /*6a740*/  LDL.LU R0, [R1+0x18d0] ;  /* 0x0018d00001007983 */ /* 0x000ee80000300800 */
[----:B------:R-:W3:Y:S01]  /*6a750*/  LDL.LU R2, [R1+0x18cc] ;  /* 0x0018cc0001027983 */ /* 0x000ee20000300800 */
[----:B------:R-:W-:-:S02]  /*6a760*/  F2FP.BF16.F32.PACK_AB R27, R24, R27 ;  /* 0x0000001b181b723e */ /* 0x000fc400000010ff */
[----:B------:R-:W-:Y:S02]  /*6a770*/  F2FP.BF16.F32.PACK_AB R26, R25, R26 ;  /* 0x0000001a191a723e */ /* 0x000fe400000010ff */
[----:B------:R-:W-:Y:S02]  /*6a780*/  F2FP.BF16.F32.PACK_AB R20, R28, R20 ;  /* 0x000000141c14723e */ /* 0x000fe400000010ff */
[----:B--2---:R-:W-:Y:S02]  /*6a790*/  F2FP.BF16.F32.PACK_AB R25, R29, R3 ;  /* 0x000000031d19723e */ /* 0x004fe400000010ff */
[----:B---3--:R-:W-:-:S07]  /*6a7a0*/  F2FP.BF16.F32.PACK_AB R24, R2, R0 ;  /* 0x000000000218723e */ /* 0x008fce00000010ff */
.L_x_1:
[----:B------:R-:W2:Y:S01]  /*6a7b0*/  LDL.LU R3, [R1+0x18b0] ;  /* 0x0018b00001037983 */ /* 0x000ea20000300800 */
[----:B------:R-:W1:Y:S01]  /*6a7c0*/  S2UR UR5, SR_CgaCtaId ;  /* 0x00000000000579c3 */ /* 0x000e620000008800 */
[----:B------:R-:W-:Y:S01]  /*6a7d0*/  UMOV UR4, 0x400 ;  /* 0x0000040000047882 */ /* 0x000fe20000000000 */
[----:B------:R-:W3:Y:S01]  /*6a7e0*/  LDCU.64 UR8, c[0x0][0x398] ;  /* 0x00007300ff0877ac */ /* 0x000ee20008000a00 */
[----:B------:R-:W4:Y:S01]  /*6a7f0*/  S2R R2, SR_TID.X ;  /* 0x0000000000027919 */ /* 0x000f220000002100 */
[----:B------:R-:W5:Y:S01]  /*6a800*/  LDCU.64 UR6, c[0x0][0x390] ;  /* 0x00007200ff0677ac */ /* 0x000f620008000a00 */
[----:B------:R-:W0:Y:S01]  /*6a810*/  LDCU UR12, c[0x0][0x39c] ;  /* 0x00007380ff0c77ac */ /* 0x000e220008000800 */
[----:B------:R-:W0:Y:S01]  /*6a820*/  LDCU UR13, c[0x0][0x39c] ;  /* 0x00007380ff0d77ac */ /* 0x000e220008000800 */
[----:B-1----:R-:W-:Y:S01]  /*6a830*/  ULEA UR4, UR5, UR4, 0x18 ;  /* 0x0000000405047291 */ /* 0x002fe2000f8ec0ff */
[----:B------:R-:W1:Y:S01]  /*6a840*/  LDCU UR5, c[0x0][0x3b4] ;  /* 0x00007680ff0577ac */ /* 0x000e620008000800 */
[----:B----4-:R-:W-:-:S02]  /*6a850*/  IMAD.SHL.U32 R28, R2, 0x200, RZ ;  /* 0x00000200021c7824 */ /* 0x010fc400078e00ff */
[C---:B------:R-:W-:Y:S02]  /*6a860*/  IMAD.SHL.U32 R29, R2.reuse, 0x4, RZ ;  /* 0x00000004021d7824 */ /* 0x040fe400078e00ff */
[----:B0-----:R-:W-:Y:S01]  /*6a870*/  IMAD.SHL.U32 R0, R2, 0x800, RZ ;  /* 0x0000080002007824 */ /* 0x001fe200078e00ff */
[----:B------:R-:W-:-:S04]  /*6a880*/  LOP3.LUT R28, R28, 0x3000, RZ, 0xc0, !PT ;  /* 0x000030001c1c7812 */ /* 0x000fc800078ec0ff */
[----:B------:R-:W-:Y:S01]  /*6a890*/  LOP3.LUT R0, R0, 0x3000, RZ, 0xc0, !PT ;  /* 0x0000300000007812 */ /* 0x000fe200078ec0ff */
[----:B------:R-:W-:Y:S01]  /*6a8a0*/  BAR.SYNC.DEFER_BLOCKING 0x0 ;  /* 0x0000000000007b1d */ /* 0x000fe20000010000 */
[----:B--2---:R-:W-:Y:S01]  /*6a8b0*/  LOP3.LUT R28, R28, 0xc60, R3, 0xf8, !PT ;  /* 0x00000c601c1c7812 */ /* 0x004fe200078ef803 */
[----:B------:R-:W-:-:S03]  /*6a8c0*/  IMAD.SHL.U32 R3, R2, 0x10, RZ ;  /* 0x0000001002037824 */ /* 0x000fc600078e00ff */
[----:B------:R-:W-:Y:S02]  /*6a8d0*/  LOP3.LUT R28, R28, 0x70, R29, 0x78, !PT ;  /* 0x000000701c1c7812 */ /* 0x000fe400078e781d */
[----:B------:R-:W-:Y:S02]  /*6a8e0*/  LOP3.LUT R0, R0, 0x3f0, R3, 0xf8, !PT ;  /* 0x000003f000007812 */ /* 0x000fe400078ef803 */
[----:B------:R-:W-:Y:S01]  /*6a8f0*/  SHF.R.U32.HI R3, RZ, 0x1, R2 ;  /* 0x00000001ff037819 */ /* 0x000fe20000011602 */
[----:B------:R0:W-:Y:S03]  /*6a900*/  STS.128 [R28+UR4], R24 ;  /* 0x000000181c007988 */ /* 0x0001e60008000c04 */
[----:B------:R-:W-:Y:S01]  /*6a910*/  LOP3.LUT R0, R0, 0x20, R3, 0x78, !PT ;  /* 0x0000002000007812 */ /* 0x000fe200078e7803 */
[----:B------:R2:W-:Y:S04]  /*6a920*/  STS.128 [R28+UR4+0x200], R20 ;  /* 0x000200141c007988 */ /* 0x0005e80008000c04 */
[----:B0-----:R-:W4:Y:S04]  /*6a930*/  LDL.LU R24, [R1+0x10] ;  /* 0x0000100001187983 */ /* 0x001f280000300800 */
[----:B------:R-:W4:Y:S04]  /*6a940*/  LDL.LU R25, [R1+0x14] ;  /* 0x0000140001197983 */ /* 0x000f280000300800 */
[----:B------:R-:W4:Y:S04]  /*6a950*/  LDL.LU R26, [R1+0x18] ;  /* 0x00001800011a7983 */ /* 0x000f280000300800 */
[----:B------:R-:W4:Y:S04]  /*6a960*/  LDL.LU R27, [R1+0x1c] ;  /* 0x00001c00011b7983 */ /* 0x000f280000300800 */
[----:B--2---:R-:W2:Y:S04]  /*6a970*/  LDL.LU R20, [R1] ;  /* 0x0000000001147983 */ /* 0x004ea80000300800 */
[----:B------:R-:W2:Y:S04]  /*6a980*/  LDL.LU R21, [R1+0x4] ;  /* 0x0000040001157983 */ /* 0x000ea80000300800 */
[----:B------:R-:W2:Y:S04]  /*6a990*/  LDL.LU R22, [R1+0x8] ;  /* 0x0000080001167983 */ /* 0x000ea80000300800 */
[----:B------:R-:W2:Y:S01]  /*6a9a0*/  LDL.LU R23, [R1+0xc] ;  /* 0x00000c0001177983 */ /* 0x000ea20000300800 */
[----:B------:R-:W-:-:S02]  /*6a9b0*/  LOP3.LUT R29, R0, 0x40, RZ, 0x3c, !PT ;  /* 0x00000040001d7812 */ /* 0x000fc400078e3cff */
[----:B------:R-:W-:Y:S01]  /*6a9c0*/  SHF.R.U32.HI R3, RZ, 0x5, R2 ;  /* 0x00000005ff037819 */ /* 0x000fe20000011602 */
[----:B------:R-:W-:Y:S04]  /*6a9d0*/  STS.128 [R28+UR4+0x80], R16 ;  /* 0x000080101c007988 */ /* 0x000fe80008000c04 */
[----:B------:R-:W-:Y:S04]  /*6a9e0*/  STS.128 [R28+UR4+0x280], R12 ;  /* 0x0002800c1c007988 */ /* 0x000fe80008000c04 */
[----:B------:R-:W-:Y:S04]  /*6a9f0*/  STS.128 [R28+UR4+0x100], R8 ;  /* 0x000100081c007988 */ /* 0x000fe80008000c04 */
[----:B------:R-:W-:Y:S04]  /*6aa00*/  STS.128 [R28+UR4+0x300], R4 ;  /* 0x000300041c007988 */ /* 0x000fe80008000c04 */
[----:B------:R-:W-:Y:S04]  /*6aa10*/  STL [R1+0xb0], R0 ;  /* 0x0000b00001007387 */ /* 0x000fe80000100800 */
[----:B----4-:R-:W-:Y:S04]  /*6aa20*/  STS.128 [R28+UR4+0x380], R24 ;  /* 0x000380181c007988 */ /* 0x010fe80008000c04 */
[----:B--2---:R-:W-:Y:S01]  /*6aa30*/  STS.128 [R28+UR4+0x180], R20 ;  /* 0x000180141c007988 */ /* 0x004fe20008000c04 */
[----:B------:R-:W-:Y:S06]  /*6aa40*/  BAR.SYNC.DEFER_BLOCKING 0x0 ;  /* 0x0000000000007b1d */ /* 0x000fec0000010000 */
[----:B------:R-:W0:Y:S04]  /*6aa50*/  LDS.128 R4, [R0+UR4] ;  /* 0x0000000400047984 */ /* 0x000e280008000c00 */
[----:B------:R-:W-:Y:S04]  /*6aa60*/  LDS.128 R20, [R0+UR4+0x800] ;  /* 0x0008000400147984 */ /* 0x000fe80008000c00 */
[----:B------:R-:W-:Y:S04]  /*6aa70*/  LDS.128 R8, [R29+UR4] ;  /* 0x000000041d087984 */ /* 0x000fe80008000c00 */
[----:B------:R-:W-:Y:S04]  /*6aa80*/  LDS.128 R12, [R29+UR4+0x400] ;  /* 0x000400041d0c7984 */ /* 0x000fe80008000c00 */
[----:B------:R-:W-:Y:S04]  /*6aa90*/  LDS.128 R16, [R29+UR4+0x800] ;  /* 0x000800041d107984 */ /* 0x000fe80008000c00 */
[----:B0-----:R-:W-:Y:S01]  /*6aaa0*/  STL.64 [R1+0x10], R4 ;  /* 0x0000100401007387 */ /* 0x001fe20000100a00 */
[----:B------:R-:W-:-:S03]  /*6aab0*/  IMAD.MOV.U32 R26, RZ, RZ, R4 ;  /* 0x000000ffff1a7224 */ /* 0x000fc600078e0004 */
[----:B------:R-:W-:Y:S04]  /*6aac0*/  STL.64 [R1+0x18], R6 ;  /* 0x0000180601007387 */ /* 0x000fe80000100a00 */
[----:B------:R-:W0:Y:S04]  /*6aad0*/  LDS.128 R4, [R0+UR4+0x400] ;  /* 0x0004000400047984 */ /* 0x000e280008000c00 */
[----:B------:R-:W-:Y:S04]  /*6aae0*/  STL [R1+0x19e0], R26 ;  /* 0x0019e01a01007387 */ /* 0x000fe80000100800 */
[----:B------:R-:W-:Y:S04]  /*6aaf0*/  STL [R1+0xb4], R29 ;  /* 0x0000b41d01007387 */ /* 0x000fe80000100800 */
[----:B0-----:R-:W-:Y:S04]  /*6ab00*/  STL.64 [R1], R4 ;  /* 0x0000000401007387 */ /* 0x001fe80000100a00 */
[----:B------:R-:W-:Y:S04]  /*6ab10*/  STL.64 [R1+0x8], R6 ;  /* 0x0000080601007387 */ /* 0x000fe80000100a00 */
[----:B------:R-:W0:Y:S04]  /*6ab20*/  LDS.128 R4, [R0+UR4+0xc00] ;  /* 0x000c000400047984 */ /* 0x000e280008000c00 */
[----:B------:R-:W-:Y:S04]  /*6ab30*/  STL [R1+0x1964], R21 ;  /* 0x0019641501007387 */ /* 0x000fe80000100800 */
[----:B------:R-:W-:Y:S04]  /*6ab40*/  STL [R1+0x1948], R22 ;  /* 0x0019481601007387 */ /* 0x000fe80000100800 */
[----:B------:R-:W-:Y:S04]  /*6ab50*/  STL [R1+0x1934], R23 ;  /* 0x0019341701007387 */ /* 0x000fe80000100800 */
[----:B------:R-:W-:Y:S04]  /*6ab60*/  STL [R1+0x19c8], R20 ;  /* 0x0019c81401007387 */ /* 0x000fe80000100800 */
[----:B0-----:R0:W-:Y:S04]  /*6ab70*/  STL [R1+0x198c], R4 ;  /* 0x00198c0401007387 */ /* 0x0011e80000100800 */
[----:B0-----:R-:W2:Y:S04]  /*6ab80*/  LDL.LU R4, [R1+0x344] ;  /* 0x0003440001047983 */ /* 0x001ea80000300800 */
[----:B------:R-:W-:Y:S04]  /*6ab90*/  STL [R1+0x1960], R5 ;  /* 0x0019600501007387 */ /* 0x000fe80000100800 */
[----:B------:R-:W-:Y:S04]  /*6aba0*/  STL [R1+0x1944], R6 ;  /* 0x0019440601007387 */ /* 0x000fe80000100800 */
[----:B------:R-:W-:Y:S04]  /*6abb0*/  STL [R1+0x1930], R7 ;  /* 0x0019300701007387 */ /* 0x000fe80000100800 */
[----:B--2---:R-:W-:Y:S04]  /*6abc0*/  STL [R1+0x19e4], R4 ;  /* 0x0019e40401007387 */ /* 0x004fe80000100800 */
[----:B------:R-:W-:Y:S04]  /*6abd0*/  STL [R1+0x1974], R9 ;  /* 0x0019740901007387 */ /* 0x000fe80000100800 */
[----:B------:R-:W-:Y:S04]  /*6abe0*/  STL [R1+0x1954], R10 ;  /* 0x0019540a01007387 */ /* 0x000fe80000100800 */
[----:B------:R-:W-:Y:S04]  /*6abf0*/  STL [R1+0x1940], R11 ;  /* 0x0019400b01007387 */ /* 0x000fe80000100800 */
[----:B------:R0:W-:Y:S04]  /*6ac00*/  STL [R1+0x1990], R8 ;  /* 0x0019900801007387 */ /* 0x0001e80000100800 */
        /* <DEDUP_REMOVED lines=19> */
[----:B------:R-:W-:Y:S04]  /*6ad40*/  STL.64 [R1+0x19e8], R4 ;  /* 0x0019e80401007387 */ /* 0x000fe80000100a00 */
[----:B------:R-:W2:Y:S04]  /*6ad50*/  LDL.LU R24, [R1+0x30] ;  /* 0x0000300001187983 */ /* 0x000ea80000300800 */
[----:B------:R-:W2:Y:S04]  /*6ad60*/  LDL.LU R25, [R1+0x34] ;  /* 0x0000340001197983 */ /* 0x000ea80000300800 */
[----:B------:R-:W2:Y:S04]  /*6ad70*/  LDL.LU R26, [R1+0x38] ;  /* 0x00003800011a7983 */ /* 0x000ea80000300800 */
[----:B------:R-:W2:Y:S04]  /*6ad80*/  LDL.LU R27, [R1+0x3c] ;  /* 0x00003c00011b7983 */ /* 0x000ea80000300800 */
[----:B------:R-:W-:Y:S04]  /*6ad90*/  STL.64 [R1+0x19d8], R22 ;  /* 0x0019d81601007387 */ /* 0x000fe80000100a00 */
[----:B------:R0:W-:Y:S04]  /*6ada0*/  STL.64 [R1+0x19d0], R20 ;  /* 0x0019d01401007387 */ /* 0x0001e80000100a00 */
[----:B------:R-:W1:Y:S01]  /*6adb0*/  LDS.128 R4, [R29+UR4+0xc00] ;  /* 0x000c00041d047984 */ /* 0x000e620008000c00 */
[----:B------:R-:W-:Y:S06]  /*6adc0*/  BAR.SYNC.DEFER_BLOCKING 0x0 ;  /* 0x0000000000007b1d */ /* 0x000fec0000010000 */
[----:B0-----:R-:W2:Y:S04]  /*6add0*/  LDL.LU R20, [R1+0x40] ;  /* 0x0000400001147983 */ /* 0x001ea80000300800 */
[----:B------:R-:W2:Y:S04]  /*6ade0*/  LDL.LU R21, [R1+0x44] ;  /* 0x0000440001157983 */ /* 0x000ea80000300800 */
[----:B------:R-:W2:Y:S04]  /*6adf0*/  LDL.LU R22, [R1+0x48] ;  /* 0x0000480001167983 */ /* 0x000ea80000300800 */
[----:B------:R-:W2:Y:S04]  /*6ae00*/  LDL.LU R23, [R1+0x4c] ;  /* 0x00004c0001177983 */ /* 0x000ea80000300800 */
[----:B----4-:R-:W-:Y:S04]  /*6ae10*/  STL.64 [R1+0x19b0], R10 ;  /* 0x0019b00a01007387 */ /* 0x010fe80000100a00 */
[----:B------:R0:W-:Y:S04]  /*6ae20*/  STL.64 [R1+0x19a8], R8 ;  /* 0x0019a80801007387 */ /* 0x0001e80000100a00 */
[----:B0-----:R-:W4:Y:S04]  /*6ae30*/  LDL.LU R8, [R1+0x70] ;  /* 0x0000700001087983 */ /* 0x001f280000300800 */
[----:B------:R-:W4:Y:S04]  /*6ae40*/  LDL.LU R9, [R1+0x74] ;  /* 0x0000740001097983 */ /* 0x000f280000300800 */
[----:B------:R-:W2:Y:S04]  /*6ae50*/  LDL.LU R10, [R1+0x78] ;  /* 0x00007800010a7983 */ /* 0x000ea80000300800 */
[----:B------:R-:W2:Y:S04]  /*6ae60*/  LDL.LU R11, [R1+0x7c] ;  /* 0x00007c00010b7983 */ /* 0x000ea80000300800 */
[----:B------:R-:W3:Y:S04]  /*6ae70*/  LDL.LU R0, [R1+0x18c8] ;  /* 0x0018c80001007983 */ /* 0x000ee80000300800 */
[----:B--2---:R-:W-:Y:S04]  /*6ae80*/  STL.64 [R1+0x19c0], R10 ;  /* 0x0019c00a01007387 */ /* 0x004fe80000100a00 */
[----:B----4-:R0:W-:Y:S04]  /*6ae90*/  STL.64 [R1+0x19b8], R8 ;  /* 0x0019b80801007387 */ /* 0x0101e80000100a00 */
[----:B0-----:R-:W2:Y:S04]  /*6aea0*/  LDL.LU R8, [R1+0x60] ;  /* 0x0000600001087983 */ /* 0x001ea80000300800 */
        /* <DEDUP_REMOVED lines=9> */
[----:B-1----:R-:W-:Y:S04]  /*6af40*/  STL.64 [R1+0xa0], R4 ;  /* 0x0000a00401007387 */ /* 0x002fe80000100a00 */
[----:B------:R0:W-:Y:S04]  /*6af50*/  STL.64 [R1+0xa8], R6 ;  /* 0x0000a80601007387 */ /* 0x0001e80000100a00 */
[----:B0-----:R-:W4:Y:S04]  /*6af60*/  LDL.LU.64 R6, [R1+0x19f0] ;  /* 0x0019f00001067983 */ /* 0x001f280000300a00 */
[----:B------:R-:W4:Y:S04]  /*6af70*/  LDL.LU.64 R4, [R1+0x19e8] ;  /* 0x0019e80001047983 */ /* 0x000f280000300a00 */
[----:B------:R-:W-:Y:S04]  /*6af80*/  STS.128 [R28+UR4+0x200], R24 ;  /* 0x000200181c007988 */ /* 0x000fe80008000c04 */
[----:B------:R-:W-:Y:S04]  /*6af90*/  STS.128 [R28+UR4+0x80], R20 ;  /* 0x000080141c007988 */ /* 0x000fe80008000c04 */
[----:B----4-:R0:W-:Y:S04]  /*6afa0*/  STS.128 [R28+UR4], R4 ;  /* 0x000000041c007988 */ /* 0x0101e80008000c04 */
[----:B0-----:R-:W4:Y:S01]  /*6afb0*/  LDL.LU R4, [R1+0x19e4] ;  /* 0x0019e40001047983 */ /* 0x001f220000300800 */
[----:B------:R-:W-:-:S03]  /*6afc0*/  SGXT.U32 R3, R3, 0x2 ;  /* 0x000000020303781a */ /* 0x000fc60000000000 */
[----:B------:R-:W5:Y:S01]  /*6afd0*/  LDL.LU R26, [R1+0x19e0] ;  /* 0x0019e000011a7983 */ /* 0x000f620000300800 */
[C---:B---3--:R-:W-:Y:S01]  /*6afe0*/  ISETP.GE.AND P0, PT, R0.reuse, UR8, PT ;  /* 0x0000000800007c0c */ /* 0x048fe2000bf06270 */
[----:B------:R-:W-:Y:S01]  /*6aff0*/  IMAD R2, R0, UR5, RZ ;  /* 0x0000000500027c24 */ /* 0x000fe2000f8e02ff */
[----:B------:R-:W0:Y:S01]  /*6b000*/  LDCU UR5, c[0x0][0x39c] ;  /* 0x00007380ff0577ac */ /* 0x000e220008000800 */
[----:B------:R-:W3:Y:S01]  /*6b010*/  LDL.LU.64 R22, [R1+0x19d8] ;  /* 0x0019d80001167983 */ /* 0x000ee20000300a00 */
[----:B------:R-:W1:Y:S03]  /*6b020*/  LDCU UR8, c[0x0][0x39c] ;  /* 0x00007380ff0877ac */ /* 0x000e660008000800 */
[----:B------:R-:W3:Y:S04]  /*6b030*/  LDL.LU.64 R20, [R1+0x19d0] ;  /* 0x0019d00001147983 */ /* 0x000ee80000300a00 */
[----:B--2---:R-:W-:Y:S01]  /*6b040*/  STS.128 [R28+UR4+0x100], R8 ;  /* 0x000100081c007988 */ /* 0x004fe20008000c04 */
[----:B----4-:R-:W-:-:S03]  /*6b050*/  LOP3.LUT R25, R4, R3, RZ, 0xfc, !PT ;  /* 0x0000000304197212 */ /* 0x010fc600078efcff */
[----:B---3--:R2:W-:Y:S04]  /*6b060*/  STS.128 [R28+UR4+0x280], R20 ;  /* 0x000280141c007988 */ /* 0x0085e80008000c04 */
[----:B--2---:R-:W2:Y:S01]  /*6b070*/  LDL.LU R20, [R1+0x19c8] ;  /* 0x0019c80001147983 */ /* 0x004ea20000300800 */
[----:B------:R-:W3:Y:S03]  /*6b080*/  LDC R21, c[0x0][0x3b8] ;  /* 0x0000ee00ff157b82 */ /* 0x000ee60000000800 */
[----:B------:R-:W4:Y:S04]  /*6b090*/  LDL.LU.64 R10, [R1+0x19c0] ;  /* 0x0019c000010a7983 */ /* 0x000f280000300a00 */
[----:B------:R-:W4:Y:S04]  /*6b0a0*/  LDL.LU.64 R8, [R1+0x19b8] ;  /* 0x0019b80001087983 */ /* 0x000f280000300a00 */
[----:B----4-:R4:W-:Y:S04]  /*6b0b0*/  STS.128 [R28+UR4+0x300], R8 ;  /* 0x000300081c007988 */ /* 0x0109e80008000c04 */
[----:B----4-:R-:W4:Y:S04]  /*6b0c0*/  LDL.LU.64 R10, [R1+0x19b0] ;  /* 0x0019b000010a7983 */ /* 0x010f280000300a00 */
[----:B------:R-:W4:Y:S04]  /*6b0d0*/  LDL.LU.64 R8, [R1+0x19a8] ;  /* 0x0019a80001087983 */ /* 0x000f280000300a00 */
[----:B----4-:R4:W-:Y:S04]  /*6b0e0*/  STS.128 [R28+UR4+0x180], R8 ;  /* 0x000180081c007988 */ /* 0x0109e80008000c04 */
[----:B----4-:R-:W4:Y:S04]  /*6b0f0*/  LDL.LU.64 R10, [R1+0x19a0] ;  /* 0x0019a000010a7983 */ /* 0x010f280000300a00 */
[----:B------:R-:W4:Y:S01]  /*6b100*/  LDL.LU.64 R8, [R1+0x1998] ;  /* 0x0019980001087983 */ /* 0x000f220000300a00 */
[C---:B------:R-:W-:Y:S01]  /*6b110*/  ISETP.LT.AND P1, PT, R25.reuse, UR9, !P0 ;  /* 0x0000000919007c0c */ /* 0x040fe2000c721270 */
[----:B---3--:R-:W-:Y:S01]  /*6b120*/  IMAD R25, R25, R21, RZ ;  /* 0x0000001519197224 */ /* 0x008fe200078e02ff */
[----:B-----5:R-:W-:Y:S01]  /*6b130*/  LEA R0, P2, R2, UR6, 0x1 ;  /* 0x0000000602007c11 */ /* 0x020fe2000f8408ff */
[----:B------:R-:W3:Y:S01]  /*6b140*/  LDCU UR6, c[0x0][0x39c] ;  /* 0x00007380ff0677ac */ /* 0x000ee20008000800 */
[----:B------:R-:W-:-:S02]  /*6b150*/  LOP3.LUT R29, R4, 0x4, R3, 0xfe, !PT ;  /* 0x00000004041d7812 */ /* 0x000fc400078efe03 */
[----:B------:R-:W-:Y:S01]  /*6b160*/  LEA.HI.X.SX32 R2, R2, UR7, 0x1, P2 ;  /* 0x0000000702027c11 */ /* 0x000fe200090f0eff */
[----:B------:R-:W5:Y:S01]  /*6b170*/  LDCU UR7, c[0x0][0x39c] ;  /* 0x00007380ff0777ac */ /* 0x000f620008000800 */
[----:B------:R-:W-:Y:S02]  /*6b180*/  LEA R24, P2, R25, R0, 0x1 ;  /* 0x0000000019187211 */ /* 0x000fe400078408ff */
[C---:B------:R-:W-:Y:S01]  /*6b190*/  ISETP.LT.AND P4, PT, R29.reuse, UR12, !P0 ;  /* 0x0000000c1d007c0c */ /* 0x040fe2000c781270 */
[----:B------:R-:W-:Y:S01]  /*6b1a0*/  IMAD R29, R29, R21, RZ ;  /* 0x000000151d1d7224 */ /* 0x000fe200078e02ff */
[----:B------:R-:W-:Y:S01]  /*6b1b0*/  LEA.HI.X.SX32 R25, R25, R2, 0x1, P2 ;  /* 0x0000000219197211 */ /* 0x000fe200010f0eff */
[----:B------:R-:W0:Y:S01]  /*6b1c0*/  LDCU UR9, c[0x0][0x39c] ;  /* 0x00007380ff0977ac */ /* 0x000e220008000800 */
[C-C-:B------:R-:W-:Y:S02]  /*6b1d0*/  LOP3.LUT R7, R4.reuse, 0x30, R3.reuse, 0xfe, !PT ;  /* 0x0000003004077812 */ /* 0x140fe400078efe03 */
[----:B------:R-:W-:Y:S01]  /*6b1e0*/  LOP3.LUT R6, R4, 0x34, R3, 0xfe, !PT ;  /* 0x0000003404067812 */ /* 0x000fe200078efe03 */
[----:B------:R-:W0:Y:S01]  /*6b1f0*/  LDCU UR12, c[0x0][0x39c] ;  /* 0x00007380ff0c77ac */ /* 0x000e220008000800 */
[----:B----4-:R4:W-:Y:S01]  /*6b200*/  STS.128 [R28+UR4+0x380], R8 ;  /* 0x000380081c007988 */ /* 0x0109e20008000c04 */
[----:B------:R-:W-:Y:S06]  /*6b210*/  BAR.SYNC.DEFER_BLOCKING 0x0 ;  /* 0x0000000000007b1d */ /* 0x000fec0000010000 */
[----:B----4-:R-:W4:Y:S04]  /*6b220*/  LDL.LU R8, [R1+0x1990] ;  /* 0x0019900001087983 */ /* 0x010f280000300800 */
[----:B------:R0:W-:Y:S02]  /*6b230*/  @P1 STG.E.U16 desc[UR10][R24.64], R26 ;  /* 0x0000001a18001986 */ /* 0x0001e4000c10150a */
[----:B0-----:R-:W-:-:S04]  /*6b240*/  LEA R24, P3, R29, R0, 0x1 ;  /* 0x000000001d187211 */ /* 0x001fc800078608ff */
[----:B------:R-:W-:-:S05]  /*6b250*/  LEA.HI.X.SX32 R25, R29, R2, 0x1, P3 ;  /* 0x000000021d197211 */ /* 0x000fca00018f0eff */
[----:B----4-:R-:W-:Y:S04]  /*6b260*/  @P4 STG.E.U16 desc[UR10][R24.64], R8 ;  /* 0x0000000818004986 */ /* 0x010fe8000c10150a */
[----:B------:R0:W-:Y:S04]  /*6b270*/  STL [R1+0x197c], R8 ;  /* 0x00197c0801007387 */ /* 0x0001e80000100800 */
[----:B0-----:R-:W4:Y:S01]  /*6b280*/  LDL.LU R8, [R1] ;  /* 0x0000000001087983 */ /* 0x001f220000300800 */
[----:B------:R-:W-:-:S05]  /*6b290*/  LOP3.LUT R28, R4, 0x10, R3, 0xfe, !PT ;  /* 0x00000010041c7812 */ /* 0x000fca00078efe03 */
[----:B------:R-:W-:-:S05]  /*6b2a0*/  IMAD R5, R28, R21, RZ ;  /* 0x000000151c057224 */ /* 0x000fca00078e02ff */
[----:B------:R-:W-:-:S04]  /*6b2b0*/  LEA R24, P6, R5, R0, 0x1 ;  /* 0x0000000005187211 */ /* 0x000fc800078c08ff */
[----:B------:R-:W-:Y:S02]  /*6b2c0*/  LEA.HI.X.SX32 R25, R5, R2, 0x1, P6 ;  /* 0x0000000205197211 */ /* 0x000fe400030f0eff */
[C-C-:B------:R-:W-:Y:S02]  /*6b2d0*/  LOP3.LUT R5, R4.reuse, 0x1fc, R3.reuse, 0xfe, !PT ;  /* 0x000001fc04057812 */ /* 0x140fe400078efe03 */
[C-C-:B------:R-:W-:Y:S02]  /*6b2e0*/  LOP3.LUT R9, R4.reuse, 0x48, R3.reuse, 0xfe, !PT ;  /* 0x0000004804097812 */ /* 0x140fe400078efe03 */
[C-C-:B------:R-:W-:Y:S02]  /*6b2f0*/  LOP3.LUT R17, R4.reuse, 0x50, R3.reuse, 0xfe, !PT ;  /* 0x0000005004117812 */ /* 0x140fe400078efe03 */
[C-C-:B------:R-:W-:Y:S02]  /*6b300*/  LOP3.LUT R10, R4.reuse, 0x8c, R3.reuse, 0xfe, !PT ;  /* 0x0000008c040a7812 */ /* 0x140fe400078efe03 */
[----:B------:R-:W-:-:S02]  /*6b310*/  LOP3.LUT R18, R4, 0x90, R3, 0xfe, !PT ;  /* 0x0000009004127812 */ /* 0x000fc400078efe03 */
[C-C-:B------:R-:W-:Y:S02]  /*6b320*/  LOP3.LUT R26, R4.reuse, 0x8, R3.reuse, 0xfe, !PT ;  /* 0x00000008041a7812 */ /* 0x140fe400078efe03 */
[----:B------:R-:W-:Y:S02]  /*6b330*/  LOP3.LUT R27, R4, 0xc, R3, 0xfe, !PT ;  /* 0x0000000c041b7812 */ /* 0x000fe400078efe03 */
[C---:B------:R-:W-:Y:S01]  /*6b340*/  ISETP.LT.AND P2, PT, R26.reuse, UR5, !P0 ;  /* 0x000000051a007c0c */ /* 0x040fe2000c741270 */
[-C--:B------:R-:W-:Y:S01]  /*6b350*/  IMAD R29, R26, R21.reuse, RZ ;  /* 0x000000151a1d7224 */ /* 0x080fe200078e02ff */
[C---:B---3--:R-:W-:Y:S01]  /*6b360*/  ISETP.LT.AND P1, PT, R27.reuse, UR6, !P0 ;  /* 0x000000061b007c0c */ /* 0x048fe2000c721270 */
[----:B------:R-:W-:Y:S01]  /*6b370*/  IMAD R27, R27, R21, RZ ;  /* 0x000000151b1b7224 */ /* 0x000fe200078e02ff */
[----:B-----5:R-:W-:Y:S01]  /*6b380*/  ISETP.LT.AND P3, PT, R28, UR7, !P0 ;  /* 0x000000071c007c0c */ /* 0x020fe2000c761270 */
[----:B------:R-:W0:Y:S01]  /*6b390*/  LDCU UR5, c[0x0][0x39c] ;  /* 0x00007380ff0577ac */ /* 0x000e220008000800 */
[----:B------:R-:W-:-:S02]  /*6b3a0*/  LEA R28, P4, R29, R0, 0x1 ;  /* 0x000000001d1c7211 */ /* 0x000fc400078808ff */
[----:B------:R-:W-:Y:S01]  /*6b3b0*/  LEA R26, P5, R27, R0, 0x1 ;  /* 0x000000001b1a7211 */ /* 0x000fe200078a08ff */
[----:B------:R-:W3:Y:S01]  /*6b3c0*/  LDCU UR6, c[0x0][0x39c] ;  /* 0x00007380ff0677ac */ /* 0x000ee20008000800 */
[-C--:B------:R-:W-:Y:S02]  /*6b3d0*/  LEA.HI.X.SX32 R29, R29, R2.reuse, 0x1, P4 ;  /* 0x000000021d1d7211 */ /* 0x080fe400020f0eff */
[----:B------:R-:W-:Y:S01]  /*6b3e0*/  LEA.HI.X.SX32 R27, R27, R2, 0x1, P5 ;  /* 0x000000021b1b7211 */ /* 0x000fe200028f0eff */
[----:B------:R-:W5:Y:S01]  /*6b3f0*/  LDCU UR7, c[0x0][0x39c] ;  /* 0x00007380ff0777ac */ /* 0x000f620008000800 */
[C-C-:B------:R-:W-:Y:S02]  /*6b400*/  LOP3.LUT R13, R4.reuse, 0x4c, R3.reuse, 0xfe, !PT ;  /* 0x0000004c040d7812 */ /* 0x140fe400078efe03 */
[C-C-:B------:R-:W-:Y:S02]  /*6b410*/  LOP3.LUT R21, R4.reuse, 0x54, R3.reuse, 0xfe, !PT ;  /* 0x0000005404157812 */ /* 0x140fe400078efe03 */
[----:B------:R-:W-:-:S02]  /*6b420*/  LOP3.LUT R14, R4, 0x94, R3, 0xfe, !PT ;  /* 0x00000094040e7812 */ /* 0x000fc400078efe03 */
[C-C-:B------:R-:W-:Y:S02]  /*6b430*/  LOP3.LUT R22, R4.reuse, 0x98, R3.reuse, 0xfe, !PT ;  /* 0x0000009804167812 */ /* 0x140fe400078efe03 */
[C-C-:B------:R-:W-:Y:S02]  /*6b440*/  LOP3.LUT R11, R4.reuse, 0xcc, R3.reuse, 0xfe, !PT ;  /* 0x000000cc040b7812 */ /* 0x140fe400078efe03 */
[C-C-:B------:R-:W-:Y:S02]  /*6b450*/  LOP3.LUT R19, R4.reuse, 0xd0, R3.reuse, 0xfe, !PT ;  /* 0x000000d004137812 */ /* 0x140fe400078efe03 */
[C-C-:B------:R-:W-:Y:S02]  /*6b460*/  LOP3.LUT R15, R4.reuse, 0xd4, R3.reuse, 0xfe, !PT ;  /* 0x000000d4040f7812 */ /* 0x140fe400078efe03 */
[C-C-:B------:R-:W-:Y:S01]  /*6b470*/  LOP3.LUT R23, R4.reuse, 0xd8, R3.reuse, 0xfe, !PT ;  /* 0x000000d804177812 */ /* 0x140fe200078efe03 */
[----:B----4-:R-:W-:Y:S04]  /*6b480*/  STL [R1+0x1988], R8 ;  /* 0x0019880801007387 */ /* 0x010fe80000100800 */
[----:B------:R-:W-:Y:S04]  /*6b490*/  STL [R1+0x1980], R12 ;  /* 0x0019800c01007387 */ /* 0x000fe80000100800 */
[----:B--2---:R-:W-:Y:S04]  /*6b4a0*/  STL [R1+0x1984], R20 ;  /* 0x0019841401007387 */ /* 0x004fe80000100800 */
[----:B------:R2:W-:Y:S02]  /*6b4b0*/  STL [R1+0x40], R5 ;  /* 0x0000400501007387 */ /* 0x0005e40000100800 */
[----:B--2---:R-:W-:-:S05]  /*6b4c0*/  LOP3.LUT R5, R4, 0x2c, R3, 0xfe, !PT ;  /* 0x0000002c04057812 */ /* 0x004fca00078efe03 */
[----:B------:R2:W-:Y:S04]  /*6b4d0*/  STL [R1+0x2c], R5 ;  /* 0x00002c0501007387 */ /* 0x0005e80000100800 */
[----:B------:R4:W-:Y:S04]  /*6b4e0*/  STL [R1+0x30], R7 ;  /* 0x0000300701007387 */ /* 0x0009e80000100800 */
[----:B------:R0:W-:Y:S01]  /*6b4f0*/  STL [R1+0x34], R6 ;  /* 0x0000340601007387 */ /* 0x0001e20000100800 */
[C-C-:B--2---:R-:W-:Y:S02]  /*6b500*/  LOP3.LUT R5, R4.reuse, 0x38, R3.reuse, 0xfe, !PT ;  /* 0x0000003804057812 */ /* 0x144fe400078efe03 */
[----:B----4-:R-:W-:-:S03]  /*6b510*/  LOP3.LUT R7, R4, 0x3c, R3, 0xfe, !PT ;  /* 0x0000003c04077812 */ /* 0x010fc600078efe03 */
[----:B------:R2:W-:Y:S01]  /*6b520*/  STL [R1+0x38], R5 ;  /* 0x0000380501007387 */ /* 0x0005e20000100800 */
[----:B0-----:R-:W-:-:S03]  /*6b530*/  LOP3.LUT R6, R4, 0x40, R3, 0xfe, !PT ;  /* 0x0000004004067812 */ /* 0x001fc600078efe03 */
[----:B------:R0:W-:Y:S04]  /*6b540*/  STL [R1+0x3c], R7 ;  /* 0x00003c0701007387 */ /* 0x0001e80000100800 */
[----:B------:R4:W-:Y:S01]  /*6b550*/  STL [R1+0x44], R6 ;  /* 0x0000440601007387 */ /* 0x0009e20000100800 */
[----:B--2---:R-:W-:-:S03]  /*6b560*/  LOP3.LUT R5, R4, 0x44, R3, 0xfe, !PT ;  /* 0x0000004404057812 */ /* 0x004fc600078efe03 */
[----:B------:R2:W-:Y:S01]  /*6b570*/  STL [R1+0x1978], R9 ;  /* 0x0019780901007387 */ /* 0x0005e20000100800 */
[----:B0-----:R-:W-:-:S03]  /*6b580*/  LOP3.LUT R7, R4, 0x5c, R3, 0xfe, !PT ;  /* 0x0000005c04077812 */ /* 0x001fc600078efe03 */
[----:B------:R-:W-:Y:S01]  /*6b590*/  STL [R1+0x48], R5 ;  /* 0x0000480501007387 */ /* 0x000fe20000100800 */
[C-C-:B----4-:R-:W-:Y:S02]  /*6b5a0*/  LOP3.LUT R6, R4.reuse, 0x64, R3.reuse, 0xfe, !PT ;  /* 0x0000006404067812 */ /* 0x150fe400078efe03 */
[C-C-:B--2---:R-:W-:Y:S01]  /*6b5b0*/  LOP3.LUT R9, R4.reuse, 0x60, R3.reuse, 0xfe, !PT ;  /* 0x0000006004097812 */ /* 0x144fe200078efe03 */
[----:B------:R-:W-:Y:S04]  /*6b5c0*/  STL [R1+0x1970], R17 ;  /* 0x0019701101007387 */ /* 0x000fe80000100800 */
[----:B------:R0:W-:Y:S04]  /*6b5d0*/  STL [R1+0x60], R7 ;  /* 0x0000600701007387 */ /* 0x0001e80000100800 */
[----:B------:R2:W-:Y:S04]  /*6b5e0*/  STL [R1+0x64], R9 ;  /* 0x0000640901007387 */ /* 0x0005e80000100800 */
[----:B------:R4:W-:Y:S01]  /*6b5f0*/  STL [R1+0x68], R6 ;  /* 0x0000680601007387 */ /* 0x0009e20000100800 */
[----:B0-----:R-:W-:-:S02]  /*6b600*/  LOP3.LUT R7, R4, 0x68, R3, 0xfe, !PT ;  /* 0x0000006804077812 */ /* 0x001fc400078efe03 */
[----:B--2---:R-:W-:-:S03]  /*6b610*/  LOP3.LUT R9, R4, 0x6c, R3, 0xfe, !PT ;  /* 0x0000006c04097812 */ /* 0x004fc600078efe03 */
[----:B------:R0:W-:Y:S01]  /*6b620*/  STL [R1+0x6c], R7 ;  /* 0x00006c0701007387 */ /* 0x0001e20000100800 */
[----:B----4-:R-:W-:-:S03]  /*6b630*/  LOP3.LUT R6, R4, 0x70, R3, 0xfe, !PT ;  /* 0x0000007004067812 */ /* 0x010fc600078efe03 */
[----:B------:R2:W-:Y:S04]  /*6b640*/  STL [R1+0x70], R9 ;  /* 0x0000700901007387 */ /* 0x0005e80000100800 */
[----:B------:R4:W-:Y:S01]  /*6b650*/  STL [R1+0x74], R6 ;  /* 0x0000740601007387 */ /* 0x0009e20000100800 */
[C-C-:B0-----:R-:W-:Y:S02]  /*6b660*/  LOP3.LUT R7, R4.reuse, 0x74, R3.reuse, 0xfe, !PT ;  /* 0x0000007404077812 */ /* 0x141fe400078efe03 */
        /* <DEDUP_REMOVED lines=10> */
[----:B------:R-:W-:Y:S01]  /*6b710*/  STL [R1+0x8c], R6 ;  /* 0x00008c0601007387 */ /* 0x000fe20000100800 */
[----:B0-----:R-:W-:-:S03]  /*6b720*/  LOP3.LUT R7, R4, 0xa4, R3, 0xfe, !PT ;  /* 0x000000a404077812 */ /* 0x001fc600078efe03 */
[----:B------:R-:W-:Y:S01]  /*6b730*/  STL [R1+0x1958], R18 ;  /* 0x0019581201007387 */ /* 0x000fe20000100800 */
[----:B--2---:R-:W-:-:S03]  /*6b740*/  LOP3.LUT R10, R4, 0xa8, R3, 0xfe, !PT ;  /* 0x000000a8040a7812 */ /* 0x004fc600078efe03 */
[----:B------:R0:W-:Y:S04]  /*6b750*/  STL [R1+0xb8], R9 ;  /* 0x0000b80901007387 */ /* 0x0001e80000100800 */
[----:B------:R2:W-:Y:S01]  /*6b760*/  STL [R1+0xc0], R7 ;  /* 0x0000c00701007387 */ /* 0x0005e20000100800 */
[----:B0-----:R-:W-:-:S03]  /*6b770*/  LOP3.LUT R9, R4, 0xac, R3, 0xfe, !PT ;  /* 0x000000ac04097812 */ /* 0x001fc600078efe03 */
[----:B------:R0:W-:Y:S01]  /*6b780*/  STL [R1+0xc4], R10 ;  /* 0x0000c40a01007387 */ /* 0x0001e20000100800 */
[----:B--2---:R-:W-:-:S03]  /*6b790*/  LOP3.LUT R7, R4, 0xb0, R3, 0xfe, !PT ;  /* 0x000000b004077812 */ /* 0x004fc600078efe03 */
[----:B------:R2:W-:Y:S04]  /*6b7a0*/  STL [R1+0xc8], R9 ;  /* 0x0000c80901007387 */ /* 0x0005e80000100800 */
[----:B------:R4:W-:Y:S01]  /*6b7b0*/  STL [R1+0xcc], R7 ;  /* 0x0000cc0701007387 */ /* 0x0009e20000100800 */
[C-C-:B0-----:R-:W-:Y:S02]  /*6b7c0*/  LOP3.LUT R10, R4.reuse, 0xb4, R3.reuse, 0xfe, !PT ;  /* 0x000000b4040a7812 */ /* 0x141fe400078efe03 */
[----:B--2---:R-:W-:-:S03]  /*6b7d0*/  LOP3.LUT R9, R4, 0xb8, R3, 0xfe, !PT ;  /* 0x000000b804097812 */ /* 0x004fc600078efe03 */
[----:B------:R0:W-:Y:S01]  /*6b7e0*/  STL [R1+0xd0], R10 ;  /* 0x0000d00a01007387 */ /* 0x0001e20000100800 */
[----:B----4-:R-:W-:-:S03]  /*6b7f0*/  LOP3.LUT R7, R4, 0xbc, R3, 0xfe, !PT ;  /* 0x000000bc04077812 */ /* 0x010fc600078efe03 */
[----:B------:R2:W-:Y:S01]  /*6b800*/  STL [R1+0xd4], R9 ;  /* 0x0000d40901007387 */ /* 0x0005e20000100800 */
[----:B------:R-:W-:-:S03]  /*6b810*/  LOP3.LUT R18, R4, 0xe0, R3, 0xfe, !PT ;  /* 0x000000e004127812 */ /* 0x000fc600078efe03 */
        /* <DEDUP_REMOVED lines=8> */
[----:B------:R0:W-:Y:S01]  /*6b8a0*/  STL [R1+0xfc], R18 ;  /* 0x0000fc1201007387 */ /* 0x0001e20000100800 */
[----:B--2---:R-:W-:-:S05]  /*6b8b0*/  LOP3.LUT R9, R4, 0xe4, R3, 0xfe, !PT ;  /* 0x000000e404097812 */ /* 0x004fca00078efe03 */
[----:B------:R2:W-:Y:S01]  /*6b8c0*/  STL [R1+0x100], R9 ;  /* 0x0001000901007387 */ /* 0x0005e20000100800 */
[----:B0-----:R-:W-:-:S03]  /*6b8d0*/  LOP3.LUT R18, R4, 0xec, R3, 0xfe, !PT ;  /* 0x000000ec04127812 */ /* 0x001fc600078efe03 */
[----:B------:R0:W-:Y:S04]  /*6b8e0*/  STL [R1+0x104], R10 ;  /* 0x0001040a01007387 */ /* 0x0001e80000100800 */
[----:B------:R4:W-:Y:S01]  /*6b8f0*/  STL [R1+0x108], R18 ;  /* 0x0001081201007387 */ /* 0x0009e20000100800 */
[C-C-:B--2---:R-:W-:Y:S02]  /*6b900*/  LOP3.LUT R9, R4.reuse, 0xf0, R3.reuse, 0xfe, !PT ;  /* 0x000000f004097812 */ /* 0x144fe400078efe03 */
[----:B0-----:R-:W-:-:S03]  /*6b910*/  LOP3.LUT R10, R4, 0xf4, R3, 0xfe, !PT ;  /* 0x000000f4040a7812 */ /* 0x001fc600078efe03 */
        /* <DEDUP_REMOVED lines=92> */
[----:B------:R2:W-:Y:S01]  /*6bee0*/  STL [R1+0x1d0], R10 ;  /* 0x0001d00a01007387 */ /* 0x0005e20000100800 */
[----:B0-----:R-:W-:-:S03]  /*6bef0*/  LOP3.LUT R9, R4, 0x1b0, R3, 0xfe, !PT ;  /* 0x000001b004097812 */ /* 0x001fc600078efe03 */
[----:B--2---:R-:W2:Y:S04]  /*6bf00*/  LDL.LU R10, [R1+0x40] ;  /* 0x00004000010a7983 */ /* 0x004ea80000300800 */
[----:B------:R0:W-:Y:S04]  /*6bf10*/  STL [R1+0x1d4], R18 ;  /* 0x0001d41201007387 */ /* 0x0001e80000100800 */
[----:B------:R4:W-:Y:S01]  /*6bf20*/  STL [R1+0x1d8], R9 ;  /* 0x0001d80901007387 */ /* 0x0009e20000100800 */
[----:B0-----:R-:W-:-:S03]  /*6bf30*/  LOP3.LUT R18, R4, 0x1b4, R3, 0xfe, !PT ;  /* 0x000001b404127812 */ /* 0x001fc600078efe03 */
[----:B------:R-:W-:Y:S01]  /*6bf40*/  @P2 STG.E.U16 desc[UR10][R28.64], R8 ;  /* 0x000000081c002986 */ /* 0x000fe2000c10150a */
[----:B----4-:R-:W-:-:S03]  /*6bf50*/  LOP3.LUT R9, R4, 0x1b8, R3, 0xfe, !PT ;  /* 0x000001b804097812 */ /* 0x010fc600078efe03 */
[----:B------:R0:W-:Y:S04]  /*6bf60*/  @P1 STG.E.U16 desc[UR10][R26.64], R12 ;  /* 0x0000000c1a001986 */ /* 0x0001e8000c10150a */
[----:B------:R4:W-:Y:S04]  /*6bf70*/  STL [R1+0x1dc], R18 ;  /* 0x0001dc1201007387 */ /* 0x0009e80000100800 */
[----:B------:R1:W-:Y:S01]  /*6bf80*/  STL [R1+0x1e0], R9 ;  /* 0x0001e00901007387 */ /* 0x0003e20000100800 */
[C-C-:B0-----:R-:W-:Y:S02]  /*6bf90*/  LOP3.LUT R27, R4.reuse, 0x1bc, R3.reuse, 0xfe, !PT ;  /* 0x000001bc041b7812 */ /* 0x141fe400078efe03 */
[----:B----4-:R-:W-:-:S02]  /*6bfa0*/  LOP3.LUT R18, R4, 0x1c0, R3, 0xfe, !PT ;  /* 0x000001c004127812 */ /* 0x010fc400078efe03 */
[C-C-:B------:R-:W-:Y:S01]  /*6bfb0*/  LOP3.LUT R28, R4.reuse, 0x1c4, R3.reuse, 0xfe, !PT ;  /* 0x000001c4041c7812 */ /* 0x140fe200078efe03 */
[----:B-1----:R-:W4:Y:S04]  /*6bfc0*/  LDL.LU R9, [R1+0xa0] ;  /* 0x0000a00001097983 */ /* 0x002f280000300800 */
[----:B------:R0:W-:Y:S04]  /*6bfd0*/  STL [R1+0x1e4], R27 ;  /* 0x0001e41b01007387 */ /* 0x0001e80000100800 */
[----:B------:R1:W-:Y:S04]  /*6bfe0*/  STL [R1+0x1e8], R18 ;  /* 0x0001e81201007387 */ /* 0x0003e80000100800 */
[----:B------:R3:W-:Y:S01]  /*6bff0*/  STL [R1+0x1ec], R28 ;  /* 0x0001ec1c01007387 */ /* 0x0007e20000100800 */
[----:B0-----:R-:W-:-:S02]  /*6c000*/  LOP3.LUT R27, R4, 0x1cc, R3, 0xfe, !PT ;  /* 0x000001cc041b7812 */ /* 0x001fc400078efe03 */
[C-C-:B-1----:R-:W-:Y:S02]  /*6c010*/  LOP3.LUT R18, R4.reuse, 0x1c8, R3.reuse, 0xfe, !PT ;  /* 0x000001c804127812 */ /* 0x142fe400078efe03 */
[----:B---3--:R-:W-:-:S03]  /*6c020*/  LOP3.LUT R28, R4, 0x1d0, R3, 0xfe, !PT ;  /* 0x000001d0041c7812 */ /* 0x008fc600078efe03 */
[----:B------:R0:W-:Y:S04]  /*6c030*/  STL [R1+0x1f0], R18 ;  /* 0x0001f01201007387 */ /* 0x0001e80000100800 */
[----:B------:R1:W-:Y:S01]  /*6c040*/  STL [R1+0x1f4], R27 ;  /* 0x0001f41b01007387 */ /* 0x0003e20000100800 */
[----:B0-----:R-:W-:-:S03]  /*6c050*/  LOP3.LUT R18, R4, 0x1d4, R3, 0xfe, !PT ;  /* 0x000001d404127812 */ /* 0x001fc600078efe03 */
[----:B------:R0:W-:Y:S01]  /*6c060*/  STL [R1+0x1f8], R28 ;  /* 0x0001f81c01007387 */ /* 0x0001e20000100800 */
[----:B-1----:R-:W-:-:S03]  /*6c070*/  LOP3.LUT R27, R4, 0x1d8, R3, 0xfe, !PT ;  /* 0x000001d8041b7812 */ /* 0x002fc600078efe03 */
[----:B------:R1:W-:Y:S01]  /*6c080*/  STL [R1+0x1fc], R18 ;  /* 0x0001fc1201007387 */ /* 0x0003e20000100800 */
[----:B0-----:R-:W-:-:S03]  /*6c090*/  LOP3.LUT R28, R4, 0x1dc, R3, 0xfe, !PT ;  /* 0x000001dc041c7812 */ /* 0x001fc600078efe03 */
[----:B------:R-:W-:Y:S01]  /*6c0a0*/  STL [R1+0x200], R27 ;  /* 0x0002001b01007387 */ /* 0x000fe20000100800 */
[----:B-1----:R-:W-:-:S03]  /*6c0b0*/  LOP3.LUT R18, R4, 0x1e0, R3, 0xfe, !PT ;  /* 0x000001e004127812 */ /* 0x002fc600078efe03 */
[----:B------:R-:W-:Y:S04]  /*6c0c0*/  STL [R1+0x208], R28 ;  /* 0x0002081c01007387 */ /* 0x000fe80000100800 */
[----:B------:R0:W-:Y:S02]  /*6c0d0*/  STL [R1+0x20c], R18 ;  /* 0x00020c1201007387 */ /* 0x0001e40000100800 */
[----:B0-----:R-:W0:Y:S01]  /*6c0e0*/  LDC R18, c[0x0][0x3b8] ;  /* 0x0000ee00ff127b82 */ /* 0x001e220000000800 */
[C-C-:B------:R-:W-:Y:S01]  /*6c0f0*/  LOP3.LUT R27, R4.reuse, 0x1e4, R3.reuse, 0xfe, !PT ;  /* 0x000001e4041b7812 */ /* 0x140fe200078efe03 */
[----:B------:R1:W-:Y:S01]  /*6c100*/  @P3 STG.E.U16 desc[UR10][R24.64], R20 ;  /* 0x0000001418003986 */ /* 0x0003e2000c10150a */
[----:B------:R-:W-:-:S03]  /*6c110*/  LOP3.LUT R28, R4, 0x1e8, R3, 0xfe, !PT ;  /* 0x000001e8041c7812 */ /* 0x000fc600078efe03 */
[----:B------:R3:W-:Y:S01]  /*6c120*/  STL [R1+0x210], R27 ;  /* 0x0002101b01007387 */ /* 0x0007e20000100800 */
[----:B------:R-:W-:-:S03]  /*6c130*/  LOP3.LUT R26, R4, 0x1c, R3, 0xfe, !PT ;  /* 0x0000001c041a7812 */ /* 0x000fc600078efe03 */
[----:B------:R-:W-:Y:S01]  /*6c140*/  STL [R1+0x214], R28 ;  /* 0x0002141c01007387 */ /* 0x000fe20000100800 */
[C-C-:B-1----:R-:W-:Y:S02]  /*6c150*/  LOP3.LUT R25, R4.reuse, 0x18, R3.reuse, 0xfe, !PT ;  /* 0x0000001804197812 */ /* 0x142fe400078efe03 */
[C-C-:B---3--:R-:W-:Y:S02]  /*6c160*/  LOP3.LUT R27, R4.reuse, 0x1ec, R3.reuse, 0xfe, !PT ;  /* 0x000001ec041b7812 */ /* 0x148fe400078efe03 */
[--C-:B------:R-:W-:Y:S02]  /*6c170*/  LOP3.LUT R24, R4, 0x14, R3.reuse, 0xfe, !PT ;  /* 0x0000001404187812 */ /* 0x100fe400078efe03 */
[C---:B------:R-:W-:Y:S01]  /*6c180*/  ISETP.LT.AND P3, PT, R25.reuse, UR9, !P0 ;  /* 0x0000000919007c0c */ /* 0x040fe2000c761270 */
[----:B------:R1:W-:Y:S01]  /*6c190*/  STL [R1+0x218], R27 ;  /* 0x0002181b01007387 */ /* 0x0003e20000100800 */
[----:B------:R-:W-:Y:S01]  /*6c1a0*/  ISETP.LT.AND P2, PT, R26, UR5, !P0 ;  /* 0x000000051a007c0c */ /* 0x000fe2000c741270 */
[----:B------:R-:W3:Y:S01]  /*6c1b0*/  LDCU UR5, c[0x0][0x39c] ;  /* 0x00007380ff0577ac */ /* 0x000ee20008000800 */
[C---:B------:R-:W-:Y:S01]  /*6c1c0*/  ISETP.LT.AND P4, PT, R24.reuse, UR8, !P0 ;  /* 0x0000000818007c0c */ /* 0x040fe2000c781270 */
[-C--:B0-----:R-:W-:Y:S01]  /*6c1d0*/  IMAD R29, R24, R18.reuse, RZ ;  /* 0x00000012181d7224 */ /* 0x081fe200078e02ff */
[C-C-:B------:R-:W-:Y:S01]  /*6c1e0*/  LOP3.LUT R24, R4.reuse, 0x1f4, R3.reuse, 0xfe, !PT ;  /* 0x000001f404187812 */ /* 0x140fe200078efe03 */
[----:B------:R-:W0:Y:S01]  /*6c1f0*/  LDCU UR8, c[0x0][0x39c] ;  /* 0x00007380ff0877ac */ /* 0x000e220008000800 */
[-C--:B-1----:R-:W-:Y:S01]  /*6c200*/  IMAD R27, R25, R18.reuse, RZ ;  /* 0x00000012191b7224 */ /* 0x082fe200078e02ff */
[--C-:B------:R-:W-:Y:S01]  /*6c210*/  LOP3.LUT R8, R4, 0x20, R3.reuse, 0xfe, !PT ;  /* 0x0000002004087812 */ /* 0x100fe200078efe03 */
[----:B------:R-:W-:Y:S01]  /*6c220*/  IMAD R25, R26, R18, RZ ;  /* 0x000000121a197224 */ /* 0x000fe200078e02ff */
[C-C-:B------:R-:W-:Y:S01]  /*6c230*/  LOP3.LUT R26, R4.reuse, 0x1f0, R3.reuse, 0xfe, !PT ;  /* 0x000001f0041a7812 */ /* 0x140fe200078efe03 */
[----:B------:R-:W1:Y:S01]  /*6c240*/  LDCU UR9, c[0x0][0x39c] ;  /* 0x00007380ff0977ac */ /* 0x000e620008000800 */
[----:B------:R-:W-:-:S02]  /*6c250*/  LOP3.LUT R20, R4, 0x24, R3, 0xfe, !PT ;  /* 0x0000002404147812 */ /* 0x000fc400078efe03 */
[C-C-:B------:R-:W-:Y:S01]  /*6c260*/  LOP3.LUT R12, R4.reuse, 0x28, R3.reuse, 0xfe, !PT ;  /* 0x00000028040c7812 */ /* 0x140fe200078efe03 */
[----:B------:R0:W-:Y:S01]  /*6c270*/  STL [R1+0x1a4], R26 ;  /* 0x0001a41a01007387 */ /* 0x0001e20000100800 */
[C-C-:B------:R-:W-:Y:S02]  /*6c280*/  LOP3.LUT R5, R4.reuse, 0x58, R3.reuse, 0xfe, !PT ;  /* 0x0000005804057812 */ /* 0x140fe400078efe03 */
[C-C-:B------:R-:W-:Y:S01]  /*6c290*/  LOP3.LUT R17, R4.reuse, 0x84, R3.reuse, 0xfe, !PT ;  /* 0x0000008404117812 */ /* 0x140fe200078efe03 */
[----:B------:R-:W-:Y:S01]  /*6c2a0*/  STL [R1+0x204], R24 ;  /* 0x0002041801007387 */ /* 0x000fe20000100800 */
[C-C-:B------:R-:W-:Y:S02]  /*6c2b0*/  LOP3.LUT R6, R4.reuse, 0xa0, R3.reuse, 0xfe, !PT ;  /* 0x000000a004067812 */ /* 0x140fe400078efe03 */
[C-C-:B------:R-:W-:Y:S02]  /*6c2c0*/  LOP3.LUT R7, R4.reuse, 0xdc, R3.reuse, 0xfe, !PT ;  /* 0x000000dc04077812 */ /* 0x140fe400078efe03 */
[----:B------:R-:W-:-:S02]  /*6c2d0*/  LOP3.LUT R3, R4, 0x1f8, R3, 0xfe, !PT ;  /* 0x000001f804037812 */ /* 0x000fc400078efe03 */
[----:B------:R-:W3:Y:S01]  /*6c2e0*/  LDL.LU R4, [R1+0x198c] ;  /* 0x00198c0001047983 */ /* 0x000ee20000300800 */
[-C--:B------:R-:W-:Y:S02]  /*6c2f0*/  LEA R28, P1, R29, R0.reuse, 0x1 ;  /* 0x000000001d1c7211 */ /* 0x080fe400078208ff */
[----:B0-----:R-:W-:Y:S02]  /*6c300*/  LEA R26, P5, R27, R0, 0x1 ;  /* 0x000000001b1a7211 */ /* 0x001fe400078a08ff */
[-C--:B------:R-:W-:Y:S02]  /*6c310*/  LEA.HI.X.SX32 R29, R29, R2.reuse, 0x1, P1 ;  /* 0x000000021d1d7211 */ /* 0x080fe400008f0eff */
[----:B------:R-:W-:-:S03]  /*6c320*/  LEA.HI.X.SX32 R27, R27, R2, 0x1, P5 ;  /* 0x000000021b1b7211 */ /* 0x000fc600028f0eff */
[----:B------:R-:W-:Y:S01]  /*6c330*/  @P4 STG.E.U16 desc[UR10][R28.64], R16 ;  /* 0x000000101c004986 */ /* 0x000fe2000c10150a */
[----:B------:R-:W-:Y:S01]  /*6c340*/  ISETP.LT.AND P4, PT, R8, UR6, !P0 ;  /* 0x0000000608007c0c */ /* 0x000fe2000c781270 */
[----:B------:R-:W0:Y:S01]  /*6c350*/  LDCU UR6, c[0x0][0x39c] ;  /* 0x00007380ff0677ac */ /* 0x000e220008000800 */
[----:B--2---:R-:W-:Y:S02]  /*6c360*/  ISETP.LT.AND P1, PT, R10, UR13, !P0 ;  /* 0x0000000d0a007c0c */ /* 0x004fe4000c721270 */
[----:B------:R-:W2:Y:S04]  /*6c370*/  LDL.LU R10, [R1+0x34] ;  /* 0x00003400010a7983 */ /* 0x000ea80000300800 */
[----:B------:R0:W-:Y:S02]  /*6c380*/  STL [R1+0x198], R3 ;  /* 0x0001980301007387 */ /* 0x0001e40000100800 */
[----:B0-----:R-:W-:-:S02]  /*6c390*/  IMAD R3, R8, R18, RZ ;  /* 0x0000001208037224 */ /* 0x001fc400078e02ff */
[----:B---3--:R0:W-:Y:S04]  /*6c3a0*/  @P3 STG.E.U16 desc[UR10][R26.64], R4 ;  /* 0x000000041a003986 */ /* 0x0081e8000c10150a */
[----:B0-----:R-:W3:Y:S04]  /*6c3b0*/  LDL.LU R26, [R1+0x10] ;  /* 0x00001000011a7983 */ /* 0x001ee80000300800 */
[----:B------:R-:W2:Y:S01]  /*6c3c0*/  LDL.LU R8, [R1+0x1988] ;  /* 0x0019880001087983 */ /* 0x000ea20000300800 */
[----:B------:R-:W-:-:S04]  /*6c3d0*/  LEA R24, P6, R25, R0, 0x1 ;  /* 0x0000000019187211 */ /* 0x000fc800078c08ff */
[----:B------:R-:W-:Y:S02]  /*6c3e0*/  LEA.HI.X.SX32 R25, R25, R2, 0x1, P6 ;  /* 0x0000000219197211 */ /* 0x000fe400030f0eff */
[C---:B------:R-:W-:Y:S01]  /*6c3f0*/  LEA R28, P6, R3.reuse, R0, 0x1 ;  /* 0x00000000031c7211 */ /* 0x040fe200078c08ff */
[----:B------:R-:W-:Y:S01]  /*6c400*/  IMAD R27, R12, R18, RZ ;  /* 0x000000120c1b7224 */ /* 0x000fe200078e02ff */
[----:B-----5:R-:W-:Y:S01]  /*6c410*/  ISETP.LT.AND P3, PT, R20, UR7, !P0 ;  /* 0x0000000714007c0c */ /* 0x020fe2000c761270 */
[----:B----4-:R0:W-:Y:S01]  /*6c420*/  @P2 STG.E.U16 desc[UR10][R24.64], R9 ;  /* 0x0000000918002986 */ /* 0x0101e2000c10150a */
[----:B------:R-:W-:Y:S01]  /*6c430*/  ISETP.LT.AND P2, PT, R12, UR12, !P0 ;  /* 0x0000000c0c007c0c */ /* 0x000fe2000c741270 */
[----:B------:R-:W4:Y:S01]  /*6c440*/  LDCU UR7, c[0x0][0x39c] ;  /* 0x00007380ff0777ac */ /* 0x000f220008000800 */
[----:B------:R-:W-:Y:S01]  /*6c450*/  LEA.HI.X.SX32 R29, R3, R2, 0x1, P6 ;  /* 0x00000002031d7211 */ /* 0x000fe200030f0eff */
[----:B0-----:R-:W-:Y:S02]  /*6c460*/  IMAD R25, R20, R18, RZ ;  /* 0x0000001214197224 */ /* 0x001fe400078e02ff */
[----:B------:R-:W5:Y:S04]  /*6c470*/  LDL.LU R20, [R1+0x1984] ;  /* 0x0019840001147983 */ /* 0x000f680000300800 */
[----:B------:R-:W4:Y:S01]  /*6c480*/  LDL.LU R12, [R1+0x1980] ;  /* 0x00198000010c7983 */ /* 0x000f220000300800 */
[----:B---3--:R-:W-:-:S02]  /*6c490*/  PRMT R4, R26, 0x7632, R4 ;  /* 0x000076321a047816 */ /* 0x008fc40000000004 */
[----:B--2---:R-:W-:Y:S02]  /*6c4a0*/  PRMT R3, R8, 0x7632, R3 ;  /* 0x0000763208037816 */ /* 0x004fe40000000003 */
[----:B------:R-:W2:Y:S04]  /*6c4b0*/  LDL.LU R8, [R1+0x197c] ;  /* 0x00197c0001087983 */ /* 0x000ea80000300800 */
[----:B------:R0:W-:Y:S04]  /*6c4c0*/  @P4 STG.E.U16 desc[UR10][R28.64], R4 ;  /* 0x000000041c004986 */ /* 0x0001e8000c10150a */
[----:B0-----:R-:W3:Y:S04]  /*6c4d0*/  LDL.LU R28, [R1+0x2c] ;  /* 0x00002c00011c7983 */ /* 0x001ee80000300800 */
[----:B------:R-:W3:Y:S01]  /*6c4e0*/  LDL.LU R29, [R1+0x30] ;  /* 0x00003000011d7983 */ /* 0x000ee20000300800 */
[----:B------:R-:W-:-:S02]  /*6c4f0*/  LEA R24, P5, R25, R0, 0x1 ;  /* 0x0000000019187211 */ /* 0x000fc400078a08ff */
[----:B------:R-:W-:Y:S02]  /*6c500*/  LEA R26, P6, R27, R0, 0x1 ;  /* 0x000000001b1a7211 */ /* 0x000fe400078c08ff */
[-C--:B------:R-:W-:Y:S02]  /*6c510*/  LEA.HI.X.SX32 R25, R25, R2.reuse, 0x1, P5 ;  /* 0x0000000219197211 */ /* 0x080fe400028f0eff */
[----:B------:R-:W-:Y:S02]  /*6c520*/  LEA.HI.X.SX32 R27, R27, R2, 0x1, P6 ;  /* 0x000000021b1b7211 */ /* 0x000fe400030f0eff */
[----:B-----5:R-:W-:Y:S02]  /*6c530*/  PRMT R4, R20, 0x7632, R4 ;  /* 0x0000763214047816 */ /* 0x020fe40000000004 */
[----:B----4-:R-:W-:Y:S02]  /*6c540*/  PRMT R12, R12, 0x7632, R12 ;  /* 0x000076320c0c7816 */ /* 0x010fe4000000000c */
[----:B--2---:R-:W-:-:S05]  /*6c550*/  PRMT R8, R8, 0x7632, R8 ;  /* 0x0000763208087816 */ /* 0x004fca0000000008 */
[----:B------:R0:W-:Y:S04]  /*6c560*/  @P3 STG.E.U16 desc[UR10][R24.64], R8 ;  /* 0x0000000818003986 */ /* 0x0001e8000c10150a */
[----:B------:R2:W-:Y:S01]  /*6c570*/  @P2 STG.E.U16 desc[UR10][R26.64], R3 ;  /* 0x000000031a002986 */ /* 0x0005e2000c10150a */
[----:B---3--:R-:W-:Y:S01]  /*6c580*/  ISETP.LT.AND P4, PT, R28, UR5, !P0 ;  /* 0x000000051c007c0c */ /* 0x008fe2000c781270 */
[-C--:B0-----:R-:W-:Y:S02]  /*6c590*/  IMAD R8, R10, R18.reuse, RZ ;  /* 0x000000120a087224 */ /* 0x081fe400078e02ff */
[-C--:B--2---:R-:W-:Y:S02]  /*6c5a0*/  IMAD R3, R28, R18.reuse, RZ ;  /* 0x000000121c037224 */ /* 0x084fe400078e02ff */
[C---:B------:R-:W-:Y:S01]  /*6c5b0*/  IMAD R20, R29.reuse, R18, RZ ;  /* 0x000000121d147224 */ /* 0x040fe200078e02ff */
[----:B------:R-:W-:Y:S01]  /*6c5c0*/  ISETP.LT.AND P3, PT, R29, UR8, !P0 ;  /* 0x000000081d007c0c */ /* 0x000fe2000c761270 */
[----:B------:R-:W2:Y:S01]  /*6c5d0*/  LDL.LU R18, [R1+0x48] ;  /* 0x0000480001127983 */ /* 0x000ea20000300800 */
[-C--:B------:R-:W-:Y:S01]  /*6c5e0*/  LEA R28, P6, R3, R0.reuse, 0x1 ;  /* 0x00000000031c7211 */ /* 0x080fe200078c08ff */
[----:B------:R-:W0:Y:S01]  /*6c5f0*/  LDCU UR5, c[0x0][0x39c] ;  /* 0x00007380ff0577ac */ /* 0x000e220008000800 */
[----:B------:R-:W-:-:S02]  /*6c600*/  LEA R24, P5, R20, R0, 0x1 ;  /* 0x0000000014187211 */ /* 0x000fc400078a08ff */
[----:B------:R-:W-:Y:S01]  /*6c610*/  LEA.HI.X.SX32 R29, R3, R2, 0x1, P6 ;  /* 0x00000002031d7211 */ /* 0x000fe200030f0eff */
[----:B------:R-:W3:Y:S01]  /*6c620*/  LDCU UR8, c[0x0][0x39c] ;  /* 0x00007380ff0877ac */ /* 0x000ee20008000800 */
[----:B------:R-:W-:Y:S02]  /*6c630*/  LEA R26, P6, R8, R0, 0x1 ;  /* 0x00000000081a7211 */ /* 0x000fe400078c08ff */
[----:B------:R-:W-:Y:S02]  /*6c640*/  ISETP.LT.AND P2, PT, R10, UR6, !P0 ;  /* 0x000000060a007c0c */ /* 0x000fe4000c741270 */
[-C--:B------:R-:W-:Y:S01]  /*6c650*/  LEA.HI.X.SX32 R25, R20, R2.reuse, 0x1, P5 ;  /* 0x0000000214197211 */ /* 0x080fe200028f0eff */
[----:B------:R-:W4:Y:S01]  /*6c660*/  LDL.LU R10, [R1+0x14] ;  /* 0x00001400010a7983 */ /* 0x000f220000300800 */
[----:B------:R-:W-:Y:S01]  /*6c670*/  LEA.HI.X.SX32 R27, R8, R2, 0x1, P6 ;  /* 0x00000002081b7211 */ /* 0x000fe200030f0eff */
[----:B------:R-:W5:Y:S02]  /*6c680*/  LDCU UR6, c[0x0][0x39c] ;  /* 0x00007380ff0677ac */ /* 0x000f640008000800 */
[----:B------:R-:W0:Y:S04]  /*6c690*/  LDL.LU R3, [R1+0x3c] ;  /* 0x00003c0001037983 */ /* 0x000e280000300800 */
[----:B------:R-:W2:Y:S04]  /*6c6a0*/  LDL.LU R20, [R1+0x44] ;  /* 0x0000440001147983 */ /* 0x000ea80000300800 */
[----:B------:R-:W2:Y:S04]  /*6c6b0*/  LDL.LU R8, [R1+0x38] ;  /* 0x0000380001087983 */ /* 0x000ea80000300800 */
[----:B------:R1:W-:Y:S04]  /*6c6c0*/  @P4 STG.E.U16 desc[UR10][R28.64], R12 ;  /* 0x0000000c1c004986 */ /* 0x0003e8000c10150a */
[----:B------:R3:W-:Y:S01]  /*6c6d0*/  @P3 STG.E.U16 desc[UR10][R24.64], R4 ;  /* 0x0000000418003986 */ /* 0x0007e2000c10150a */
[----:B-1----:R-:W-:Y:S01]  /*6c6e0*/  PRMT R12, R4, 0x7632, R12 ;  /* 0x00007632040c7816 */ /* 0x002fe2000000000c */
[----:B------:R-:W1:Y:S01]  /*6c6f0*/  LDC R29, c[0x0][0x3b8] ;  /* 0x0000ee00ff1d7b82 */ /* 0x000e620000000800 */
[----:B---3--:R-:W-:-:S02]  /*6c700*/  PRMT R4, R9, 0x7632, R4 ;  /* 0x0000763209047816 */ /* 0x008fc40000000004 */
[----:B------:R-:W3:Y:S01]  /*6c710*/  LDL.LU R9, [R1+0x1978] ;  /* 0x0019780001097983 */ /* 0x000ee20000300800 */
[----:B------:R-:W-:-:S05]  /*6c720*/  PRMT R16, R16, 0x7632, R16 ;  /* 0x0000763210107816 */ /* 0x000fca0000000010 */
[----:B------:R0:W-:Y:S02]  /*6c730*/  @P2 STG.E.U16 desc[UR10][R26.64], R16 ;  /* 0x000000101a002986 */ /* 0x0001e4000c10150a */
[C---:B0-----:R-:W-:Y:S01]  /*6c740*/  ISETP.LT.AND P6, PT, R3.reuse, UR5, !P0 ;  /* 0x0000000503007c0c */ /* 0x041fe2000c7c1270 */
[-C--:B-1----:R-:W-:Y:S01]  /*6c750*/  IMAD R3, R3, R29.reuse, RZ ;  /* 0x0000001d03037224 */ /* 0x082fe200078e02ff */
[----:B------:R-:W0:Y:S01]  /*6c760*/  LDCU UR5, c[0x0][0x39c] ;  /* 0x00007380ff0577ac */ /* 0x000e220008000800 */
[C---:B--2---:R-:W-:Y:S01]  /*6c770*/  ISETP.LT.AND P5, PT, R8.reuse, UR7, !P0 ;  /* 0x0000000708007c0c */ /* 0x044fe2000c7a1270 */
[----:B------:R-:W-:Y:S02]  /*6c780*/  IMAD R8, R8, R29, RZ ;  /* 0x0000001d08087224 */ /* 0x000fe400078e02ff */
[-C--:B------:R-:W-:Y:S01]  /*6c790*/  LEA R26, P4, R3, R0.reuse, 0x1 ;  /* 0x00000000031a7211 */ /* 0x080fe200078808ff */
[----:B------:R-:W1:Y:S02]  /*6c7a0*/  LDCU UR7, c[0x0][0x39c] ;  /* 0x00007380ff0777ac */ /* 0x000e640008000800 */
[----:B------:R-:W-:-:S02]  /*6c7b0*/  LEA R24, P2, R8, R0, 0x1 ;  /* 0x0000000008187211 */ /* 0x000fc400078408ff */
[-C--:B------:R-:W-:Y:S02]  /*6c7c0*/  LEA.HI.X.SX32 R27, R3, R2.reuse, 0x1, P4 ;  /* 0x00000002031b7211 */ /* 0x080fe400020f0eff */
[----:B------:R-:W-:Y:S01]  /*6c7d0*/  LEA.HI.X.SX32 R25, R8, R2, 0x1, P2 ;  /* 0x0000000208197211 */ /* 0x000fe200010f0eff */
[C---:B------:R-:W-:Y:S01]  /*6c7e0*/  IMAD R3, R20.reuse, R29, RZ ;  /* 0x0000001d14037224 */ /* 0x040fe200078e02ff */
[----:B-----5:R-:W-:Y:S01]  /*6c7f0*/  ISETP.LT.AND P3, PT, R20, UR6, !P0 ;  /* 0x0000000614007c0c */ /* 0x020fe2000c761270 */
[----:B------:R-:W2:Y:S02]  /*6c800*/  LDCU UR6, c[0x0][0x39c] ;  /* 0x00007380ff0677ac */ /* 0x000ea40008000800 */
[----:B------:R5:W-:Y:S04]  /*6c810*/  @P5 STG.E.U16 desc[UR10][R24.64], R12 ;  /* 0x0000000c18005986 */ /* 0x000be8000c10150a */
[----:B------:R0:W-:Y:S04]  /*6c820*/  @P6 STG.E.U16 desc[UR10][R26.64], R4 ;  /* 0x000000041a006986 */ /* 0x0001e8000c10150a */
[----:B-----5:R-:W5:Y:S01]  /*6c830*/  LDL.LU R12, [R1+0x4] ;  /* 0x00000400010c7983 */ /* 0x020f620000300800 */
[----:B0-----:R-:W-:-:S04]  /*6c840*/  LEA R26, P4, R3, R0, 0x1 ;  /* 0x00000000031a7211 */ /* 0x001fc800078808ff */
[----:B------:R-:W-:Y:S01]  /*6c850*/  LEA.HI.X.SX32 R27, R3, R2, 0x1, P4 ;  /* 0x00000002031b7211 */ /* 0x000fe200020f0eff */
[CC--:B---3--:R-:W-:Y:S01]  /*6c860*/  IMAD R3, R9.reuse, R29.reuse, RZ ;  /* 0x0000001d09037224 */ /* 0x0c8fe200078e02ff */
[----:B------:R-:W-:Y:S01]  /*6c870*/  ISETP.LT.AND P4, PT, R9, UR5, !P0 ;  /* 0x0000000509007c0c */ /* 0x000fe2000c781270 */
[C---:B------:R-:W-:Y:S01]  /*6c880*/  IMAD R4, R18.reuse, R29, RZ ;  /* 0x0000001d12047224 */ /* 0x040fe200078e02ff */
[----:B------:R-:W3:Y:S01]  /*6c890*/  LDL.LU R9, [R1+0x1974] ;  /* 0x0019740001097983 */ /* 0x000ee20000300800 */
[----:B-1----:R-:W-:Y:S01]  /*6c8a0*/  ISETP.LT.AND P2, PT, R18, UR7, !P0 ;  /* 0x0000000712007c0c */ /* 0x002fe2000c741270 */
[----:B------:R-:W0:Y:S02]  /*6c8b0*/  LDCU UR5, c[0x0][0x39c] ;  /* 0x00007380ff0577ac */ /* 0x000e240008000800 */
[----:B----4-:R1:W-:Y:S01]  /*6c8c0*/  @P3 STG.E.U16 desc[UR10][R26.64], R10 ;  /* 0x0000000a1a003986 */ /* 0x0103e2000c10150a */
[----:B------:R-:W-:Y:S01]  /*6c8d0*/  ISETP.LT.AND P3, PT, R17, UR9, !P0 ;  /* 0x0000000911007c0c */ /* 0x000fe2000c761270 */
[----:B------:R-:W4:Y:S02]  /*6c8e0*/  LDCU UR7, c[0x0][0x39c] ;  /* 0x00007380ff0777ac */ /* 0x000f240008000800 */
[----:B------:R-:W4:Y:S01]  /*6c8f0*/  LDL.LU R17, [R1+0x1970] ;  /* 0x0019700001117983 */ /* 0x000f220000300800 */
[-C--:B------:R-:W-:Y:S01]  /*6c900*/  LEA R24, P5, R4, R0.reuse, 0x1 ;  /* 0x0000000004187211 */ /* 0x080fe200078a08ff */
[----:B------:R-:W0:Y:S02]  /*6c910*/  LDCU UR9, c[0x0][0x39c] ;  /* 0x00007380ff0977ac */ /* 0x000e240008000800 */
[----:B------:R-:W4:Y:S01]  /*6c920*/  LDL.LU R20, [R1+0x64] ;  /* 0x0000640001147983 */ /* 0x000f220000300800 */
[----:B-1----:R-:W-:-:S04]  /*6c930*/  LEA R26, P6, R3, R0, 0x1 ;  /* 0x00000000031a7211 */ /* 0x002fc800078c08ff */
[-C--:B------:R-:W-:Y:S01]  /*6c940*/  LEA.HI.X.SX32 R27, R3, R2.reuse, 0x1, P6 ;  /* 0x00000002031b7211 */ /* 0x080fe200030f0eff */
[C---:B------:R-:W-:Y:S01]  /*6c950*/  IMAD R3, R13.reuse, R29, RZ ;  /* 0x0000001d0d037224 */ /* 0x040fe200078e02ff */
[----:B--2---:R-:W-:Y:S01]  /*6c960*/  ISETP.LT.AND P6, PT, R13, UR6, !P0 ;  /* 0x000000060d007c0c */ /* 0x004fe2000c7c1270 */
[----:B------:R-:W1:Y:S01]  /*6c970*/  LDCU UR6, c[0x0][0x39c] ;  /* 0x00007380ff0677ac */ /* 0x000e620008000800 */
[----:B------:R-:W2:Y:S01]  /*6c980*/  LDL.LU R13, [R1+0x196c] ;  /* 0x00196c00010d7983 */ /* 0x000ea20000300800 */
[----:B------:R-:W-:-:S05]  /*6c990*/  LEA.HI.X.SX32 R25, R4, R2, 0x1, P5 ;  /* 0x0000000204197211 */ /* 0x000fca00028f0eff */
[----:B---3--:R-:W-:Y:S04]  /*6c9a0*/  @P2 STG.E.U16 desc[UR10][R24.64], R9 ;  /* 0x0000000918002986 */ /* 0x008fe8000c10150a */
[----:B-----5:R3:W-:Y:S01]  /*6c9b0*/  @P4 STG.E.U16 desc[UR10][R26.64], R12 ;  /* 0x0000000c1a004986 */ /* 0x0207e2000c10150a */
[----:B0-----:R-:W-:Y:S01]  /*6c9c0*/  ISETP.LT.AND P4, PT, R21, UR5, !P0 ;  /* 0x0000000515007c0c */ /* 0x001fe2000c781270 */
[----:B------:R-:W0:Y:S01]  /*6c9d0*/  LDCU UR5, c[0x0][0x39c] ;  /* 0x00007380ff0577ac */ /* 0x000e220008000800 */
[C---:B----4-:R-:W-:Y:S01]  /*6c9e0*/  ISETP.LT.AND P5, PT, R17.reuse, UR8, !P0 ;  /* 0x0000000811007c0c */ /* 0x050fe2000c7a1270 */
[----:B------:R-:W-:Y:S01]  /*6c9f0*/  IMAD R4, R17, R29, RZ ;  /* 0x0000001d11047224 */ /* 0x000fe200078e02ff */
[----:B------:R-:W4:Y:S01]  /*6ca00*/  LDCU UR8, c[0x0][0x39c] ;  /* 0x00007380ff0877ac */ /* 0x000f220008000800 */
[----:B------:R-:W5:Y:S04]  /*6ca10*/  LDL.LU R17, [R1+0x1968] ;  /* 0x0019680001117983 */ /* 0x000f680000300800 */
[----:B------:R-:W4:Y:S01]  /*6ca20*/  LDL.LU R8, [R1+0x68] ;  /* 0x0000680001087983 */ /* 0x000f220000300800 */
[----:B---3--:R-:W-:-:S03]  /*6ca30*/  LEA R26, P2, R3, R0, 0x1 ;  /* 0x00000000031a7211 */ /* 0x008fc600078408ff */
[----:B------:R-:W3:Y:S01]  /*6ca40*/  LDL.LU R18, [R1+0xa4] ;  /* 0x0000a40001127983 */ /* 0x000ee20000300800 */
[----:B------:R-:W-:Y:S01]  /*6ca50*/  LEA.HI.X.SX32 R27, R3, R2, 0x1, P2 ;  /* 0x00000002031b7211 */ /* 0x000fe200010f0eff */
[----:B------:R-:W-:Y:S02]  /*6ca60*/  IMAD R3, R21, R29, RZ ;  /* 0x0000001d15037224 */ /* 0x000fe400078e02ff */
[----:B------:R-:W3:Y:S01]  /*6ca70*/  LDL.LU R21, [R1+0x1964] ;  /* 0x0019640001157983 */ /* 0x000ee20000300800 */
[----:B------:R-:W-:-:S04]  /*6ca80*/  LEA R24, P2, R4, R0, 0x1 ;  /* 0x0000000004187211 */ /* 0x000fc800078408ff */
[----:B------:R-:W-:Y:S01]  /*6ca90*/  LEA.HI.X.SX32 R25, R4, R2, 0x1, P2 ;  /* 0x0000000204197211 */ /* 0x000fe200010f0eff */
[C---:B------:R-:W-:Y:S01]  /*6caa0*/  IMAD R4, R5.reuse, R29, RZ ;  /* 0x0000001d05047224 */ /* 0x040fe200078e02ff */
[----:B------:R-:W-:Y:S01]  /*6cab0*/  ISETP.LT.AND P2, PT, R5, UR7, !P0 ;  /* 0x0000000705007c0c */ /* 0x000fe2000c741270 */
[----:B--2---:R2:W-:Y:S01]  /*6cac0*/  @P6 STG.E.U16 desc[UR10][R26.64], R13 ;  /* 0x0000000d1a006986 */ /* 0x0045e2000c10150a */
[----:B------:R-:W0:Y:S03]  /*6cad0*/  LDCU UR7, c[0x0][0x39c] ;  /* 0x00007380ff0777ac */ /* 0x000e260008000800 */
[----:B------:R-:W4:Y:S04]  /*6cae0*/  LDL.LU R5, [R1+0x1960] ;  /* 0x0019600001057983 */ /* 0x000f280000300800 */
[----:B------:R-:W4:Y:S01]  /*6caf0*/  LDL.LU R28, [R1+0x70] ;  /* 0x00007000011c7983 */ /* 0x000f220000300800 */
[----:B--2---:R-:W-:-:S04]  /*6cb00*/  LEA R26, P6, R3, R0, 0x1 ;  /* 0x00000000031a7211 */ /* 0x004fc800078c08ff */
[----:B------:R-:W-:Y:S02]  /*6cb10*/  LEA.HI.X.SX32 R27, R3, R2, 0x1, P6 ;  /* 0x00000002031b7211 */ /* 0x000fe400030f0eff */
[----:B------:R-:W1:Y:S04]  /*6cb20*/  LDL.LU R3, [R1+0x60] ;  /* 0x0000600001037983 */ /* 0x000e680000300800 */
[----:B---3--:R2:W-:Y:S04]  /*6cb30*/  @P5 STG.E.U16 desc[UR10][R24.64], R21 ;  /* 0x0000001518005986 */ /* 0x0085e8000c10150a */
[----:B-----5:R-:W-:Y:S01]  /*6cb40*/  @P4 STG.E.U16 desc[UR10][R26.64], R17 ;  /* 0x000000111a004986 */ /* 0x020fe2000c10150a */
[----:B--2---:R-:W-:-:S04]  /*6cb50*/  LEA R24, P6, R4, R0, 0x1 ;  /* 0x0000000004187211 */ /* 0x004fc800078c08ff */
[----:B------:R-:W-:Y:S01]  /*6cb60*/  LEA.HI.X.SX32 R25, R4, R2, 0x1, P6 ;  /* 0x0000000204197211 */ /* 0x000fe200030f0eff */
[C---:B------:R-:W-:Y:S01]  /*6cb70*/  IMAD R4, R20.reuse, R29, RZ ;  /* 0x0000001d14047224 */ /* 0x040fe200078e02ff */
[----:B0-----:R-:W-:Y:S01]  /*6cb80*/  ISETP.LT.AND P4, PT, R20, UR5, !P0 ;  /* 0x0000000514007c0c */ /* 0x001fe2000c781270 */
[----:B------:R-:W0:Y:S01]  /*6cb90*/  LDCU UR5, c[0x0][0x39c] ;  /* 0x00007380ff0577ac */ /* 0x000e220008000800 */
[----:B------:R-:W2:Y:S04]  /*6cba0*/  LDL.LU R20, [R1+0x74] ;  /* 0x0000740001147983 */ /* 0x000ea80000300800 */
[----:B----4-:R3:W-:Y:S02]  /*6cbb0*/  @P2 STG.E.U16 desc[UR10][R24.64], R5 ;  /* 0x0000000518002986 */ /* 0x0107e4000c10150a */
[----:B---3--:R-:W-:-:S02]  /*6cbc0*/  LEA R24, P2, R4, R0, 0x1 ;  /* 0x0000000004187211 */ /* 0x008fc400078408ff */
[----:B------:R-:W-:Y:S02]  /*6cbd0*/  PRMT R5, R10, 0x7632, R5 ;  /* 0x000076320a057816 */ /* 0x000fe40000000005 */
[----:B------:R-:W3:Y:S01]  /*6cbe0*/  LDL.LU R10, [R1+0x195c] ;  /* 0x00195c00010a7983 */ /* 0x000ee20000300800 */
[----:B------:R-:W-:-:S03]  /*6cbf0*/  LEA.HI.X.SX32 R25, R4, R2, 0x1, P2 ;  /* 0x0000000204197211 */ /* 0x000fc600010f0eff */
[----:B------:R-:W4:Y:S01]  /*6cc00*/  LDL.LU R4, [R1+0x6c] ;  /* 0x00006c0001047983 */ /* 0x000f220000300800 */
[C---:B-1----:R-:W-:Y:S01]  /*6cc10*/  ISETP.LT.AND P5, PT, R3.reuse, UR6, !P0 ;  /* 0x0000000603007c0c */ /* 0x042fe2000c7a1270 */
[----:B------:R-:W-:Y:S01]  /*6cc20*/  IMAD R3, R3, R29, RZ ;  /* 0x0000001d03037224 */ /* 0x000fe200078e02ff */
[----:B------:R-:W4:Y:S04]  /*6cc30*/  LDCU UR6, c[0x0][0x39c] ;  /* 0x00007380ff0677ac */ /* 0x000f280008000800 */
[----:B------:R-:W-:-:S04]  /*6cc40*/  LEA R26, P6, R3, R0, 0x1 ;  /* 0x00000000031a7211 */ /* 0x000fc800078c08ff */
[----:B------:R-:W-:Y:S01]  /*6cc50*/  LEA.HI.X.SX32 R27, R3, R2, 0x1, P6 ;  /* 0x00000002031b7211 */ /* 0x000fe200030f0eff */
[----:B------:R-:W-:-:S04]  /*6cc60*/  IMAD R3, R8, R29, RZ ;  /* 0x0000001d08037224 */ /* 0x000fc800078e02ff */
[----:B------:R1:W-:Y:S01]  /*6cc70*/  @P5 STG.E.U16 desc[UR10][R26.64], R18 ;  /* 0x000000121a005986 */ /* 0x0003e2000c10150a */
[----:B------:R-:W-:Y:S01]  /*6cc80*/  ISETP.LT.AND P6, PT, R8, UR7, !P0 ;  /* 0x0000000708007c0c */ /* 0x000fe2000c7c1270 */
[----:B------:R-:W5:Y:S02]  /*6cc90*/  LDCU UR7, c[0x0][0x39c] ;  /* 0x00007380ff0777ac */ /* 0x000f640008000800 */
[----:B------:R0:W-:Y:S01]  /*6cca0*/  @P4 STG.E.U16 desc[UR10][R24.64], R5 ;  /* 0x0000000518004986 */ /* 0x0001e2000c10150a */
[----:B------:R-:W-:-:S03]  /*6ccb0*/  LEA R8, P2, R3, R0, 0x1 ;  /* 0x0000000003087211 */ /* 0x000fc600078408ff */
[----:B-1----:R-:W3:Y:S04]  /*6ccc0*/  LDL.LU R26, [R1+0x7c] ;  /* 0x00007c00011a7983 */ /* 0x002ee80000300800 */
[----:B0-----:R-:W3:Y:S01]  /*6ccd0*/  LDL.LU R25, [R1+0x78] ;  /* 0x0000780001197983 */ /* 0x001ee20000300800 */
[----:B------:R-:W-:Y:S02]  /*6cce0*/  PRMT R5, R9, 0x7632, R5 ;  /* 0x0000763209057816 */ /* 0x000fe40000000005 */
[----:B------:R-:W-:Y:S02]  /*6ccf0*/  LEA.HI.X.SX32 R9, R3, R2, 0x1, P2 ;  /* 0x0000000203097211 */ /* 0x000fe400010f0eff */
[----:B------:R-:W-:Y:S01]  /*6cd00*/  ISETP.LT.AND P2, PT, R28, UR5, !P0 ;  /* 0x000000051c007c0c */ /* 0x000fe2000c741270 */
[----:B------:R-:W0:Y:S01]  /*6cd10*/  LDCU UR5, c[0x0][0x39c] ;  /* 0x00007380ff0577ac */ /* 0x000e220008000800 */
[C---:B----4-:R-:W-:Y:S01]  /*6cd20*/  ISETP.LT.AND P4, PT, R4.reuse, UR6, !P0 ;  /* 0x0000000604007c0c */ /* 0x050fe2000c781270 */
[-C--:B------:R-:W-:Y:S01]  /*6cd30*/  IMAD R3, R4, R29.reuse, RZ ;  /* 0x0000001d04037224 */ /* 0x080fe200078e02ff */
[----:B------:R1:W-:Y:S01]  /*6cd40*/  @P6 STG.E.U16 desc[UR10][R8.64], R5 ;  /* 0x0000000508006986 */ /* 0x0003e2000c10150a */
[----:B------:R-:W-:Y:S01]  /*6cd50*/  IMAD R4, R28, R29, RZ ;  /* 0x0000001d1c047224 */ /* 0x000fe200078e02ff */
[----:B------:R-:W-:Y:S01]  /*6cd60*/  PRMT R16, R12, 0x7632, R16 ;  /* 0x000076320c107816 */ /* 0x000fe20000000010 */
[----:B------:R-:W4:Y:S01]  /*6cd70*/  LDCU UR6, c[0x0][0x39c] ;  /* 0x00007380ff0677ac */ /* 0x000f220008000800 */
[----:B------:R-:W4:Y:S04]  /*6cd80*/  LDL.LU R28, [R1+0x80] ;  /* 0x00008000011c7983 */ /* 0x000f280000300800 */
[----:B------:R-:W4:Y:S01]  /*6cd90*/  LDL.LU R27, [R1+0x84] ;  /* 0x00008400011b7983 */ /* 0x000f220000300800 */
[----:B-1----:R-:W-:-:S04]  /*6cda0*/  LEA R8, P5, R3, R0, 0x1 ;  /* 0x0000000003087211 */ /* 0x002fc800078a08ff */
[----:B------:R-:W-:Y:S01]  /*6cdb0*/  LEA.HI.X.SX32 R9, R3, R2, 0x1, P5 ;  /* 0x0000000203097211 */ /* 0x000fe200028f0eff */
[----:B--2---:R-:W-:Y:S01]  /*6cdc0*/  IMAD R3, R20, R29, RZ ;  /* 0x0000001d14037224 */ /* 0x004fe200078e02ff */
[----:B------:R-:W-:Y:S02]  /*6cdd0*/  LEA R12, P6, R4, R0, 0x1 ;  /* 0x00000000040c7211 */ /* 0x000fe400078c08ff */
[----:B-----5:R-:W-:Y:S01]  /*6cde0*/  ISETP.LT.AND P5, PT, R20, UR7, !P0 ;  /* 0x0000000714007c0c */ /* 0x020fe2000c7a1270 */
[----:B------:R1:W-:Y:S01]  /*6cdf0*/  @P4 STG.E.U16 desc[UR10][R8.64], R16 ;  /* 0x0000001008004986 */ /* 0x0003e2000c10150a */
[----:B------:R-:W-:Y:S01]  /*6ce00*/  PRMT R5, R13, 0x7632, R5 ;  /* 0x000076320d057816 */ /* 0x000fe20000000005 */
[----:B------:R-:W2:Y:S01]  /*6ce10*/  LDCU UR7, c[0x0][0x39c] ;  /* 0x00007380ff0777ac */ /* 0x000ea20008000800 */
[----:B------:R-:W-:Y:S01]  /*6ce20*/  LEA.HI.X.SX32 R13, R4, R2, 0x1, P6 ;  /* 0x00000002040d7211 */ /* 0x000fe200030f0eff */
[----:B------:R-:W5:Y:S01]  /*6ce30*/  LDL.LU R20, [R1+0x8c] ;  /* 0x00008c0001147983 */ /* 0x000f620000300800 */
[----:B------:R-:W-:-:S02]  /*6ce40*/  PRMT R21, R21, 0x7632, R21 ;  /* 0x0000763215157816 */ /* 0x000fc40000000015 */
[C---:B-1----:R-:W-:Y:S01]  /*6ce50*/  LEA R8, P4, R3.reuse, R0, 0x1 ;  /* 0x0000000003087211 */ /* 0x042fe200078808ff */
[----:B------:R1:W-:Y:S03]  /*6ce60*/  @P2 STG.E.U16 desc[UR10][R12.64], R5 ;  /* 0x000000050c002986 */ /* 0x0003e6000c10150a */
[----:B------:R-:W-:Y:S01]  /*6ce70*/  LEA.HI.X.SX32 R9, R3, R2, 0x1, P4 ;  /* 0x0000000203097211 */ /* 0x000fe200020f0eff */
[CC--:B---3--:R-:W-:Y:S01]  /*6ce80*/  IMAD R3, R25.reuse, R29.reuse, RZ ;  /* 0x0000001d19037224 */ /* 0x0c8fe200078e02ff */
[----:B------:R-:W-:Y:S01]  /*6ce90*/  ISETP.LT.AND P4, PT, R25, UR8, !P0 ;  /* 0x0000000819007c0c */ /* 0x000fe2000c781270 */
[----:B------:R-:W3:Y:S01]  /*6cea0*/  LDCU UR8, c[0x0][0x39c] ;  /* 0x00007380ff0877ac */ /* 0x000ee20008000800 */
[C---:B0-----:R-:W-:Y:S01]  /*6ceb0*/  ISETP.LT.AND P6, PT, R26.reuse, UR5, !P0 ;  /* 0x000000051a007c0c */ /* 0x041fe2000c7c1270 */
[----:B------:R0:W-:Y:S01]  /*6cec0*/  @P5 STG.E.U16 desc[UR10][R8.64], R21 ;  /* 0x0000001508005986 */ /* 0x0001e2000c10150a */
[----:B------:R-:W-:Y:S01]  /*6ced0*/  LEA R4, P2, R3, R0, 0x1 ;  /* 0x0000000003047211 */ /* 0x000fe200078408ff */
[----:B------:R-:W5:Y:S01]  /*6cee0*/  LDCU UR5, c[0x0][0x39c] ;  /* 0x00007380ff0577ac */ /* 0x000f620008000800 */
[----:B-1----:R-:W-:Y:S01]  /*6cef0*/  IMAD R12, R26, R29, RZ ;  /* 0x0000001d1a0c7224 */ /* 0x002fe200078e02ff */
[----:B------:R-:W-:Y:S01]  /*6cf00*/  PRMT R13, R5, 0x7632, R13 ;  /* 0x00007632050d7816 */ /* 0x000fe2000000000d */
[----:B------:R-:W5:Y:S01]  /*6cf10*/  LDL.LU R25, [R1+0x18] ;  /* 0x0000180001197983 */ /* 0x000f620000300800 */
[----:B------:R-:W-:-:S02]  /*6cf20*/  PRMT R17, R17, 0x7632, R17 ;  /* 0x0000763211117816 */ /* 0x000fc40000000011 */
[----:B------:R-:W-:Y:S02]  /*6cf30*/  LEA.HI.X.SX32 R5, R3, R2, 0x1, P2 ;  /* 0x0000000203057211 */ /* 0x000fe400010f0eff */
[----:B0-----:R-:W-:-:S03]  /*6cf40*/  LEA R8, P5, R12, R0, 0x1 ;  /* 0x000000000c087211 */ /* 0x001fc600078a08ff */
[----:B------:R0:W-:Y:S01]  /*6cf50*/  @P4 STG.E.U16 desc[UR10][R4.64], R17 ;  /* 0x0000001104004986 */ /* 0x0001e2000c10150a */
[----:B------:R-:W-:-:S05]  /*6cf60*/  LEA.HI.X.SX32 R9, R12, R2, 0x1, P5 ;  /* 0x000000020c097211 */ /* 0x000fca00028f0eff */
[----:B------:R1:W-:Y:S01]  /*6cf70*/  @P6 STG.E.U16 desc[UR10][R8.64], R13 ;  /* 0x0000000d08006986 */ /* 0x0003e2000c10150a */
[CC--:B----4-:R-:W-:Y:S01]  /*6cf80*/  IMAD R3, R28.reuse, R29.reuse, RZ ;  /* 0x0000001d1c037224 */ /* 0x0d0fe200078e02ff */
[----:B------:R-:W-:Y:S01]  /*6cf90*/  ISETP.LT.AND P2, PT, R28, UR6, !P0 ;  /* 0x000000061c007c0c */ /* 0x000fe2000c741270 */
[----:B------:R-:W4:Y:S01]  /*6cfa0*/  LDCU UR6, c[0x0][0x39c] ;  /* 0x00007380ff0677ac */ /* 0x000f220008000800 */
[----:B------:R-:W4:Y:S02]  /*6cfb0*/  LDL.LU R28, [R1+0x8] ;  /* 0x00000800011c7983 */ /* 0x000f240000300800 */
[----:B0-----:R-:W-:Y:S01]  /*6cfc0*/  LEA R4, P4, R3, R0, 0x1 ;  /* 0x0000000003047211 */ /* 0x001fe200078808ff */
[----:B-1----:R-:W-:-:S03]  /*6cfd0*/  IMAD R9, R27, R29, RZ ;  /* 0x0000001d1b097224 */ /* 0x002fc600078e02ff */
[----:B------:R-:W-:Y:S02]  /*6cfe0*/  LEA.HI.X.SX32 R5, R3, R2, 0x1, P4 ;  /* 0x0000000203057211 */ /* 0x000fe400020f0eff */
[----:B------:R-:W-:Y:S02]  /*6cff0*/  PRMT R3, R18, 0x7632, R3 ;  /* 0x0000763212037816 */ /* 0x000fe40000000003 */
[----:B------:R-:W-:Y:S01]  /*6d000*/  LEA R8, P5, R9, R0, 0x1 ;  /* 0x0000000009087211 */ /* 0x000fe200078a08ff */
[----:B------:R-:W4:Y:S01]  /*6d010*/  LDL.LU R18, [R1+0x1958] ;  /* 0x0019580001127983 */ /* 0x000f220000300800 */
[----:B--2---:R-:W-:Y:S01]  /*6d020*/  ISETP.LT.AND P6, PT, R27, UR7, !P0 ;  /* 0x000000071b007c0c */ /* 0x004fe2000c7c1270 */
[----:B------:R-:W0:Y:S02]  /*6d030*/  LDCU UR7, c[0x0][0x39c] ;  /* 0x00007380ff0777ac */ /* 0x000e240008000800 */
[----:B------:R1:W-:Y:S04]  /*6d040*/  @P2 STG.E.U16 desc[UR10][R4.64], R3 ;  /* 0x0000000304002986 */ /* 0x0003e8000c10150a */
[----:B------:R-:W2:Y:S01]  /*6d050*/  LDL.LU R27, [R1+0xb8] ;  /* 0x0000b800011b7983 */ /* 0x000ea20000300800 */
[----:B-1----:R-:W-:Y:S01]  /*6d060*/  IMAD R3, R29, 0x4, R9 ;  /* 0x000000041d037824 */ /* 0x002fe200078e0209 */
[----:B------:R-:W-:-:S02]  /*6d070*/  LEA.HI.X.SX32 R9, R9, R2, 0x1, P5 ;  /* 0x0000000209097211 */ /* 0x000fc400028f0eff */
[----:B---3--:R-:W-:Y:S02]  /*6d080*/  ISETP.LT.AND P5, PT, R10, UR8, !P0 ;  /* 0x000000080a007c0c */ /* 0x008fe4000c7a1270 */
[----:B-----5:R-:W-:Y:S01]  /*6d090*/  ISETP.LT.AND P4, PT, R20, UR5, !P0 ;  /* 0x0000000514007c0c */ /* 0x020fe2000c781270 */
[----:B------:R-:W3:Y:S01]  /*6d0a0*/  LDL.LU R10, [R1+0x1954] ;  /* 0x00195400010a7983 */ /* 0x000ee20000300800 */
[----:B------:R-:W1:Y:S01]  /*6d0b0*/  LDCU UR5, c[0x0][0x39c] ;  /* 0x00007380ff0577ac */ /* 0x000e620008000800 */
[----:B------:R-:W-:Y:S01]  /*6d0c0*/  IMAD R12, R29, 0x4, R3 ;  /* 0x000000041d0c7824 */ /* 0x000fe200078e0203 */
[C---:B------:R-:W-:Y:S01]  /*6d0d0*/  LEA R4, P2, R3.reuse, R0, 0x1 ;  /* 0x0000000003047211 */ /* 0x040fe200078408ff */
[----:B------:R-:W5:Y:S01]  /*6d0e0*/  LDCU UR8, c[0x0][0x39c] ;  /* 0x00007380ff0877ac */ /* 0x000f620008000800 */
[----:B------:R0:W-:Y:S02]  /*6d0f0*/  @P6 STG.E.U16 desc[UR10][R8.64], R25 ;  /* 0x0000001908006986 */ /* 0x0001e4000c10150a */
[----:B------:R-:W-:-:S02]  /*6d100*/  LEA.HI.X.SX32 R5, R3, R2, 0x1, P2 ;  /* 0x0000000203057211 */ /* 0x000fc400010f0eff */
[----:B0-----:R-:W-:-:S04]  /*6d110*/  LEA R8, P6, R12, R0, 0x1 ;  /* 0x000000000c087211 */ /* 0x001fc800078c08ff */
[----:B------:R-:W-:Y:S02]  /*6d120*/  LEA.HI.X.SX32 R9, R12, R2, 0x1, P6 ;  /* 0x000000020c097211 */ /* 0x000fe400030f0eff */
[----:B----4-:R-:W-:Y:S01]  /*6d130*/  ISETP.LT.AND P2, PT, R18, UR6, !P0 ;  /* 0x0000000612007c0c */ /* 0x010fe2000c741270 */
[----:B------:R-:W-:Y:S01]  /*6d140*/  IMAD R3, R29, 0x4, R12 ;  /* 0x000000041d037824 */ /* 0x000fe200078e020c */
[----:B------:R-:W4:Y:S01]  /*6d150*/  LDL.LU R18, [R1+0x1950] ;  /* 0x0019500001127983 */ /* 0x000f220000300800 */
[----:B------:R-:W2:Y:S03]  /*6d160*/  LDCU UR6, c[0x0][0x39c] ;  /* 0x00007380ff0677ac */ /* 0x000ea60008000800 */
[----:B------:R-:W2:Y:S04]  /*6d170*/  LDL.LU R21, [R1+0xc0] ;  /* 0x0000c00001157983 */ /* 0x000ea80000300800 */
[----:B---3--:R0:W-:Y:S01]  /*6d180*/  @P3 STG.E.U16 desc[UR10][R4.64], R10 ;  /* 0x0000000a04003986 */ /* 0x0081e2000c10150a */
[----:B-1----:R-:W-:Y:S01]  /*6d190*/  ISETP.LT.AND P3, PT, R14, UR5, !P0 ;  /* 0x000000050e007c0c */ /* 0x002fe2000c761270 */
[----:B------:R-:W1:Y:S02]  /*6d1a0*/  LDCU UR5, c[0x0][0x39c] ;  /* 0x00007380ff0577ac */ /* 0x000e640008000800 */
[----:B------:R-:W3:Y:S04]  /*6d1b0*/  LDL.LU R14, [R1+0x194c] ;  /* 0x00194c00010e7983 */ /* 0x000ee80000300800 */
[----:B------:R-:W2:Y:S04]  /*6d1c0*/  LDL.LU R24, [R1+0xc4] ;  /* 0x0000c40001187983 */ /* 0x000ea80000300800 */
[----:B------:R1:W-:Y:S01]  /*6d1d0*/  @P4 STG.E.U16 desc[UR10][R8.64], R28 ;  /* 0x0000001c08004986 */ /* 0x0003e2000c10150a */
[----:B------:R-:W-:Y:S01]  /*6d1e0*/  ISETP.LT.AND P4, PT, R22, UR7, !P0 ;  /* 0x0000000716007c0c */ /* 0x000fe2000c781270 */
[----:B------:R-:W2:Y:S02]  /*6d1f0*/  LDCU UR7, c[0x0][0x39c] ;  /* 0x00007380ff0777ac */ /* 0x000ea40008000800 */
[----:B------:R-:W2:Y:S04]  /*6d200*/  LDL.LU R20, [R1+0xa8] ;  /* 0x0000a80001147983 */ /* 0x000ea80000300800 */
[----:B------:R-:W2:Y:S01]  /*6d210*/  LDL.LU R22, [R1+0x1948] ;  /* 0x0019480001167983 */ /* 0x000ea20000300800 */
[----:B0-----:R-:W-:Y:S01]  /*6d220*/  LEA R4, P6, R3, R0, 0x1 ;  /* 0x0000000003047211 */ /* 0x001fe200078c08ff */
[----:B-1----:R-:W-:-:S03]  /*6d230*/  IMAD R9, R29, 0x4, R3 ;  /* 0x000000041d097824 */ /* 0x002fc600078e0203 */
[----:B------:R-:W-:Y:S01]  /*6d240*/  LEA.HI.X.SX32 R5, R3, R2, 0x1, P6 ;  /* 0x0000000203057211 */ /* 0x000fe200030f0eff */
[----:B------:R-:W4:Y:S01]  /*6d250*/  LDL.LU R16, [R1+0xc8] ;  /* 0x0000c80001107983 */ /* 0x000f220000300800 */
[----:B------:R-:W-:Y:S01]  /*6d260*/  LEA R8, P6, R9, R0, 0x1 ;  /* 0x0000000009087211 */ /* 0x000fe200078c08ff */
[----:B------:R-:W-:Y:S02]  /*6d270*/  IMAD R3, R29, 0x4, R9 ;  /* 0x000000041d037824 */ /* 0x000fe400078e0209 */
[----:B------:R-:W4:Y:S01]  /*6d280*/  LDL.LU R26, [R1+0xcc] ;  /* 0x0000cc00011a7983 */ /* 0x000f220000300800 */
[----:B------:R-:W-:-:S03]  /*6d290*/  LEA.HI.X.SX32 R9, R9, R2, 0x1, P6 ;  /* 0x0000000209097211 */ /* 0x000fc600030f0eff */
[----:B---3--:R0:W-:Y:S04]  /*6d2a0*/  @P5 STG.E.U16 desc[UR10][R4.64], R14 ;  /* 0x0000000e04005986 */ /* 0x0081e8000c10150a */
[----:B--2---:R1:W-:Y:S01]  /*6d2b0*/  @P2 STG.E.U16 desc[UR10][R8.64], R22 ;  /* 0x0000001608002986 */ /* 0x0043e2000c10150a */
[----:B------:R-:W-:Y:S01]  /*6d2c0*/  ISETP.LT.AND P2, PT, R6, UR5, !P0 ;  /* 0x0000000506007c0c */ /* 0x000fe2000c741270 */
[----:B------:R-:W-:Y:S01]  /*6d2d0*/  IMAD R12, R29, 0x4, R3 ;  /* 0x000000041d0c7824 */ /* 0x000fe200078e0203 */
[----:B------:R-:W-:Y:S01]  /*6d2e0*/  ISETP.LT.AND P5, PT, R27, UR6, !P0 ;  /* 0x000000061b007c0c */ /* 0x000fe2000c7a1270 */
[----:B------:R-:W2:Y:S01]  /*6d2f0*/  LDL.LU R6, [R1+0x1944] ;  /* 0x0019440001067983 */ /* 0x000ea20000300800 */
[C---:B0-----:R-:W-:Y:S01]  /*6d300*/  LEA R4, P6, R3.reuse, R0, 0x1 ;  /* 0x0000000003047211 */ /* 0x041fe200078c08ff */
[----:B------:R-:W0:Y:S02]  /*6d310*/  LDCU UR6, c[0x0][0x39c] ;  /* 0x00007380ff0677ac */ /* 0x000e240008000800 */
[----:B------:R-:W3:Y:S01]  /*6d320*/  LDL.LU R27, [R1+0xd0] ;  /* 0x0000d000011b7983 */ /* 0x000ee20000300800 */
[----:B------:R-:W-:Y:S01]  /*6d330*/  LEA.HI.X.SX32 R5, R3, R2, 0x1, P6 ;  /* 0x0000000203057211 */ /* 0x000fe200030f0eff */
[----:B------:R-:W-:Y:S01]  /*6d340*/  IMAD R3, R29, 0x4, R12 ;  /* 0x000000041d037824 */ /* 0x000fe200078e020c */
[----:B------:R-:W0:Y:S01]  /*6d350*/  LDCU UR5, c[0x0][0x39c] ;  /* 0x00007380ff0577ac */ /* 0x000e220008000800 */
[----:B-1----:R-:W-:-:S02]  /*6d360*/  LEA R8, P6, R12, R0, 0x1 ;  /* 0x000000000c087211 */ /* 0x002fc400078c08ff */
[----:B----4-:R1:W-:Y:S01]  /*6d370*/  @P3 STG.E.U16 desc[UR10][R4.64], R18 ;  /* 0x0000001204003986 */ /* 0x0103e2000c10150a */
[----:B------:R-:W-:Y:S01]  /*6d380*/  ISETP.LT.AND P3, PT, R21, UR7, !P0 ;  /* 0x0000000715007c0c */ /* 0x000fe2000c761270 */
[----:B------:R-:W4:Y:S01]  /*6d390*/  LDCU UR7, c[0x0][0x39c] ;  /* 0x00007380ff0777ac */ /* 0x000f220008000800 */
[----:B------:R-:W-:Y:S01]  /*6d3a0*/  LEA.HI.X.SX32 R9, R12, R2, 0x1, P6 ;  /* 0x000000020c097211 */ /* 0x000fe200030f0eff */
[----:B------:R-:W-:Y:S01]  /*6d3b0*/  IMAD R12, R29, 0x4, R3 ;  /* 0x000000041d0c7824 */ /* 0x000fe200078e0203 */
[----:B-1----:R-:W-:-:S04]  /*6d3c0*/  LEA R4, P6, R3, R0, 0x1 ;  /* 0x0000000003047211 */ /* 0x002fc800078c08ff */
[----:B------:R-:W-:Y:S02]  /*6d3d0*/  LEA.HI.X.SX32 R5, R3, R2, 0x1, P6 ;  /* 0x0000000203057211 */ /* 0x000fe400030f0eff */
[----:B------:R-:W-:Y:S01]  /*6d3e0*/  PRMT R3, R25, 0x7632, R3 ;  /* 0x0000763219037816 */ /* 0x000fe20000000003 */
[----:B--2---:R1:W-:Y:S01]  /*6d3f0*/  @P4 STG.E.U16 desc[UR10][R8.64], R6 ;  /* 0x0000000608004986 */ /* 0x0043e2000c10150a */
[----:B0-----:R-:W-:Y:S01]  /*6d400*/  ISETP.LT.AND P4, PT, R24, UR6, !P0 ;  /* 0x0000000618007c0c */ /* 0x001fe2000c781270 */
[----:B------:R-:W3:Y:S02]  /*6d410*/  LDCU UR6, c[0x0][0x39c] ;  /* 0x00007380ff0677ac */ /* 0x000ee40008000800 */
[----:B------:R-:W2:Y:S01]  /*6d420*/  LDL.LU R24, [R1+0xd4] ;  /* 0x0000d40001187983 */ /* 0x000ea20000300800 */
[----:B-1----:R-:W-:-:S03]  /*6d430*/  LEA R8, P6, R12, R0, 0x1 ;  /* 0x000000000c087211 */ /* 0x002fc600078c08ff */
[----:B------:R0:W-:Y:S01]  /*6d440*/  @P5 STG.E.U16 desc[UR10][R4.64], R20 ;  /* 0x0000001404005986 */ /* 0x0001e2000c10150a */
[----:B------:R-:W-:-:S03]  /*6d450*/  LEA.HI.X.SX32 R9, R12, R2, 0x1, P6 ;  /* 0x000000020c097211 */ /* 0x000fc600030f0eff */
[----:B------:R-:W5:Y:S04]  /*6d460*/  LDL.LU R25, [R1+0xd8] ;  /* 0x0000d80001197983 */ /* 0x000f680000300800 */
[----:B------:R1:W-:Y:S01]  /*6d470*/  @P2 STG.E.U16 desc[UR10][R8.64], R3 ;  /* 0x0000000308002986 */ /* 0x0003e2000c10150a */
[----:B----4-:R-:W-:Y:S01]  /*6d480*/  ISETP.LT.AND P2, PT, R26, UR7, !P0 ;  /* 0x000000071a007c0c */ /* 0x010fe2000c741270 */
[----:B------:R-:W-:Y:S01]  /*6d490*/  IMAD R12, R29, 0x4, R12 ;  /* 0x000000041d0c7824 */ /* 0x000fe200078e020c */
[----:B------:R-:W-:Y:S01]  /*6d4a0*/  PRMT R6, R10, 0x7632, R6 ;  /* 0x000076320a067816 */ /* 0x000fe20000000006 */
[----:B------:R-:W4:Y:S01]  /*6d4b0*/  LDL.LU R26, [R1+0xdc] ;  /* 0x0000dc00011a7983 */ /* 0x000f220000300800 */
[----:B------:R-:W-:Y:S01]  /*6d4c0*/  ISETP.LT.AND P5, PT, R16, UR5, !P0 ;  /* 0x0000000510007c0c */ /* 0x000fe2000c7a1270 */
[----:B------:R-:W2:Y:S01]  /*6d4d0*/  LDCU UR5, c[0x0][0x39c] ;  /* 0x00007380ff0577ac */ /* 0x000ea20008000800 */
[----:B0-----:R-:W-:-:S02]  /*6d4e0*/  LEA R4, P6, R12, R0, 0x1 ;  /* 0x000000000c047211 */ /* 0x001fc400078c08ff */
[----:B------:R-:W-:Y:S01]  /*6d4f0*/  PRMT R14, R14, 0x7632, R14 ;  /* 0x000076320e0e7816 */ /* 0x000fe2000000000e */
[----:B------:R-:W5:Y:S01]  /*6d500*/  LDCU UR7, c[0x0][0x39c] ;  /* 0x00007380ff0777ac */ /* 0x000f620008000800 */
[----:B------:R-:W-:-:S05]  /*6d510*/  LEA.HI.X.SX32 R5, R12, R2, 0x1, P6 ;  /* 0x000000020c057211 */ /* 0x000fca00030f0eff */
[----:B------:R0:W-:Y:S01]  /*6d520*/  @P3 STG.E.U16 desc[UR10][R4.64], R6 ;  /* 0x0000000604003986 */ /* 0x0001e2000c10150a */
[----:B---3--:R-:W-:Y:S01]  /*6d530*/  ISETP.LT.AND P3, PT, R27, UR6, !P0 ;  /* 0x000000061b007c0c */ /* 0x008fe2000c761270 */
[C---:B-1----:R-:W-:Y:S01]  /*6d540*/  IMAD R3, R29.reuse, 0x4, R12 ;  /* 0x000000041d037824 */ /* 0x042fe200078e020c */
[----:B------:R-:W4:Y:S01]  /*6d550*/  LDCU UR6, c[0x0][0x39c] ;  /* 0x00007380ff0677ac */ /* 0x000f220008000800 */
[----:B------:R-:W3:Y:S02]  /*6d560*/  LDL.LU R27, [R1+0xe0] ;  /* 0x0000e000011b7983 */ /* 0x000ee40000300800 */
[----:B------:R-:W-:Y:S01]  /*6d570*/  IMAD R10, R29, 0x4, R3 ;  /* 0x000000041d0a7824 */ /* 0x000fe200078e0203 */
[----:B------:R-:W-:-:S04]  /*6d580*/  LEA R8, P6, R3, R0, 0x1 ;  /* 0x0000000003087211 */ /* 0x000fc800078c08ff */
[----:B------:R-:W-:Y:S02]  /*6d590*/  LEA.HI.X.SX32 R9, R3, R2, 0x1, P6 ;  /* 0x0000000203097211 */ /* 0x000fe400030f0eff */
[----:B0-----:R-:W-:Y:S02]  /*6d5a0*/  LEA R4, P6, R10, R0, 0x1 ;  /* 0x000000000a047211 */ /* 0x001fe400078c08ff */
[----:B------:R-:W-:Y:S02]  /*6d5b0*/  PRMT R3, R28, 0x7632, R3 ;  /* 0x000076321c037816 */ /* 0x000fe40000000003 */
[----:B------:R-:W-:Y:S01]  /*6d5c0*/  LEA.HI.X.SX32 R5, R10, R2, 0x1, P6 ;  /* 0x000000020a057211 */ /* 0x000fe200030f0eff */
[----:B------:R-:W-:Y:S01]  /*6d5d0*/  IMAD R10, R29, 0x4, R10 ;  /* 0x000000041d0a7824 */ /* 0x000fe200078e020a */
[----:B------:R-:W-:Y:S01]  /*6d5e0*/  PRMT R22, R22, 0x7632, R22 ;  /* 0x0000763216167816 */ /* 0x000fe20000000016 */
[----:B------:R0:W-:Y:S04]  /*6d5f0*/  @P4 STG.E.U16 desc[UR10][R8.64], R3 ;  /* 0x0000000308004986 */ /* 0x0001e8000c10150a */
[----:B------:R1:W-:Y:S01]  /*6d600*/  @P5 STG.E.U16 desc[UR10][R4.64], R14 ;  /* 0x0000000e04005986 */ /* 0x0003e2000c10150a */
[----:B------:R-:W-:-:S02]  /*6d610*/  PRMT R18, R18, 0x7632, R18 ;  /* 0x0000763212127816 */ /* 0x000fc40000000012 */
[----:B------:R-:W-:Y:S01]  /*6d620*/  PRMT R6, R6, 0x7632, R6 ;  /* 0x0000763206067816 */ /* 0x000fe20000000006 */
[----:B------:R-:W3:Y:S01]  /*6d630*/  LDL.LU R28, [R1+0xe4] ;  /* 0x0000e400011c7983 */ /* 0x000ee20000300800 */
[----:B0-----:R-:W-:Y:S01]  /*6d640*/  IMAD R3, R29, 0x4, R10 ;  /* 0x000000041d037824 */ /* 0x001fe200078e020a */
[----:B-1----:R-:W-:-:S04]  /*6d650*/  LEA R4, P6, R10, R0, 0x1 ;  /* 0x000000000a047211 */ /* 0x002fc800078c08ff */
[----:B------:R-:W-:Y:S01]  /*6d660*/  LEA.HI.X.SX32 R5, R10, R2, 0x1, P6 ;  /* 0x000000020a057211 */ /* 0x000fe200030f0eff */
[----:B------:R-:W-:Y:S01]  /*6d670*/  IMAD R10, R29, 0x4, R3 ;  /* 0x000000041d0a7824 */ /* 0x000fe200078e0203 */
[----:B------:R-:W-:-:S03]  /*6d680*/  LEA R8, P6, R3, R0, 0x1 ;  /* 0x0000000003087211 */ /* 0x000fc600078c08ff */
[----:B------:R0:W-:Y:S01]  /*6d690*/  @P2 STG.E.U16 desc[UR10][R4.64], R22 ;  /* 0x0000001604002986 */ /* 0x0001e2000c10150a */
[----:B------:R-:W-:Y:S02]  /*6d6a0*/  LEA.HI.X.SX32 R9, R3, R2, 0x1, P6 ;  /* 0x0000000203097211 */ /* 0x000fe400030f0eff */
[----:B0-----:R-:W-:-:S04]  /*6d6b0*/  LEA R4, P6, R10, R0, 0x1 ;  /* 0x000000000a047211 */ /* 0x001fc800078c08ff */
[----:B------:R-:W-:Y:S01]  /*6d6c0*/  LEA.HI.X.SX32 R5, R10, R2, 0x1, P6 ;  /* 0x000000020a057211 */ /* 0x000fe200030f0eff */
[C---:B------:R-:W-:Y:S01]  /*6d6d0*/  IMAD R10, R29.reuse, 0x4, R10 ;  /* 0x000000041d0a7824 */ /* 0x040fe200078e020a */
[----:B------:R-:W-:Y:S03]  /*6d6e0*/  @P3 STG.E.U16 desc[UR10][R8.64], R18 ;  /* 0x0000001208003986 */ /* 0x000fe6000c10150a */
[----:B------:R-:W-:Y:S01]  /*6d6f0*/  IMAD R3, R29, 0x4, R10 ;  /* 0x000000041d037824 */ /* 0x000fe200078e020a */
[----:B--2---:R-:W-:Y:S01]  /*6d700*/  ISETP.LT.AND P4, PT, R24, UR5, !P0 ;  /* 0x0000000518007c0c */ /* 0x004fe2000c781270 */
[----:B------:R-:W3:Y:S01]  /*6d710*/  LDCU UR5, c[0x0][0x39c] ;  /* 0x00007380ff0577ac */ /* 0x000ee20008000800 */
[----:B------:R-:W2:Y:S01]  /*6d720*/  LDL.LU R24, [R1+0x1c] ;  /* 0x00001c0001187983 */ /* 0x000ea20000300800 */
[----:B-----5:R-:W-:-:S10]  /*6d730*/  ISETP.LT.AND P5, PT, R25, UR7, !P0 ;  /* 0x0000000719007c0c */ /* 0x020fd4000c7a1270 */
[----:B------:R0:W-:Y:S01]  /*6d740*/  @P4 STG.E.U16 desc[UR10][R4.64], R6 ;  /* 0x0000000604004986 */ /* 0x0001e2000c10150a */
[----:B------:R-:W1:Y:S01]  /*6d750*/  LDCU UR7, c[0x0][0x39c] ;  /* 0x00007380ff0777ac */ /* 0x000e620008000800 */
[----:B----4-:R-:W-:Y:S01]  /*6d760*/  ISETP.LT.AND P2, PT, R26, UR6, !P0 ;  /* 0x000000061a007c0c */ /* 0x010fe2000c741270 */
[----:B------:R-:W4:Y:S01]  /*6d770*/  LDCU UR6, c[0x0][0x39c] ;  /* 0x00007380ff0677ac */ /* 0x000f220008000800 */
[----:B0-----:R-:W-:-:S04]  /*6d780*/  LEA R4, P6, R10, R0, 0x1 ;  /* 0x000000000a047211 */ /* 0x001fc800078c08ff */
[----:B------:R-:W-:Y:S02]  /*6d790*/  LEA.HI.X.SX32 R5, R10, R2, 0x1, P6 ;  /* 0x000000020a057211 */ /* 0x000fe400030f0eff */
[----:B------:R-:W-:Y:S02]  /*6d7a0*/  PRMT R10, R20, 0x7632, R10 ;  /* 0x00007632140a7816 */ /* 0x000fe4000000000a */
[----:B---3--:R-:W-:-:S03]  /*6d7b0*/  ISETP.LT.AND P3, PT, R27, UR5, !P0 ;  /* 0x000000051b007c0c */ /* 0x008fc6000c761270 */
[----:B------:R0:W-:Y:S01]  /*6d7c0*/  @P5 STG.E.U16 desc[UR10][R4.64], R10 ;  /* 0x0000000a04005986 */ /* 0x0001e2000c10150a */
[----:B------:R-:W3:Y:S01]  /*6d7d0*/  LDCU UR5, c[0x0][0x39c] ;  /* 0x00007380ff0577ac */ /* 0x000ee20008000800 */
[----:B----4-:R-:W-:Y:S02]  /*6d7e0*/  ISETP.LT.AND P5, PT, R11, UR6, !P0 ;  /* 0x000000060b007c0c */ /* 0x010fe4000c7a1270 */
[----:B------:R-:W4:Y:S01]  /*6d7f0*/  LDL.LU R27, [R1+0xc] ;  /* 0x00000c00011b7983 */ /* 0x000f220000300800 */
[----:B------:R-:W-:Y:S01]  /*6d800*/  LEA R8, P6, R3, R0, 0x1 ;  /* 0x0000000003087211 */ /* 0x000fe200078c08ff */
[----:B------:R-:W-:Y:S01]  /*6d810*/  IMAD R6, R29, 0x4, R3 ;  /* 0x000000041d067824 */ /* 0x000fe200078e0203 */
[----:B------:R-:W5:Y:S01]  /*6d820*/  LDCU UR6, c[0x0][0x39c] ;  /* 0x00007380ff0677ac */ /* 0x000f620008000800 */
[----:B------:R-:W4:Y:S01]  /*6d830*/  LDL.LU R11, [R1+0x1940] ;  /* 0x00194000010b7983 */ /* 0x000f220000300800 */
[----:B------:R-:W-:Y:S02]  /*6d840*/  LEA.HI.X.SX32 R9, R3, R2, 0x1, P6 ;  /* 0x0000000203097211 */ /* 0x000fe400030f0eff */
[----:B0-----:R-:W-:Y:S01]  /*6d850*/  LEA R4, P6, R6, R0, 0x1 ;  /* 0x0000000006047211 */ /* 0x001fe200078c08ff */
[----:B------:R-:W5:Y:S01]  /*6d860*/  LDL.LU R21, [R1+0xfc] ;  /* 0x0000fc0001157983 */ /* 0x000f620000300800 */
[----:B-1----:R-:W-:Y:S01]  /*6d870*/  ISETP.LT.AND P4, PT, R28, UR7, !P0 ;  /* 0x000000071c007c0c */ /* 0x002fe2000c781270 */
[----:B------:R-:W0:Y:S01]  /*6d880*/  LDCU UR7, c[0x0][0x39c] ;  /* 0x00007380ff0777ac */ /* 0x000e220008000800 */
[----:B------:R-:W-:Y:S01]  /*6d890*/  LEA.HI.X.SX32 R5, R6, R2, 0x1, P6 ;  /* 0x0000000206057211 */ /* 0x000fe200030f0eff */
[----:B------:R-:W-:Y:S01]  /*6d8a0*/  IMAD R3, R29, 0x4, R6 ;  /* 0x000000041d037824 */ /* 0x000fe200078e0206 */
[----:B--2---:R1:W-:Y:S01]  /*6d8b0*/  @P2 STG.E.U16 desc[UR10][R8.64], R24 ;  /* 0x0000001808002986 */ /* 0x0043e2000c10150a */
[----:B---3--:R-:W-:Y:S01]  /*6d8c0*/  ISETP.LT.AND P2, PT, R19, UR5, !P0 ;  /* 0x0000000513007c0c */ /* 0x008fe2000c741270 */
[----:B------:R-:W2:Y:S02]  /*6d8d0*/  LDCU UR5, c[0x0][0x39c] ;  /* 0x00007380ff0577ac */ /* 0x000ea40008000800 */
[----:B------:R-:W3:Y:S04]  /*6d8e0*/  LDL.LU R19, [R1+0x193c] ;  /* 0x00193c0001137983 */ /* 0x000ee80000300800 */
[----:B------:R-:W2:Y:S04]  /*6d8f0*/  LDL.LU R20, [R1+0x100] ;  /* 0x0001000001147983 */ /* 0x000ea80000300800 */
[----:B----4-:R4:W-:Y:S01]  /*6d900*/  @P3 STG.E.U16 desc[UR10][R4.64], R11 ;  /* 0x0000000b04003986 */ /* 0x0109e2000c10150a */
[----:B0-----:R-:W-:Y:S01]  /*6d910*/  ISETP.LT.AND P3, PT, R15, UR7, !P0 ;  /* 0x000000070f007c0c */ /* 0x001fe2000c761270 */
[----:B------:R-:W-:Y:S01]  /*6d920*/  IMAD R6, R29, 0x4, R3 ;  /* 0x000000041d067824 */ /* 0x000fe200078e0203 */
[C---:B-1----:R-:W-:Y:S01]  /*6d930*/  LEA R8, P6, R3.reuse, R0, 0x1 ;  /* 0x0000000003087211 */ /* 0x042fe200078c08ff */
[----:B------:R-:W2:Y:S01]  /*6d940*/  LDL.LU R15, [R1+0x1938] ;  /* 0x00193800010f7983 */ /* 0x000ea20000300800 */
[----:B------:R-:W0:Y:S02]  /*6d950*/  LDCU UR7, c[0x0][0x39c] ;  /* 0x00007380ff0777ac */ /* 0x000e240008000800 */
[----:B------:R-:W-:Y:S01]  /*6d960*/  LEA.HI.X.SX32 R9, R3, R2, 0x1, P6 ;  /* 0x0000000203097211 */ /* 0x000fe200030f0eff */
[----:B------:R-:W3:Y:S04]  /*6d970*/  LDL.LU R16, [R1+0x104] ;  /* 0x0001040001107983 */ /* 0x000ee80000300800 */
[----:B------:R1:W-:Y:S01]  /*6d980*/  @P4 STG.E.U16 desc[UR10][R8.64], R27 ;  /* 0x0000001b08004986 */ /* 0x0003e2000c10150a */
[----:B-----5:R-:W-:Y:S01]  /*6d990*/  ISETP.LT.AND P4, PT, R23, UR6, !P0 ;  /* 0x0000000617007c0c */ /* 0x020fe2000c781270 */
[----:B------:R-:W-:Y:S01]  /*6d9a0*/  IMAD R3, R29, 0x4, R6 ;  /* 0x000000041d037824 */ /* 0x000fe200078e0206 */
[C---:B----4-:R-:W-:Y:S01]  /*6d9b0*/  LEA R4, P6, R6.reuse, R0, 0x1 ;  /* 0x0000000006047211 */ /* 0x050fe200078c08ff */
[----:B------:R-:W4:Y:S01]  /*6d9c0*/  LDL.LU R28, [R1+0xac] ;  /* 0x0000ac00011c7983 */ /* 0x000f220000300800 */
[----:B------:R-:W5:Y:S03]  /*6d9d0*/  LDCU UR6, c[0x0][0x39c] ;  /* 0x00007380ff0677ac */ /* 0x000f660008000800 */
[----:B------:R-:W3:Y:S01]  /*6d9e0*/  LDL.LU R23, [R1+0x1934] ;  /* 0x0019340001177983 */ /* 0x000ee20000300800 */
[----:B------:R-:W-:-:S03]  /*6d9f0*/  LEA.HI.X.SX32 R5, R6, R2, 0x1, P6 ;  /* 0x0000000206057211 */ /* 0x000fc600030f0eff */
[----:B------:R-:W3:Y:S01]  /*6da00*/  LDL.LU R25, [R1+0x108] ;  /* 0x0001080001197983 */ /* 0x000ee20000300800 */
[----:B-1----:R-:W-:-:S04]  /*6da10*/  LEA R8, P6, R3, R0, 0x1 ;  /* 0x0000000003087211 */ /* 0x002fc800078c08ff */
[----:B------:R-:W-:Y:S01]  /*6da20*/  LEA.HI.X.SX32 R9, R3, R2, 0x1, P6 ;  /* 0x0000000203097211 */ /* 0x000fe200030f0eff */
[----:B--2---:R1:W-:Y:S01]  /*6da30*/  @P5 STG.E.U16 desc[UR10][R4.64], R15 ;  /* 0x0000000f04005986 */ /* 0x0043e2000c10150a */
[----:B------:R-:W-:Y:S01]  /*6da40*/  ISETP.LT.AND P5, PT, R7, UR5, !P0 ;  /* 0x0000000507007c0c */ /* 0x000fe2000c7a1270 */
[----:B------:R-:W2:Y:S02]  /*6da50*/  LDCU UR5, c[0x0][0x39c] ;  /* 0x00007380ff0577ac */ /* 0x000ea40008000800 */
[----:B------:R-:W2:Y:S04]  /*6da60*/  LDL.LU R7, [R1+0x1930] ;  /* 0x0019300001077983 */ /* 0x000ea80000300800 */
[----:B------:R-:W4:Y:S01]  /*6da70*/  LDL.LU R26, [R1+0x10c] ;  /* 0x00010c00011a7983 */ /* 0x000f220000300800 */
[----:B-1----:R-:W-:-:S05]  /*6da80*/  IMAD R5, R29, 0x4, R3 ;  /* 0x000000041d057824 */ /* 0x002fca00078e0203 */
[----:B------:R-:W-:Y:S01]  /*6da90*/  LEA R4, P6, R5, R0, 0x1 ;  /* 0x0000000005047211 */ /* 0x000fe200078c08ff */
[----:B------:R-:W-:-:S03]  /*6daa0*/  IMAD R3, R29, 0x4, R5 ;  /* 0x000000041d037824 */ /* 0x000fc600078e0205 */
[----:B------:R-:W-:Y:S01]  /*6dab0*/  LEA.HI.X.SX32 R5, R5, R2, 0x1, P6 ;  /* 0x0000000205057211 */ /* 0x000fe200030f0eff */
[----:B---3--:R1:W-:Y:S04]  /*6dac0*/  @P2 STG.E.U16 desc[UR10][R8.64], R23 ;  /* 0x0000001708002986 */ /* 0x0083e8000c10150a */
[----:B------:R3:W-:Y:S01]  /*6dad0*/  @P3 STG.E.U16 desc[UR10][R4.64], R19 ;  /* 0x0000001304003986 */ /* 0x0007e2000c10150a */
[----:B-----5:R-:W-:Y:S01]  /*6dae0*/  ISETP.LT.AND P3, PT, R20, UR6, !P0 ;  /* 0x0000000614007c0c */ /* 0x020fe2000c761270 */
[----:B------:R-:W-:Y:S01]  /*6daf0*/  IMAD R6, R29, 0x4, R3 ;  /* 0x000000041d067824 */ /* 0x000fe200078e0203 */
[----:B0-----:R-:W-:Y:S01]  /*6db00*/  ISETP.LT.AND P2, PT, R21, UR7, !P0 ;  /* 0x0000000715007c0c */ /* 0x001fe2000c741270 */
[----:B------:R-:W5:Y:S01]  /*6db10*/  LDL.LU R20, [R1+0x110] ;  /* 0x0001100001147983 */ /* 0x000f620000300800 */
[----:B------:R-:W0:Y:S01]  /*6db20*/  LDCU UR7, c[0x0][0x39c] ;  /* 0x00007380ff0777ac */ /* 0x000e220008000800 */
[C---:B-1----:R-:W-:Y:S01]  /*6db30*/  LEA R8, P6, R3.reuse, R0, 0x1 ;  /* 0x0000000003087211 */ /* 0x042fe200078c08ff */
[----:B------:R-:W1:Y:S01]  /*6db40*/  LDCU UR6, c[0x0][0x39c] ;  /* 0x00007380ff0677ac */ /* 0x000e620008000800 */
[----:B------:R-:W5:Y:S02]  /*6db50*/  LDL.LU R21, [R1+0x114] ;  /* 0x0001140001157983 */ /* 0x000f640000300800 */
[----:B------:R-:W-:Y:S01]  /*6db60*/  LEA.HI.X.SX32 R9, R3, R2, 0x1, P6 ;  /* 0x0000000203097211 */ /* 0x000fe200030f0eff */
[----:B------:R-:W-:Y:S01]  /*6db70*/  IMAD R3, R29, 0x4, R6 ;  /* 0x000000041d037824 */ /* 0x000fe200078e0206 */
[----:B---3--:R-:W-:-:S04]  /*6db80*/  LEA R4, P6, R6, R0, 0x1 ;  /* 0x0000000006047211 */ /* 0x008fc800078c08ff */
[----:B------:R-:W-:Y:S01]  /*6db90*/  LEA.HI.X.SX32 R5, R6, R2, 0x1, P6 ;  /* 0x0000000206057211 */ /* 0x000fe200030f0eff */
[----:B------:R-:W-:Y:S01]  /*6dba0*/  IMAD R6, R29, 0x4, R3 ;  /* 0x000000041d067824 */ /* 0x000fe200078e0203 */
[----:B------:R-:W-:Y:S01]  /*6dbb0*/  PRMT R11, R11, 0x7632, R11 ;  /* 0x000076320b0b7816 */ /* 0x000fe2000000000b */
[----:B--2---:R2:W-:Y:S04]  /*6dbc0*/  @P4 STG.E.U16 desc[UR10][R8.64], R7 ;  /* 0x0000000708004986 */ /* 0x0045e8000c10150a */
[----:B----4-:R3:W-:Y:S01]  /*6dbd0*/  @P5 STG.E.U16 desc[UR10][R4.64], R28 ;  /* 0x0000001c04005986 */ /* 0x0107e2000c10150a */
[----:B--2---:R-:W-:Y:S02]  /*6dbe0*/  LEA R8, P6, R3, R0, 0x1 ;  /* 0x0000000003087211 */ /* 0x004fe400078c08ff */
[----:B------:R-:W-:-:S02]  /*6dbf0*/  PRMT R7, R24, 0x7632, R7 ;  /* 0x0000763218077816 */ /* 0x000fc40000000007 */
[----:B------:R-:W-:Y:S01]  /*6dc00*/  LEA.HI.X.SX32 R9, R3, R2, 0x1, P6 ;  /* 0x0000000203097211 */ /* 0x000fe200030f0eff */
[----:B------:R-:W2:Y:S01]  /*6dc10*/  LDL.LU R24, [R1+0x118] ;  /* 0x0001180001187983 */ /* 0x000ea20000300800 */
[----:B---3--:R-:W-:Y:S01]  /*6dc20*/  LEA R4, P6, R6, R0, 0x1 ;  /* 0x0000000006047211 */ /* 0x008fe200078c08ff */
[--C-:B------:R-:W-:Y:S01]  /*6dc30*/  IMAD R3, R29, 0x4, R6.reuse ;  /* 0x000000041d037824 */ /* 0x100fe200078e0206 */
[----:B0-----:R-:W-:Y:S01]  /*6dc40*/  ISETP.LT.AND P5, PT, R25, UR7, !P0 ;  /* 0x0000000719007c0c */ /* 0x001fe2000c7a1270 */
[----:B------:R0:W-:Y:S01]  /*6dc50*/  @P2 STG.E.U16 desc[UR10][R8.64], R7 ;  /* 0x0000000708002986 */ /* 0x0001e2000c10150a */
[----:B-1----:R-:W-:Y:S01]  /*6dc60*/  ISETP.LT.AND P2, PT, R26, UR6, !P0 ;  /* 0x000000061a007c0c */ /* 0x002fe2000c741270 */
[----:B------:R-:W1:Y:S01]  /*6dc70*/  LDCU UR7, c[0x0][0x39c] ;  /* 0x00007380ff0777ac */ /* 0x000e620008000800 */
[----:B------:R-:W-:Y:S01]  /*6dc80*/  LEA.HI.X.SX32 R5, R6, R2, 0x1, P6 ;  /* 0x0000000206057211 */ /* 0x000fe200030f0eff */
[----:B------:R-:W3:Y:S01]  /*6dc90*/  LDL.LU R25, [R1+0x11c] ;  /* 0x00011c0001197983 */ /* 0x000ee20000300800 */
[----:B------:R-:W-:Y:S01]  /*6dca0*/  PRMT R6, R27, 0x7632, R6 ;  /* 0x000076321b067816 */ /* 0x000fe20000000006 */
[----:B------:R-:W2:Y:S01]  /*6dcb0*/  LDCU UR6, c[0x0][0x39c] ;  /* 0x00007380ff0677ac */ /* 0x000ea20008000800 */
[----:B------:R-:W-:Y:S01]  /*6dcc0*/  ISETP.LT.AND P4, PT, R16, UR5, !P0 ;  /* 0x0000000510007c0c */ /* 0x000fe2000c781270 */
[----:B------:R-:W4:Y:S01]  /*6dcd0*/  LDL.LU R26, [R1+0x120] ;  /* 0x00012000011a7983 */ /* 0x000f220000300800 */
[----:B------:R-:W5:Y:S03]  /*6dce0*/  LDCU UR5, c[0x0][0x39c] ;  /* 0x00007380ff0577ac */ /* 0x000f660008000800 */
[----:B------:R-:W4:Y:S04]  /*6dcf0*/  LDL.LU R27, [R1+0x124] ;  /* 0x00012400011b7983 */ /* 0x000f280000300800 */
[----:B------:R-:W4:Y:S04]  /*6dd00*/  LDL.LU R16, [R1+0xb0] ;  /* 0x0000b00001107983 */ /* 0x000f280000300800 */
[----:B------:R1:W-:Y:S01]  /*6dd10*/  @P3 STG.E.U16 desc[UR10][R4.64], R11 ;  /* 0x0000000b04003986 */ /* 0x0003e2000c10150a */
[----:B-----5:R-:W-:Y:S01]  /*6dd20*/  ISETP.LT.AND P3, PT, R20, UR5, !P0 ;  /* 0x0000000514007c0c */ /* 0x020fe2000c761270 */
[----:B------:R-:W3:Y:S02]  /*6dd30*/  LDCU UR5, c[0x0][0x39c] ;  /* 0x00007380ff0577ac */ /* 0x000ee40008000800 */
[----:B------:R-:W5:Y:S01]  /*6dd40*/  LDL.LU R20, [R1+0xb4] ;  /* 0x0000b40001147983 */ /* 0x000f620000300800 */
[----:B0-----:R-:W-:-:S04]  /*6dd50*/  LEA R8, P6, R3, R0, 0x1 ;  /* 0x0000000003087211 */ /* 0x001fc800078c08ff */
[----:B------:R-:W-:Y:S01]  /*6dd60*/  LEA.HI.X.SX32 R9, R3, R2, 0x1, P6 ;  /* 0x0000000203097211 */ /* 0x000fe200030f0eff */
[----:B------:R-:W-:-:S04]  /*6dd70*/  IMAD R3, R29, 0x4, R3 ;  /* 0x000000041d037824 */ /* 0x000fc800078e0203 */
[----:B------:R0:W-:Y:S01]  /*6dd80*/  @P4 STG.E.U16 desc[UR10][R8.64], R6 ;  /* 0x0000000608004986 */ /* 0x0001e2000c10150a */
[----:B-1----:R-:W-:Y:S02]  /*6dd90*/  LEA R4, P6, R3, R0, 0x1 ;  /* 0x0000000003047211 */ /* 0x002fe400078c08ff */
[----:B------:R-:W-:Y:S01]  /*6dda0*/  ISETP.LT.AND P4, PT, R21, UR7, !P0 ;  /* 0x0000000715007c0c */ /* 0x000fe2000c781270 */
[----:B------:R-:W4:Y:S01]  /*6ddb0*/  LDCU UR7, c[0x0][0x39c] ;  /* 0x00007380ff0777ac */ /* 0x000f220008000800 */
[----:B------:R-:W-:Y:S02]  /*6ddc0*/  LEA.HI.X.SX32 R5, R3, R2, 0x1, P6 ;  /* 0x0000000203057211 */ /* 0x000fe400030f0eff */
[----:B------:R-:W-:Y:S01]  /*6ddd0*/  PRMT R15, R15, 0x7632, R15 ;  /* 0x000076320f0f7816 */ /* 0x000fe2000000000f */
[----:B0-----:R-:W-:-:S04]  /*6dde0*/  IMAD R6, R29, 0x4, R3 ;  /* 0x000000041d067824 */ /* 0x001fc800078e0203 */
[----:B------:R-:W-:Y:S01]  /*6ddf0*/  IMAD R3, R29, 0x4, R6 ;  /* 0x000000041d037824 */ /* 0x000fe200078e0206 */
[C---:B------:R-:W-:Y:S01]  /*6de00*/  LEA R8, P6, R6.reuse, R0, 0x1 ;  /* 0x0000000006087211 */ /* 0x040fe200078c08ff */
[----:B------:R0:W-:Y:S01]  /*6de10*/  @P5 STG.E.U16 desc[UR10][R4.64], R15 ;  /* 0x0000000f04005986 */ /* 0x0001e2000c10150a */
[----:B------:R-:W-:Y:S01]  /*6de20*/  PRMT R23, R23, 0x7632, R23 ;  /* 0x0000763217177816 */ /* 0x000fe20000000017 */
[----:B------:R-:W-:Y:S01]  /*6de30*/  IMAD R10, R29, 0x4, R3 ;  /* 0x000000041d0a7824 */ /* 0x000fe200078e0203 */
[----:B------:R-:W-:Y:S02]  /*6de40*/  LEA.HI.X.SX32 R9, R6, R2, 0x1, P6 ;  /* 0x0000000206097211 */ /* 0x000fe400030f0eff */
[----:B------:R-:W-:-:S03]  /*6de50*/  PRMT R19, R19, 0x7632, R19 ;  /* 0x0000763213137816 */ /* 0x000fc60000000013 */
[----:B------:R1:W-:Y:S01]  /*6de60*/  @P2 STG.E.U16 desc[UR10][R8.64], R23 ;  /* 0x0000001708002986 */ /* 0x0003e2000c10150a */
[----:B0-----:R-:W-:-:S04]  /*6de70*/  LEA R4, P6, R3, R0, 0x1 ;  /* 0x0000000003047211 */ /* 0x001fc800078c08ff */
[----:B------:R-:W-:Y:S02]  /*6de80*/  LEA.HI.X.SX32 R5, R3, R2, 0x1, P6 ;  /* 0x0000000203057211 */ /* 0x000fe400030f0eff */
[----:B-1----:R-:W-:-:S03]  /*6de90*/  LEA R8, P2, R10, R0, 0x1 ;  /* 0x000000000a087211 */ /* 0x002fc600078408ff */
[----:B------:R-:W-:Y:S01]  /*6dea0*/  @P3 STG.E.U16 desc[UR10][R4.64], R19 ;  /* 0x0000001304003986 */ /* 0x000fe2000c10150a */
[----:B------:R-:W-:Y:S02]  /*6deb0*/  LEA.HI.X.SX32 R9, R10, R2, 0x1, P2 ;  /* 0x000000020a097211 */ /* 0x000fe400010f0eff */
[----:B------:R-:W-:-:S05]  /*6dec0*/  PRMT R7, R7, 0x7632, R7 ;  /* 0x0000763207077816 */ /* 0x000fca0000000007 */
[----:B------:R-:W-:Y:S01]  /*6ded0*/  @P4 STG.E.U16 desc[UR10][R8.64], R7 ;  /* 0x0000000708004986 */ /* 0x000fe2000c10150a */
[----:B------:R-:W-:-:S05]  /*6dee0*/  IMAD R10, R29, 0x4, R10 ;  /* 0x000000041d0a7824 */ /* 0x000fca00078e020a */
[----:B------:R-:W-:Y:S01]  /*6def0*/  LEA R12, P4, R10, R0, 0x1 ;  /* 0x000000000a0c7211 */ /* 0x000fe200078808ff */
[C---:B------:R-:W-:Y:S01]  /*6df00*/  IMAD R3, R29.reuse, 0x4, R10 ;  /* 0x000000041d037824 */ /* 0x040fe200078e020a */
[----:B------:R-:W-:Y:S02]  /*6df10*/  PRMT R14, R28, 0x7632, R14 ;  /* 0x000076321c0e7816 */ /* 0x000fe4000000000e */
[----:B------:R-:W-:Y:S01]  /*6df20*/  LEA.HI.X.SX32 R13, R10, R2, 0x1, P4 ;  /* 0x000000020a0d7211 */ /* 0x000fe200020f0eff */
[----:B------:R-:W-:-:S04]  /*6df30*/  IMAD R28, R29, 0x4, R3 ;  /* 0x000000041d1c7824 */ /* 0x000fc800078e0203 */
[----:B------:R-:W-:Y:S01]  /*6df40*/  IMAD R29, R29, 0x4, R28 ;  /* 0x000000041d1d7824 */ /* 0x000fe200078e021c */
[----:B--2---:R-:W-:Y:S01]  /*6df50*/  ISETP.LT.AND P5, PT, R24, UR6, !P0 ;  /* 0x0000000618007c0c */ /* 0x004fe2000c7a1270 */
[----:B------:R-:W0:Y:S01]  /*6df60*/  LDCU UR6, c[0x0][0x39c] ;  /* 0x00007380ff0677ac */ /* 0x000e220008000800 */
[----:B---3--:R-:W-:Y:S01]  /*6df70*/  ISETP.LT.AND P6, PT, R25, UR5, !P0 ;  /* 0x0000000519007c0c */ /* 0x008fe2000c7c1270 */
[----:B------:R-:W1:Y:S01]  /*6df80*/  LDCU UR5, c[0x0][0x39c] ;  /* 0x00007380ff0577ac */ /* 0x000e620008000800 */
[----:B----4-:R-:W-:Y:S02]  /*6df90*/  ISETP.LT.AND P3, PT, R26, UR7, !P0 ;  /* 0x000000071a007c0c */ /* 0x010fe4000c761270 */
[----:B------:R-:W-:Y:S01]  /*6dfa0*/  ISETP.LT.AND P2, PT, R27, UR8, !P0 ;  /* 0x000000081b007c0c */ /* 0x000fe2000c741270 */
[----:B-----5:R-:W-:Y:S01]  /*6dfb0*/  LDS.128 R4, [R20+UR4] ;  /* 0x0000000414047984 */ /* 0x020fe20008000c00 */
[----:B------:R-:W2:Y:S03]  /*6dfc0*/  LDCU UR8, c[0x0][0x39c] ;  /* 0x00007380ff0877ac */ /* 0x000ea60008000800 */
[----:B------:R-:W3:Y:S01]  /*6dfd0*/  LDS.128 R24, [R16+UR4] ;  /* 0x0000000410187984 */ /* 0x000ee20008000c00 */
[----:B------:R-:W4:Y:S03]  /*6dfe0*/  LDCU UR7, c[0x0][0x39c] ;  /* 0x00007380ff0777ac */ /* 0x000f260008000800 */
[----:B------:R-:W-:Y:S04]  /*6dff0*/  LDS.128 R8, [R20+UR4+0x400] ;  /* 0x0004000414087984 */ /* 0x000fe80008000c00 */
[----:B---3--:R-:W-:Y:S04]  /*6e000*/  STL.64 [R1+0x40], R24 ;  /* 0x0000401801007387 */ /* 0x008fe80000100a00 */
[----:B------:R-:W-:Y:S04]  /*6e010*/  STL.64 [R1+0x48], R26 ;  /* 0x0000481a01007387 */ /* 0x000fe80000100a00 */
[----:B------:R-:W3:Y:S04]  /*6e020*/  LDS.128 R24, [R16+UR4+0x400] ;  /* 0x0004000410187984 */ /* 0x000ee80008000c00 */
[----:B------:R-:W-:Y:S04]  /*6e030*/  STL.64 [R1+0x1928], R4 ;  /* 0x0019280401007387 */ /* 0x000fe80000100a00 */
[----:B------:R5:W-:Y:S04]  /*6e040*/  STL [R1+0x18d0], R6 ;  /* 0x0018d00601007387 */ /* 0x000be80000100800 */
[----:B------:R0:W-:Y:S04]  /*6e050*/  STL [R1+0x18cc], R7 ;  /* 0x0018cc0701007387 */ /* 0x0001e80000100800 */
[----:B------:R-:W-:Y:S04]  /*6e060*/  @P5 STG.E.U16 desc[UR10][R12.64], R14 ;  /* 0x0000000e0c005986 */ /* 0x000fe8000c10150a */
[----:B------:R-:W-:Y:S04]  /*6e070*/  LDS.128 R12, [R16+UR4+0xc00] ;  /* 0x000c0004100c7984 */ /* 0x000fe80008000c00 */
[----:B---3--:R-:W-:Y:S01]  /*6e080*/  STL [R1], R24 ;  /* 0x0000001801007387 */ /* 0x008fe20000100800 */
[----:B-----5:R-:W-:-:S02]  /*6e090*/  IMAD.MOV.U32 R6, RZ, RZ, R25 ;  /* 0x000000ffff067224 */ /* 0x020fc400078e0019 */
[----:B0-----:R-:W-:Y:S01]  /*6e0a0*/  IMAD.MOV.U32 R7, RZ, RZ, R26 ;  /* 0x000000ffff077224 */ /* 0x001fe200078e001a */
[----:B------:R-:W-:Y:S04]  /*6e0b0*/  STL [R1+0xc], R27 ;  /* 0x00000c1b01007387 */ /* 0x000fe80000100800 */
[----:B------:R-:W0:Y:S04]  /*6e0c0*/  LDS.128 R24, [R16+UR4+0x800] ;  /* 0x0008000410187984 */ /* 0x000e280008000c00 */
[----:B------:R-:W3:Y:S04]  /*6e0d0*/  LDS.128 R16, [R20+UR4+0x800] ;  /* 0x0008000414107984 */ /* 0x000ee80008000c00 */
[----:B------:R5:W-:Y:S04]  /*6e0e0*/  STL.64 [R1+0x18f0], R6 ;  /* 0x0018f00601007387 */ /* 0x000be80000100a00 */
[----:B------:R-:W1:Y:S01]  /*6e0f0*/  LDS.128 R20, [R20+UR4+0xc00] ;  /* 0x000c000414147984 */ /* 0x000e620008000c00 */
[C---:B------:R-:W-:Y:S01]  /*6e100*/  LEA R4, P4, R3.reuse, R0, 0x1 ;  /* 0x0000000003047211 */ /* 0x040fe200078808ff */
[----:B------:R-:W0:Y:S02]  /*6e110*/  LDCU UR4, c[0x0][0x39c] ;  /* 0x00007380ff0477ac */ /* 0x000e240008000800 */
[----:B-----5:R-:W5:Y:S04]  /*6e120*/  LDL.LU R7, [R1+0x40] ;  /* 0x0000400001077983 */ /* 0x020f680000300800 */
[----:B------:R-:W-:Y:S04]  /*6e130*/  STL.64 [R1+0x18d8], R10 ;  /* 0x0018d80a01007387 */ /* 0x000fe80000100a00 */
[----:B0-----:R0:W-:Y:S04]  /*6e140*/  STL.64 [R1+0x18e0], R26 ;  /* 0x0018e01a01007387 */ /* 0x0011e80000100a00 */
[----:B0-----:R-:W2:Y:S04]  /*6e150*/  LDL.LU R26, [R1] ;  /* 0x00000000011a7983 */ /* 0x001ea80000300800 */
[----:B------:R-:W2:Y:S04]  /*6e160*/  LDL.LU R10, [R1+0x138] ;  /* 0x00013800010a7983 */ /* 0x000ea80000300800 */
[----:B------:R-:W2:Y:S04]  /*6e170*/  LDL.LU R27, [R1+0x13c] ;  /* 0x00013c00011b7983 */ /* 0x000ea80000300800 */
[----:B------:R-:W2:Y:S04]  /*6e180*/  LDL.LU R11, [R1+0x140] ;  /* 0x00014000010b7983 */ /* 0x000ea80000300800 */
[----:B------:R0:W-:Y:S02]  /*6e190*/  STL.64 [R1+0x18e8], R14 ;  /* 0x0018e80e01007387 */ /* 0x0001e40000100a00 */
[----:B0-----:R-:W0:Y:S02]  /*6e1a0*/  LDC R15, c[0x0][0x3b8] ;  /* 0x0000ee00ff0f7b82 */ /* 0x001e240000000800 */
[----:B------:R-:W4:Y:S04]  /*6e1b0*/  LDL.LU R14, [R1+0x134] ;  /* 0x00013400010e7983 */ /* 0x000f280000300800 */
[----:B---3--:R3:W-:Y:S01]  /*6e1c0*/  STL.64 [R1+0x18f8], R18 ;  /* 0x0018f81201007387 */ /* 0x0087e20000100a00 */
[----:B------:R-:W-:-:S02]  /*6e1d0*/  LEA.HI.X.SX32 R5, R3, R2, 0x1, P4 ;  /* 0x0000000203057211 */ /* 0x000fc400020f0eff */
[----:B---3--:R-:W-:-:S04]  /*6e1e0*/  LEA R18, P5, R28, R0, 0x1 ;  /* 0x000000001c127211 */ /* 0x008fc800078a08ff */
[----:B------:R-:W-:Y:S01]  /*6e1f0*/  LEA.HI.X.SX32 R19, R28, R2, 0x1, P5 ;  /* 0x000000021c137211 */ /* 0x000fe200028f0eff */
[----:B------:R3:W-:Y:S01]  /*6e200*/  STL.64 [R1+0x28], R4 ;  /* 0x0000280401007387 */ /* 0x0007e20000100a00 */
[----:B0-----:R-:W-:-:S03]  /*6e210*/  IMAD R6, R15, 0x4, R29 ;  /* 0x000000040f067824 */ /* 0x001fc600078e021d */
[----:B------:R0:W-:Y:S01]  /*6e220*/  STL.64 [R1+0x20], R18 ;  /* 0x0000201201007387 */ /* 0x0001e20000100a00 */
[--C-:B------:R-:W-:Y:S01]  /*6e230*/  IMAD R3, R15, 0x4, R6.reuse ;  /* 0x000000040f037824 */ /* 0x100fe200078e0206 */
[-C--:B---3--:R-:W-:Y:S01]  /*6e240*/  LEA R4, P4, R29, R0.reuse, 0x1 ;  /* 0x000000001d047211 */ /* 0x088fe200078808ff */
[----:B0-----:R-:W-:Y:S01]  /*6e250*/  IMAD R19, R15, 0x4, R6 ;  /* 0x000000040f137824 */ /* 0x001fe200078e0206 */
[C---:B------:R-:W-:Y:S02]  /*6e260*/  LEA R18, P5, R6.reuse, R0, 0x1 ;  /* 0x0000000006127211 */ /* 0x040fe400078a08ff */
[----:B------:R-:W-:Y:S01]  /*6e270*/  LEA.HI.X.SX32 R5, R29, R2, 0x1, P4 ;  /* 0x000000021d057211 */ /* 0x000fe200020f0eff */
[--C-:B------:R-:W-:Y:S01]  /*6e280*/  IMAD R3, R15, 0x4, R19.reuse ;  /* 0x000000040f037824 */ /* 0x100fe200078e0213 */
[----:B------:R-:W-:Y:S01]  /*6e290*/  LEA R28, P4, R19, R0, 0x1 ;  /* 0x00000000131c7211 */ /* 0x000fe200078808ff */
[----:B------:R-:W-:Y:S01]  /*6e2a0*/  IMAD.MOV.U32 R29, RZ, RZ, R19 ;  /* 0x000000ffff1d7224 */ /* 0x000fe200078e0013 */
[----:B------:R-:W-:Y:S01]  /*6e2b0*/  LEA.HI.X.SX32 R19, R6, R2, 0x1, P5 ;  /* 0x0000000206137211 */ /* 0x000fe200028f0eff */
[----:B------:R0:W-:Y:S04]  /*6e2c0*/  STL.64 [R1+0x18], R4 ;  /* 0x0000180401007387 */ /* 0x0001e80000100a00 */
[----:B0-----:R-:W3:Y:S04]  /*6e2d0*/  LDL.LU.64 R4, [R1+0x1928] ;  /* 0x0019280001047983 */ /* 0x001ee80000300a00 */
[----:B------:R-:W2:Y:S04]  /*6e2e0*/  LDL.LU R6, [R1+0x148] ;  /* 0x0001480001067983 */ /* 0x000ea80000300800 */
[----:B------:R0:W-:Y:S04]  /*6e2f0*/  STL.64 [R1+0x10], R18 ;  /* 0x0000101201007387 */ /* 0x0001e80000100a00 */
[----:B0-----:R-:W2:Y:S04]  /*6e300*/  LDL.LU R19, [R1+0x12c] ;  /* 0x00012c0001137983 */ /* 0x001ea80000300800 */
[----:B------:R0:W-:Y:S04]  /*6e310*/  STL [R1+0x1920], R25 ;  /* 0x0019201901007387 */ /* 0x0001e80000100800 */
[----:B0-----:R-:W3:Y:S04]  /*6e320*/  LDL.LU R25, [R1+0x130] ;  /* 0x0001300001197983 */ /* 0x001ee80000300800 */
[----:B------:R0:W-:Y:S04]  /*6e330*/  STL.64 [R1+0x1918], R16 ;  /* 0x0019181001007387 */ /* 0x0001e80000100a00 */
[----:B0-----:R-:W5:Y:S04]  /*6e340*/  LDL.LU.64 R16, [R1+0x28] ;  /* 0x0000280001107983 */ /* 0x001f680000300a00 */
[----:B------:R0:W-:Y:S04]  /*6e350*/  STL.64 [R1+0x1910], R12 ;  /* 0x0019100c01007387 */ /* 0x0001e80000100a00 */
[----:B0-----:R-:W4:Y:S04]  /*6e360*/  LDL.LU.64 R12, [R1+0x20] ;  /* 0x00002000010c7983 */ /* 0x001f280000300a00 */
[----:B-1----:R0:W-:Y:S04]  /*6e370*/  STL.64 [R1+0x1908], R20 ;  /* 0x0019081401007387 */ /* 0x0021e80000100a00 */
[----:B0-----:R-:W4:Y:S04]  /*6e380*/  LDL.LU.64 R20, [R1+0x18] ;  /* 0x0000180001147983 */ /* 0x001f280000300a00 */
[----:B------:R0:W-:Y:S04]  /*6e390*/  STL.64 [R1+0x1900], R22 ;  /* 0x0019001601007387 */ /* 0x0001e80000100a00 */
[----:B0-----:R-:W4:Y:S01]  /*6e3a0*/  LDL.LU.64 R22, [R1+0x10] ;  /* 0x0000100001167983 */ /* 0x001f220000300a00 */
[----:B------:R-:W-:-:S02]  /*6e3b0*/  LEA R18, P5, R3, R0, 0x1 ;  /* 0x0000000003127211 */ /* 0x000fc400078a08ff */
[-C--:B------:R-:W-:Y:S02]  /*6e3c0*/  LEA.HI.X.SX32 R29, R29, R2.reuse, 0x1, P4 ;  /* 0x000000021d1d7211 */ /* 0x080fe400020f0eff */
[----:B--2---:R-:W-:Y:S01]  /*6e3d0*/  ISETP.LT.AND P4, PT, R19, UR5, !P0 ;  /* 0x0000000513007c0c */ /* 0x004fe2000c781270 */
[----:B------:R-:W0:Y:S01]  /*6e3e0*/  LDCU UR5, c[0x0][0x39c] ;  /* 0x00007380ff0577ac */ /* 0x000e220008000800 */
[----:B------:R-:W-:Y:S01]  /*6e3f0*/  LEA.HI.X.SX32 R19, R3, R2, 0x1, P5 ;  /* 0x0000000203137211 */ /* 0x000fe200028f0eff */
[----:B------:R-:W-:Y:S01]  /*6e400*/  IMAD R3, R15, 0x4, R3 ;  /* 0x000000040f037824 */ /* 0x000fe200078e0203 */
[----:B---3--:R-:W-:Y:S01]  /*6e410*/  ISETP.LT.AND P5, PT, R25, UR6, !P0 ;  /* 0x0000000619007c0c */ /* 0x008fe2000c7a1270 */
[----:B------:R-:W1:Y:S01]  /*6e420*/  LDCU UR6, c[0x0][0x39c] ;  /* 0x00007380ff0677ac */ /* 0x000e620008000800 */
[----:B------:R-:W2:Y:S04]  /*6e430*/  LDL.LU R25, [R1+0x1920] ;  /* 0x0019200001197983 */ /* 0x000ea80000300800 */
[----:B-----5:R3:W-:Y:S01]  /*6e440*/  @P6 STG.E.U16 desc[UR10][R16.64], R7 ;  /* 0x0000000710006986 */ /* 0x0207e2000c10150a */
[----:B----4-:R-:W-:Y:S01]  /*6e450*/  ISETP.LT.AND P6, PT, R14, UR7, !P0 ;  /* 0x000000070e007c0c */ /* 0x010fe2000c7c1270 */
[----:B------:R-:W4:Y:S02]  /*6e460*/  LDCU UR7, c[0x0][0x39c] ;  /* 0x00007380ff0777ac */ /* 0x000f240008000800 */
[----:B---3--:R-:W3:Y:S04]  /*6e470*/  LDL.LU.64 R16, [R1+0x1918] ;  /* 0x0019180001107983 */ /* 0x008ee80000300a00 */
[----:B------:R5:W-:Y:S01]  /*6e480*/  @P3 STG.E.U16 desc[UR10][R12.64], R4 ;  /* 0x000000040c003986 */ /* 0x000be2000c10150a */
[----:B------:R-:W-:-:S03]  /*6e490*/  ISETP.LT.AND P3, PT, R10, UR8, !P0 ;  /* 0x000000080a007c0c */ /* 0x000fc6000c761270 */
[----:B-----5:R-:W5:Y:S04]  /*6e4a0*/  LDL.LU.64 R12, [R1+0x1910] ;  /* 0x00191000010c7983 */ /* 0x020f680000300a00 */
[----:B------:R0:W-:Y:S01]  /*6e4b0*/  @P2 STG.E.U16 desc[UR10][R20.64], R26 ;  /* 0x0000001a14002986 */ /* 0x0001e2000c10150a */
[----:B------:R-:W-:-:S03]  /*6e4c0*/  ISETP.LT.AND P2, PT, R27, UR9, !P0 ;  /* 0x000000091b007c0c */ /* 0x000fc6000c741270 */
[----:B------:R-:W2:Y:S01]  /*6e4d0*/  LDL.LU R10, [R1+0x14c] ;  /* 0x00014c00010a7983 */ /* 0x000ea20000300800 */
[----:B------:R-:W-:-:S03]  /*6e4e0*/  IMAD R27, R15, 0x4, R3 ;  /* 0x000000040f1b7824 */ /* 0x000fc600078e0203 */
[----:B0-----:R-:W2:Y:S04]  /*6e4f0*/  LDL.LU.64 R20, [R1+0x1908] ;  /* 0x0019080001147983 */ /* 0x001ea80000300a00 */
[----:B------:R0:W-:Y:S04]  /*6e500*/  @P4 STG.E.U16 desc[UR10][R22.64], R8 ;  /* 0x0000000816004986 */ /* 0x0001e8000c10150a */
[----:B------:R1:W-:Y:S01]  /*6e510*/  @P5 STG.E.U16 desc[UR10][R28.64], R24 ;  /* 0x000000181c005986 */ /* 0x0003e2000c10150a */
[----:B------:R-:W-:Y:S01]  /*6e520*/  ISETP.LT.AND P4, PT, R11, UR4, !P0 ;  /* 0x000000040b007c0c */ /* 0x000fe2000c781270 */
[----:B------:R-:W2:Y:S02]  /*6e530*/  LDCU UR4, c[0x0][0x39c] ;  /* 0x00007380ff0477ac */ /* 0x000ea40008000800 */
[----:B0-----:R-:W2:Y:S01]  /*6e540*/  LDL.LU.64 R22, [R1+0x1900] ;  /* 0x0019000001167983 */ /* 0x001ea20000300a00 */
[----:B-1----:R-:W-:-:S03]  /*6e550*/  LEA R28, P5, R3, R0, 0x1 ;  /* 0x00000000031c7211 */ /* 0x002fc600078a08ff */
[----:B------:R-:W2:Y:S01]  /*6e560*/  LDL.LU R14, [R1+0x150] ;  /* 0x00015000010e7983 */ /* 0x000ea20000300800 */
[----:B------:R-:W-:-:S03]  /*6e570*/  LEA.HI.X.SX32 R29, R3, R2, 0x1, P5 ;  /* 0x00000002031d7211 */ /* 0x000fc600028f0eff */
[----:B------:R-:W2:Y:S04]  /*6e580*/  LDL.LU R11, [R1+0x154] ;  /* 0x00015400010b7983 */ /* 0x000ea80000300800 */
[----:B------:R-:W2:Y:S01]  /*6e590*/  LDL.LU R3, [R1+0x144] ;  /* 0x0001440001037983 */ /* 0x000ea20000300800 */
[----:B------:R-:W-:-:S03]  /*6e5a0*/  PRMT R4, R7, 0x7632, R4 ;  /* 0x0000763207047816 */ /* 0x000fc60000000004 */
[----:B---3--:R0:W-:Y:S02]  /*6e5b0*/  @P6 STG.E.U16 desc[UR10][R18.64], R16 ;  /* 0x0000001012006986 */ /* 0x0081e4000c10150a */
[----:B0-----:R-:W-:-:S04]  /*6e5c0*/  LEA R18, P5, R27, R0, 0x1 ;  /* 0x000000001b127211 */ /* 0x001fc800078a08ff */
[----:B------:R-:W-:Y:S01]  /*6e5d0*/  LEA.HI.X.SX32 R19, R27, R2, 0x1, P5 ;  /* 0x000000021b137211 */ /* 0x000fe200028f0eff */
[----:B-----5:R0:W-:Y:S01]  /*6e5e0*/  @P3 STG.E.U16 desc[UR10][R28.64], R12 ;  /* 0x0000000c1c003986 */ /* 0x0201e2000c10150a */
[----:B------:R-:W-:Y:S01]  /*6e5f0*/  ISETP.LT.AND P3, PT, R6, UR6, !P0 ;  /* 0x0000000606007c0c */ /* 0x000fe2000c761270 */
[----:B------:R-:W1:Y:S01]  /*6e600*/  LDCU UR6, c[0x0][0x39c] ;  /* 0x00007380ff0677ac */ /* 0x000e620008000800 */
[----:B--2---:R-:W-:Y:S01]  /*6e610*/  ISETP.LT.AND P6, PT, R3, UR5, !P0 ;  /* 0x0000000503007c0c */ /* 0x004fe2000c7c1270 */
[----:B------:R-:W-:Y:S01]  /*6e620*/  IMAD R3, R15, 0x4, R27 ;  /* 0x000000040f037824 */ /* 0x000fe200078e021b */
[----:B------:R-:W-:Y:S01]  /*6e630*/  @P2 STG.E.U16 desc[UR10][R18.64], R20 ;  /* 0x0000001412002986 */ /* 0x000fe2000c10150a */
[----:B------:R-:W-:Y:S01]  /*6e640*/  PRMT R8, R4, 0x7632, R8 ;  /* 0x0000763204087816 */ /* 0x000fe20000000008 */
[----:B------:R-:W2:Y:S02]  /*6e650*/  LDCU UR5, c[0x0][0x39c] ;  /* 0x00007380ff0577ac */ /* 0x000ea40008000800 */
[----:B------:R-:W3:Y:S04]  /*6e660*/  LDL.LU R27, [R1+0x158] ;  /* 0x00015800011b7983 */ /* 0x000ee80000300800 */
[----:B------:R-:W5:Y:S04]  /*6e670*/  LDL.LU R6, [R1+0x15c] ;  /* 0x00015c0001067983 */ /* 0x000f680000300800 */
[----:B------:R-:W4:Y:S01]  /*6e680*/  LDL.LU R7, [R1+0x160] ;  /* 0x0001600001077983 */ /* 0x000f220000300800 */
[----:B0-----:R-:W-:-:S02]  /*6e690*/  LEA R28, P5, R3, R0, 0x1 ;  /* 0x00000000031c7211 */ /* 0x001fc400078a08ff */
[----:B------:R-:W-:Y:S01]  /*6e6a0*/  ISETP.LT.AND P2, PT, R10, UR4, !P0 ;  /* 0x000000040a007c0c */ /* 0x000fe2000c741270 */
[----:B------:R-:W-:Y:S01]  /*6e6b0*/  IMAD R10, R15, 0x4, R3 ;  /* 0x000000040f0a7824 */ /* 0x000fe200078e0203 */
[----:B------:R-:W-:Y:S01]  /*6e6c0*/  LEA.HI.X.SX32 R29, R3, R2, 0x1, P5 ;  /* 0x00000002031d7211 */ /* 0x000fe200028f0eff */
[----:B------:R-:W3:Y:S02]  /*6e6d0*/  LDCU UR4, c[0x0][0x39c] ;  /* 0x00007380ff0477ac */ /* 0x000ee40008000800 */
[C---:B------:R-:W-:Y:S02]  /*6e6e0*/  IMAD R3, R15.reuse, 0x4, R10 ;  /* 0x000000040f037824 */ /* 0x040fe400078e020a */
[----:B------:R0:W-:Y:S02]  /*6e6f0*/  @P4 STG.E.U16 desc[UR10][R28.64], R4 ;  /* 0x000000041c004986 */ /* 0x0001e4000c10150a */
[----:B0-----:R-:W-:Y:S01]  /*6e700*/  LEA R28, P5, R10, R0, 0x1 ;  /* 0x000000000a1c7211 */ /* 0x001fe200078a08ff */
[----:B------:R-:W-:-:S03]  /*6e710*/  IMAD R4, R15, 0x4, R3 ;  /* 0x000000040f047824 */ /* 0x000fc600078e0203 */
[----:B------:R-:W-:Y:S02]  /*6e720*/  LEA.HI.X.SX32 R29, R10, R2, 0x1, P5 ;  /* 0x000000020a1d7211 */ /* 0x000fe400028f0eff */
[----:B------:R-:W-:-:S03]  /*6e730*/  LEA R18, P5, R3, R0, 0x1 ;  /* 0x0000000003127211 */ /* 0x000fc600078a08ff */
[----:B------:R0:W-:Y:S01]  /*6e740*/  @P6 STG.E.U16 desc[UR10][R28.64], R8 ;  /* 0x000000081c006986 */ /* 0x0001e2000c10150a */
[----:B------:R-:W-:Y:S02]  /*6e750*/  LEA.HI.X.SX32 R19, R3, R2, 0x1, P5 ;  /* 0x0000000203137211 */ /* 0x000fe400028f0eff */
[----:B------:R-:W-:Y:S02]  /*6e760*/  LEA R10, P5, R4, R0, 0x1 ;  /* 0x00000000040a7211 */ /* 0x000fe400078a08ff */
[----:B-1----:R-:W-:Y:S02]  /*6e770*/  ISETP.LT.AND P6, PT, R11, UR6, !P0 ;  /* 0x000000060b007c0c */ /* 0x002fe4000c7c1270 */
[----:B0-----:R-:W-:Y:S01]  /*6e780*/  PRMT R8, R26, 0x7632, R8 ;  /* 0x000076321a087816 */ /* 0x001fe20000000008 */
[----:B------:R-:W-:Y:S01]  /*6e790*/  IMAD R3, R15, 0x4, R4 ;  /* 0x000000040f037824 */ /* 0x000fe200078e0204 */
[----:B------:R-:W5:Y:S01]  /*6e7a0*/  LDL.LU R26, [R1+0x164] ;  /* 0x00016400011a7983 */ /* 0x000f620000300800 */
[----:B------:R-:W-:Y:S01]  /*6e7b0*/  LEA.HI.X.SX32 R11, R4, R2, 0x1, P5 ;  /* 0x00000002040b7211 */ /* 0x000fe200028f0eff */
[----:B------:R-:W0:Y:S01]  /*6e7c0*/  LDCU UR6, c[0x0][0x39c] ;  /* 0x00007380ff0677ac */ /* 0x000e220008000800 */
[----:B------:R-:W-:Y:S01]  /*6e7d0*/  PRMT R12, R8, 0x7632, R12 ;  /* 0x00007632080c7816 */ /* 0x000fe2000000000c */
[----:B------:R-:W-:Y:S04]  /*6e7e0*/  @P3 STG.E.U16 desc[UR10][R18.64], R8 ;  /* 0x0000000812003986 */ /* 0x000fe8000c10150a */
[----:B------:R1:W-:Y:S01]  /*6e7f0*/  @P2 STG.E.U16 desc[UR10][R10.64], R12 ;  /* 0x0000000c0a002986 */ /* 0x0003e2000c10150a */
[----:B--2---:R-:W-:Y:S01]  /*6e800*/  ISETP.LT.AND P4, PT, R14, UR5, !P0 ;  /* 0x000000050e007c0c */ /* 0x004fe2000c781270 */
[----:B------:R-:W5:Y:S01]  /*6e810*/  LDCU UR5, c[0x0][0x39c] ;  /* 0x00007380ff0577ac */ /* 0x000f620008000800 */
[----:B---3--:R-:W-:Y:S01]  /*6e820*/  ISETP.LT.AND P5, PT, R27, UR4, !P0 ;  /* 0x000000041b007c0c */ /* 0x008fe2000c7a1270 */
[----:B-1----:R-:W2:Y:S01]  /*6e830*/  LDL.LU R11, [R1+0x168] ;  /* 0x00016800010b7983 */ /* 0x002ea20000300800 */
[----:B------:R-:W-:Y:S01]  /*6e840*/  LEA R28, P3, R3, R0, 0x1 ;  /* 0x00000000031c7211 */ /* 0x000fe200078608ff */
[----:B------:R-:W1:Y:S01]  /*6e850*/  LDCU UR4, c[0x0][0x39c] ;  /* 0x00007380ff0477ac */ /* 0x000e620008000800 */
[----:B------:R-:W-:Y:S01]  /*6e860*/  PRMT R24, R24, 0x7632, R24 ;  /* 0x0000763218187816 */ /* 0x000fe20000000018 */
[----:B------:R-:W3:Y:S01]  /*6e870*/  LDC R14, c[0x0][0x3b8] ;  /* 0x0000ee00ff0e7b82 */ /* 0x000ee20000000800 */
[----:B----4-:R-:W-:Y:S01]  /*6e880*/  ISETP.LT.AND P2, PT, R7, UR7, !P0 ;  /* 0x0000000707007c0c */ /* 0x010fe2000c741270 */
[----:B------:R-:W4:Y:S01]  /*6e890*/  LDCU UR7, c[0x0][0x39c] ;  /* 0x00007380ff0777ac */ /* 0x000f220008000800 */
[----:B------:R-:W0:Y:S01]  /*6e8a0*/  LDL.LU R7, [R1+0x16c] ;  /* 0x00016c0001077983 */ /* 0x000e220000300800 */
[----:B------:R-:W-:-:S02]  /*6e8b0*/  PRMT R16, R16, 0x7632, R16 ;  /* 0x0000763210107816 */ /* 0x000fc40000000010 */
[----:B------:R-:W-:Y:S01]  /*6e8c0*/  PRMT R20, R20, 0x7632, R20 ;  /* 0x0000763214147816 */ /* 0x000fe20000000014 */
[----:B------:R-:W4:Y:S01]  /*6e8d0*/  LDL.LU R27, [R1+0x170] ;  /* 0x00017000011b7983 */ /* 0x000f220000300800 */
[----:B------:R-:W0:Y:S03]  /*6e8e0*/  LDC R8, c[0x0][0x3b8] ;  /* 0x0000ee00ff087b82 */ /* 0x000e260000000800 */
[----:B------:R-:W4:Y:S01]  /*6e8f0*/  LDL.LU R10, [R1+0x44] ;  /* 0x00004400010a7983 */ /* 0x000f220000300800 */
[----:B------:R-:W-:-:S05]  /*6e900*/  LEA.HI.X.SX32 R29, R3, R2, 0x1, P3 ;  /* 0x00000002031d7211 */ /* 0x000fca00018f0eff */
[----:B------:R1:W-:Y:S01]  /*6e910*/  @P4 STG.E.U16 desc[UR10][R28.64], R24 ;  /* 0x000000181c004986 */ /* 0x0003e2000c10150a */
[----:B-----5:R-:W-:Y:S01]  /*6e920*/  ISETP.LT.AND P3, PT, R6, UR5, !P0 ;  /* 0x0000000506007c0c */ /* 0x020fe2000c761270 */
[----:B------:R-:W-:Y:S01]  /*6e930*/  IMAD R3, R15, 0x4, R3 ;  /* 0x000000040f037824 */ /* 0x000fe200078e0203 */
[----:B------:R-:W5:Y:S01]  /*6e940*/  LDC R6, c[0x0][0x3b8] ;  /* 0x0000ee00ff067b82 */ /* 0x000f620000000800 */
[----:B------:R-:W-:Y:S01]  /*6e950*/  PRMT R12, R12, 0x7632, R12 ;  /* 0x000076320c0c7816 */ /* 0x000fe2000000000c */
[----:B------:R-:W2:Y:S06]  /*6e960*/  LDCU UR5, c[0x0][0x39c] ;  /* 0x00007380ff0577ac */ /* 0x000eac0008000800 */
[----:B-1----:R-:W1:Y:S01]  /*6e970*/  LDC R24, c[0x0][0x3b8] ;  /* 0x0000ee00ff187b82 */ /* 0x002e620000000800 */
[----:B------:R-:W-:Y:S01]  /*6e980*/  LEA R28, P4, R3, R0, 0x1 ;  /* 0x00000000031c7211 */ /* 0x000fe200078808ff */
[----:B------:R-:W-:-:S03]  /*6e990*/  IMAD R4, R15, 0x4, R3 ;  /* 0x000000040f047824 */ /* 0x000fc600078e0203 */
[----:B------:R-:W-:Y:S01]  /*6e9a0*/  LEA.HI.X.SX32 R29, R3, R2, 0x1, P4 ;  /* 0x00000002031d7211 */ /* 0x000fe200020f0eff */
[----:B------:R-:W-:Y:S01]  /*6e9b0*/  IMAD R3, R15, 0x4, R4 ;  /* 0x000000040f037824 */ /* 0x000fe200078e0204 */
[C---:B------:R-:W-:Y:S01]  /*6e9c0*/  LEA R18, P4, R4.reuse, R0, 0x1 ;  /* 0x0000000004127211 */ /* 0x040fe200078808ff */
[----:B------:R-:W4:Y:S04]  /*6e9d0*/  LDL.LU R15, [R1+0x174] ;  /* 0x00017400010f7983 */ /* 0x000f280000300800 */
[----:B------:R3:W-:Y:S01]  /*6e9e0*/  @P6 STG.E.U16 desc[UR10][R28.64], R16 ;  /* 0x000000101c006986 */ /* 0x0007e2000c10150a */
[----:B------:R-:W-:Y:S02]  /*6e9f0*/  LEA.HI.X.SX32 R19, R4, R2, 0x1, P4 ;  /* 0x0000000204137211 */ /* 0x000fe400020f0eff */
[C---:B---3--:R-:W-:Y:S01]  /*6ea00*/  LEA R28, P6, R3.reuse, R0, 0x1 ;  /* 0x00000000031c7211 */ /* 0x048fe200078c08ff */
[----:B------:R-:W3:Y:S03]  /*6ea10*/  LDC R16, c[0x0][0x3b8] ;  /* 0x0000ee00ff107b82 */ /* 0x000ee60000000800 */
[----:B------:R-:W-:Y:S01]  /*6ea20*/  LEA.HI.X.SX32 R29, R3, R2, 0x1, P6 ;  /* 0x00000002031d7211 */ /* 0x000fe200030f0eff */
[----:B-1----:R-:W-:Y:S01]  /*6ea30*/  IMAD R3, R24, 0x4, R3 ;  /* 0x0000000418037824 */ /* 0x002fe200078e0203 */
[----:B------:R1:W-:Y:S01]  /*6ea40*/  @P5 STG.E.U16 desc[UR10][R18.64], R12 ;  /* 0x0000000c12005986 */ /* 0x0003e2000c10150a */
[----:B------:R-:W-:Y:S01]  /*6ea50*/  ISETP.LT.AND P4, PT, R26, UR4, !P0 ;  /* 0x000000041a007c0c */ /* 0x000fe2000c781270 */
[----:B------:R-:W0:Y:S01]  /*6ea60*/  LDCU UR4, c[0x0][0x39c] ;  /* 0x00007380ff0477ac */ /* 0x000e220008000800 */
[----:B-----5:R-:W-:Y:S01]  /*6ea70*/  IMAD R4, R6, 0x4, R3 ;  /* 0x0000000406047824 */ /* 0x020fe200078e0203 */
[----:B------:R5:W-:Y:S04]  /*6ea80*/  @P3 STG.E.U16 desc[UR10][R28.64], R20 ;  /* 0x000000141c003986 */ /* 0x000be8000c10150a */
[----:B-1----:R-:W3:Y:S01]  /*6ea90*/  LDL.LU.64 R18, [R1+0x18f8] ;  /* 0x0018f80001127983 */ /* 0x002ee20000300a00 */
[----:B------:R-:W1:Y:S01]  /*6eaa0*/  LDC R12, c[0x0][0x3b8] ;  /* 0x0000ee00ff0c7b82 */ /* 0x000e620000000800 */
[----:B-----5:R-:W-:-:S04]  /*6eab0*/  LEA R28, P6, R3, R0, 0x1 ;  /* 0x00000000031c7211 */ /* 0x020fc800078c08ff */
[----:B------:R-:W-:-:S03]  /*6eac0*/  LEA.HI.X.SX32 R29, R3, R2, 0x1, P6 ;  /* 0x00000002031d7211 */ /* 0x000fc600030f0eff */
[----:B------:R-:W5:Y:S01]  /*6ead0*/  LDC R20, c[0x0][0x3b8] ;  /* 0x0000ee00ff147b82 */ /* 0x000f620000000800 */
[C---:B------:R-:W-:Y:S02]  /*6eae0*/  LEA R6, P6, R4.reuse, R0, 0x1 ;  /* 0x0000000004067211 */ /* 0x040fe400078c08ff */
[----:B--2---:R-:W-:Y:S02]  /*6eaf0*/  ISETP.LT.AND P5, PT, R11, UR5, !P0 ;  /* 0x000000050b007c0c */ /* 0x004fe4000c7a1270 */
[----:B0-----:R-:W-:Y:S01]  /*6eb00*/  ISETP.LT.AND P3, PT, R7, UR6, !P0 ;  /* 0x0000000607007c0c */ /* 0x001fe2000c761270 */
[----:B------:R-:W2:Y:S01]  /*6eb10*/  LDL.LU R11, [R1+0x178] ;  /* 0x00017800010b7983 */ /* 0x000ea20000300800 */
[----:B------:R-:W-:Y:S01]  /*6eb20*/  LEA.HI.X.SX32 R7, R4, R2, 0x1, P6 ;  /* 0x0000000204077211 */ /* 0x000fe200030f0eff */
[----:B------:R-:W-:Y:S01]  /*6eb30*/  IMAD R3, R14, 0x4, R4 ;  /* 0x000000040e037824 */ /* 0x000fe200078e0204 */
[----:B------:R-:W2:Y:S01]  /*6eb40*/  LDCU UR6, c[0x0][0x39c] ;  /* 0x00007380ff0677ac */ /* 0x000ea20008000800 */
[----:B------:R-:W2:Y:S01]  /*6eb50*/  LDL.LU R26, [R1+0x180] ;  /* 0x00018000011a7983 */ /* 0x000ea20000300800 */
[----:B------:R-:W0:Y:S03]  /*6eb60*/  LDCU UR5, c[0x0][0x39c] ;  /* 0x00007380ff0577ac */ /* 0x000e260008000800 */
[----:B----4-:R-:W-:Y:S04]  /*6eb70*/  @P2 STG.E.U16 desc[UR10][R28.64], R10 ;  /* 0x0000000a1c002986 */ /* 0x010fe8000c10150a */
[----:B------:R4:W-:Y:S04]  /*6eb80*/  @P4 STG.E.U16 desc[UR10][R6.64], R5 ;  /* 0x0000000506004986 */ /* 0x0009e8000c10150a */
[----:B----4-:R-:W4:Y:S01]  /*6eb90*/  LDL.LU.64 R6, [R1+0x18f0] ;  /* 0x0018f00001067983 */ /* 0x010f220000300a00 */
[----:B------:R-:W-:-:S04]  /*6eba0*/  LEA R28, P6, R3, R0, 0x1 ;  /* 0x00000000031c7211 */ /* 0x000fc800078c08ff */
[----:B------:R-:W-:Y:S01]  /*6ebb0*/  LEA.HI.X.SX32 R29, R3, R2, 0x1, P6 ;  /* 0x00000002031d7211 */ /* 0x000fe200030f0eff */
[----:B------:R-:W-:Y:S01]  /*6ebc0*/  IMAD R3, R8, 0x4, R3 ;  /* 0x0000000408037824 */ /* 0x000fe200078e0203 */
[----:B------:R-:W-:Y:S01]  /*6ebd0*/  ISETP.LT.AND P2, PT, R27, UR4, !P0 ;  /* 0x000000041b007c0c */ /* 0x000fe2000c741270 */
[----:B------:R-:W0:Y:S01]  /*6ebe0*/  LDC R8, c[0x0][0x3b8] ;  /* 0x0000ee00ff087b82 */ /* 0x000e220000000800 */
[----:B------:R-:W2:Y:S01]  /*6ebf0*/  LDL.LU R27, [R1+0x184] ;  /* 0x00018400011b7983 */ /* 0x000ea20000300800 */
[----:B---3--:R-:W-:Y:S01]  /*6ec00*/  IMAD R4, R16, 0x4, R3 ;  /* 0x0000000410047824 */ /* 0x008fe200078e0203 */
[----:B------:R-:W3:Y:S02]  /*6ec10*/  LDCU UR4, c[0x0][0x39c] ;  /* 0x00007380ff0477ac */ /* 0x000ee40008000800 */
[----:B------:R-:W2:Y:S03]  /*6ec20*/  LDL.LU R24, [R1+0x188] ;  /* 0x0001880001187983 */ /* 0x000ea60000300800 */
[----:B------:R-:W0:Y:S01]  /*6ec30*/  LDC R16, c[0x0][0x3b8] ;  /* 0x0000ee00ff107b82 */ /* 0x000e220000000800 */
[----:B----4-:R4:W-:Y:S02]  /*6ec40*/  @P5 STG.E.U16 desc[UR10][R28.64], R6 ;  /* 0x000000061c005986 */ /* 0x0109e4000c10150a */
[----:B----4-:R-:W-:-:S04]  /*6ec50*/  LEA R28, P5, R3, R0, 0x1 ;  /* 0x00000000031c7211 */ /* 0x010fc800078a08ff */
[----:B------:R-:W-:Y:S01]  /*6ec60*/  LEA.HI.X.SX32 R29, R3, R2, 0x1, P5 ;  /* 0x00000002031d7211 */ /* 0x000fe200028f0eff */
[----:B-----5:R-:W-:Y:S01]  /*6ec70*/  IMAD R3, R20, 0x4, R4 ;  /* 0x0000000414037824 */ /* 0x020fe200078e0204 */
[----:B--2---:R-:W-:Y:S01]  /*6ec80*/  ISETP.LT.AND P5, PT, R11, UR6, !P0 ;  /* 0x000000060b007c0c */ /* 0x004fe2000c7a1270 */
[----:B------:R-:W2:Y:S01]  /*6ec90*/  LDCU UR6, c[0x0][0x39c] ;  /* 0x00007380ff0677ac */ /* 0x000ea20008000800 */
[----:B------:R-:W4:Y:S04]  /*6eca0*/  LDL.LU R11, [R1+0x18c] ;  /* 0x00018c00010b7983 */ /* 0x000f280000300800 */
[----:B------:R-:W3:Y:S01]  /*6ecb0*/  LDL.LU R20, [R1+0x17c] ;  /* 0x00017c0001147983 */ /* 0x000ee20000300800 */
[----:B0-----:R-:W-:Y:S01]  /*6ecc0*/  ISETP.LT.AND P4, PT, R15, UR5, !P0 ;  /* 0x000000050f007c0c */ /* 0x001fe2000c781270 */
[----:B------:R-:W0:Y:S01]  /*6ecd0*/  LDCU UR5, c[0x0][0x39c] ;  /* 0x00007380ff0577ac */ /* 0x000e220008000800 */
[C---:B------:R-:W-:Y:S01]  /*6ece0*/  LEA R14, P6, R4.reuse, R0, 0x1 ;  /* 0x00000000040e7211 */ /* 0x040fe200078c08ff */
[----:B------:R5:W-:Y:S03]  /*6ecf0*/  @P3 STG.E.U16 desc[UR10][R28.64], R9 ;  /* 0x000000091c003986 */ /* 0x000be6000c10150a */
[----:B------:R-:W-:-:S02]  /*6ed00*/  LEA.HI.X.SX32 R15, R4, R2, 0x1, P6 ;  /* 0x00000002040f7211 */ /* 0x000fc400030f0eff */
[----:B-----5:R-:W-:-:S04]  /*6ed10*/  LEA R28, P6, R3, R0, 0x1 ;  /* 0x00000000031c7211 */ /* 0x020fc800078c08ff */
[----:B------:R-:W-:Y:S01]  /*6ed20*/  LEA.HI.X.SX32 R29, R3, R2, 0x1, P6 ;  /* 0x00000002031d7211 */ /* 0x000fe200030f0eff */
[----:B-1----:R-:W-:Y:S01]  /*6ed30*/  IMAD R3, R12, 0x4, R3 ;  /* 0x000000040c037824 */ /* 0x002fe200078e0203 */
[----:B------:R1:W-:Y:S01]  /*6ed40*/  @P2 STG.E.U16 desc[UR10][R14.64], R25 ;  /* 0x000000190e002986 */ /* 0x0003e2000c10150a */
[----:B------:R-:W-:Y:S01]  /*6ed50*/  PRMT R5, R10, 0x7632, R5 ;  /* 0x000076320a057816 */ /* 0x000fe20000000005 */
[----:B------:R-:W5:Y:S01]  /*6ed60*/  LDC R12, c[0x0][0x3b8] ;  /* 0x0000ee00ff0c7b82 */ /* 0x000f620000000800 */
[----:B------:R-:W-:Y:S01]  /*6ed70*/  IMAD R4, R8, 0x4, R3 ;  /* 0x0000000408047824 */ /* 0x000fe200078e0203 */
[----:B------:R2:W-:Y:S01]  /*6ed80*/  @P4 STG.E.U16 desc[UR10][R28.64], R17 ;  /* 0x000000111c004986 */ /* 0x0005e2000c10150a */
[----:B0-----:R-:W-:Y:S01]  /*6ed90*/  ISETP.LT.AND P2, PT, R26, UR5, !P0 ;  /* 0x000000051a007c0c */ /* 0x001fe2000c741270 */
[----:B------:R-:W4:Y:S02]  /*6eda0*/  LDCU UR5, c[0x0][0x39c] ;  /* 0x00007380ff0577ac */ /* 0x000f240008000800 */
[----:B------:R-:W-:-:S02]  /*6edb0*/  LEA R26, P6, R4, R0, 0x1 ;  /* 0x00000000041a7211 */ /* 0x000fc400078c08ff */
[----:B------:R-:W0:Y:S01]  /*6edc0*/  LDC R8, c[0x0][0x3b8] ;  /* 0x0000ee00ff087b82 */ /* 0x000e220000000800 */
[----:B-1----:R-:W4:Y:S01]  /*6edd0*/  LDL.LU.64 R14, [R1+0x18e8] ;  /* 0x0018e800010e7983 */ /* 0x002f220000300a00 */
[----:B--2---:R-:W-:-:S04]  /*6ede0*/  LEA R28, P4, R3, R0, 0x1 ;  /* 0x00000000031c7211 */ /* 0x004fc800078808ff */
[-C--:B------:R-:W-:Y:S01]  /*6edf0*/  LEA.HI.X.SX32 R29, R3, R2.reuse, 0x1, P4 ;  /* 0x00000002031d7211 */ /* 0x080fe200020f0eff */
[----:B------:R-:W-:Y:S01]  /*6ee00*/  IMAD R3, R16, 0x4, R4 ;  /* 0x0000000410037824 */ /* 0x000fe200078e0204 */
[----:B------:R-:W-:Y:S01]  /*6ee10*/  ISETP.LT.AND P4, PT, R27, UR6, !P0 ;  /* 0x000000061b007c0c */ /* 0x000fe2000c781270 */
[----:B------:R-:W2:Y:S01]  /*6ee20*/  LDL.LU R16, [R1+0x190] ;  /* 0x0001900001107983 */ /* 0x000ea20000300800 */
[----:B------:R-:W-:Y:S01]  /*6ee30*/  LEA.HI.X.SX32 R27, R4, R2, 0x1, P6 ;  /* 0x00000002041b7211 */ /* 0x000fe200030f0eff */
[----:B------:R-:W2:Y:S02]  /*6ee40*/  LDCU UR6, c[0x0][0x39c] ;  /* 0x00007380ff0677ac */ /* 0x000ea40008000800 */
[----:B------:R1:W-:Y:S02]  /*6ee50*/  @P5 STG.E.U16 desc[UR10][R28.64], R13 ;  /* 0x0000000d1c005986 */ /* 0x0003e4000c10150a */
[----:B-1----:R-:W-:-:S04]  /*6ee60*/  LEA R28, P6, R3, R0, 0x1 ;  /* 0x00000000031c7211 */ /* 0x002fc800078c08ff */
[----:B------:R-:W-:Y:S02]  /*6ee70*/  LEA.HI.X.SX32 R29, R3, R2, 0x1, P6 ;  /* 0x00000002031d7211 */ /* 0x000fe400030f0eff */
[----:B---3--:R-:W-:Y:S01]  /*6ee80*/  ISETP.LT.AND P3, PT, R20, UR4, !P0 ;  /* 0x0000000414007c0c */ /* 0x008fe2000c761270 */
[----:B------:R-:W1:Y:S01]  /*6ee90*/  LDCU UR4, c[0x0][0x39c] ;  /* 0x00007380ff0477ac */ /* 0x000e620008000800 */
[----:B------:R-:W3:Y:S11]  /*6eea0*/  LDC R20, c[0x0][0x3b8] ;  /* 0x0000ee00ff147b82 */ /* 0x000ef60000000800 */
[----:B------:R0:W-:Y:S04]  /*6eeb0*/  @P3 STG.E.U16 desc[UR10][R26.64], R21 ;  /* 0x000000151a003986 */ /* 0x0001e8000c10150a */
[----:B------:R5:W-:Y:S01]  /*6eec0*/  @P2 STG.E.U16 desc[UR10][R28.64], R5 ;  /* 0x000000051c002986 */ /* 0x000be2000c10150a */
[----:B-1----:R-:W-:Y:S01]  /*6eed0*/  ISETP.LT.AND P5, PT, R24, UR4, !P0 ;  /* 0x0000000418007c0c */ /* 0x002fe2000c7a1270 */
[----:B------:R-:W1:Y:S02]  /*6eee0*/  LDCU UR4, c[0x0][0x39c] ;  /* 0x00007380ff0477ac */ /* 0x000e640008000800 */
[----:B0-----:R-:W2:Y:S04]  /*6eef0*/  LDL.LU.64 R26, [R1+0x18e0] ;  /* 0x0018e000011a7983 */ /* 0x001ea80000300a00 */
[----:B------:R-:W2:Y:S04]  /*6ef00*/  LDL.LU R24, [R1+0x19c] ;  /* 0x00019c0001187983 */ /* 0x000ea80000300800 */
[----:B-----5:R-:W1:Y:S01]  /*6ef10*/  LDL.LU R29, [R1+0x194] ;  /* 0x00019400011d7983 */ /* 0x020e620000300800 */
[----:B---3--:R-:W-:Y:S01]  /*6ef20*/  IMAD R4, R20, 0x4, R3 ;  /* 0x0000000414047824 */ /* 0x008fe200078e0203 */
[----:B----4-:R-:W-:Y:S01]  /*6ef30*/  ISETP.LT.AND P3, PT, R11, UR5, !P0 ;  /* 0x000000050b007c0c */ /* 0x010fe2000c761270 */
[----:B------:R-:W0:Y:S01]  /*6ef40*/  LDC R20, c[0x0][0x3b8] ;  /* 0x0000ee00ff147b82 */ /* 0x000e220000000800 */
[----:B------:R-:W-:Y:S01]  /*6ef50*/  PRMT R5, R5, 0x7632, R5 ;  /* 0x0000763205057816 */ /* 0x000fe20000000005 */
[----:B------:R-:W-:Y:S01]  /*6ef60*/  IMAD R3, R8, 0x4, R4 ;  /* 0x0000000408037824 */ /* 0x000fe200078e0204 */
[C---:B------:R-:W-:Y:S01]  /*6ef70*/  LEA R10, P6, R4.reuse, R0, 0x1 ;  /* 0x00000000040a7211 */ /* 0x040fe200078c08ff */
[----:B------:R-:W3:Y:S03]  /*6ef80*/  LDCU UR5, c[0x0][0x39c] ;  /* 0x00007380ff0577ac */ /* 0x000ee60008000800 */
[----:B------:R-:W-:-:S02]  /*6ef90*/  LEA.HI.X.SX32 R11, R4, R2, 0x1, P6 ;  /* 0x00000002040b7211 */ /* 0x000fc400030f0eff */
[C---:B------:R-:W-:Y:S02]  /*6efa0*/  LEA R4, P6, R3.reuse, R0, 0x1 ;  /* 0x0000000003047211 */ /* 0x040fe400078c08ff */
[----:B------:R-:W-:Y:S01]  /*6efb0*/  PRMT R8, R6, 0x7632, R8 ;  /* 0x0000763206087816 */ /* 0x000fe20000000008 */
[----:B------:R4:W-:Y:S02]  /*6efc0*/  @P4 STG.E.U16 desc[UR10][R10.64], R5 ;  /* 0x000000050a004986 */ /* 0x0009e4000c10150a */
[----:B----4-:R-:W-:Y:S02]  /*6efd0*/  LEA.HI.X.SX32 R5, R3, R2, 0x1, P6 ;  /* 0x0000000203057211 */ /* 0x010fe400030f0eff */
[----:B------:R-:W4:Y:S04]  /*6efe0*/  LDL.LU.64 R10, [R1+0x18d8] ;  /* 0x0018d800010a7983 */ /* 0x000f280000300a00 */
[----:B------:R-:W5:Y:S04]  /*6eff0*/  LDL.LU R6, [R1+0x18d0] ;  /* 0x0018d00001067983 */ /* 0x000f680000300800 */
[----:B------:R3:W-:Y:S01]  /*6f000*/  @P5 STG.E.U16 desc[UR10][R4.64], R8 ;  /* 0x0000000804005986 */ /* 0x0007e2000c10150a */
[----:B------:R-:W-:Y:S01]  /*6f010*/  IMAD R3, R12, 0x4, R3 ;  /* 0x000000040c037824 */ /* 0x000fe200078e0203 */
[----:B------:R-:W-:Y:S01]  /*6f020*/  PRMT R9, R9, 0x7632, R9 ;  /* 0x0000763209097816 */ /* 0x000fe20000000009 */
[----:B------:R-:W1:Y:S01]  /*6f030*/  LDC R12, c[0x0][0x3b8] ;  /* 0x0000ee00ff0c7b82 */ /* 0x000e620000000800 */
[----:B---3--:R-:W3:Y:S02]  /*6f040*/  LDL.LU R8, [R1+0x1a0] ;  /* 0x0001a00001087983 */ /* 0x008ee40000300800 */
[----:B------:R-:W-:-:S02]  /*6f050*/  LEA R28, P5, R3, R0, 0x1 ;  /* 0x00000000031c7211 */ /* 0x000fc400078a08ff */
[----:B--2---:R-:W-:Y:S01]  /*6f060*/  ISETP.LT.AND P2, PT, R16, UR6, !P0 ;  /* 0x0000000610007c0c */ /* 0x004fe2000c741270 */
[----:B0-----:R-:W-:Y:S02]  /*6f070*/  IMAD R5, R20, 0x4, R3 ;  /* 0x0000000414057824 */ /* 0x001fe400078e0203 */
[----:B------:R-:W0:Y:S01]  /*6f080*/  LDC R16, c[0x0][0x3b8] ;  /* 0x0000ee00ff107b82 */ /* 0x000e220000000800 */
[----:B------:R-:W3:Y:S07]  /*6f090*/  LDCU UR6, c[0x0][0x39c] ;  /* 0x00007380ff0677ac */ /* 0x000eee0008000800 */
[----:B------:R-:W2:Y:S01]  /*6f0a0*/  LDC R20, c[0x0][0x3b8] ;  /* 0x0000ee00ff147b82 */ /* 0x000ea20000000800 */
[----:B-1----:R-:W-:Y:S01]  /*6f0b0*/  ISETP.LT.AND P4, PT, R29, UR4, !P0 ;  /* 0x000000041d007c0c */ /* 0x002fe2000c781270 */
[----:B------:R-:W1:Y:S01]  /*6f0c0*/  LDCU UR4, c[0x0][0x39c] ;  /* 0x00007380ff0477ac */ /* 0x000e620008000800 */
[----:B------:R-:W-:-:S05]  /*6f0d0*/  LEA.HI.X.SX32 R29, R3, R2, 0x1, P5 ;  /* 0x00000002031d7211 */ /* 0x000fca00028f0eff */
[----:B------:R0:W-:Y:S04]  /*6f0e0*/  @P3 STG.E.U16 desc[UR10][R28.64], R9 ;  /* 0x000000091c003986 */ /* 0x0001e8000c10150a */
[----:B0-----:R-:W4:Y:S01]  /*6f0f0*/  LDL.LU R29, [R1+0x1ac] ;  /* 0x0001ac00011d7983 */ /* 0x001f220000300800 */
[----:B------:R-:W-:-:S03]  /*6f100*/  IMAD R3, R16, 0x4, R5 ;  /* 0x0000000410037824 */ /* 0x000fc600078e0205 */
[----:B------:R-:W1:Y:S04]  /*6f110*/  LDL.LU R16, [R1+0x1a8] ;  /* 0x0001a80001107983 */ /* 0x000e680000300800 */
[----:B------:R-:W5:Y:S01]  /*6f120*/  LDL.LU R28, [R1+0x1b4] ;  /* 0x0001b400011c7983 */ /* 0x000f620000300800 */
[----:B------:R-:W-:Y:S01]  /*6f130*/  ISETP.LT.AND P6, PT, R24, UR5, !P0 ;  /* 0x0000000518007c0c */ /* 0x000fe2000c7c1270 */
[----:B------:R-:W5:Y:S01]  /*6f140*/  LDCU UR5, c[0x0][0x39c] ;  /* 0x00007380ff0577ac */ /* 0x000f620008000800 */
[----:B------:R-:W-:Y:S01]  /*6f150*/  LEA R4, P5, R5, R0, 0x1 ;  /* 0x0000000005047211 */ /* 0x000fe200078a08ff */
[----:B------:R-:W0:Y:S01]  /*6f160*/  LDC R24, c[0x0][0x3b8] ;  /* 0x0000ee00ff187b82 */ /* 0x000e220000000800 */
[----:B------:R-:W-:Y:S02]  /*6f170*/  PRMT R25, R25, 0x7632, R25 ;  /* 0x0000763219197816 */ /* 0x000fe40000000019 */
[----:B------:R-:W-:-:S02]  /*6f180*/  LEA.HI.X.SX32 R5, R5, R2, 0x1, P5 ;  /* 0x0000000205057211 */ /* 0x000fc400028f0eff */
[----:B------:R-:W-:-:S03]  /*6f190*/  PRMT R17, R17, 0x7632, R17 ;  /* 0x0000763211117816 */ /* 0x000fc60000000011 */
[----:B------:R2:W-:Y:S01]  /*6f1a0*/  @P2 STG.E.U16 desc[UR10][R4.64], R25 ;  /* 0x0000001904002986 */ /* 0x0005e2000c10150a */
[----:B---3--:R-:W-:Y:S01]  /*6f1b0*/  ISETP.LT.AND P5, PT, R8, UR6, !P0 ;  /* 0x0000000608007c0c */ /* 0x008fe2000c7a1270 */
[----:B------:R-:W3:Y:S01]  /*6f1c0*/  LDCU UR6, c[0x0][0x39c] ;  /* 0x00007380ff0677ac */ /* 0x000ee20008000800 */
[C---:B------:R-:W-:Y:S01]  /*6f1d0*/  LEA R8, P3, R3.reuse, R0, 0x1 ;  /* 0x0000000003087211 */ /* 0x040fe200078608ff */
[----:B--2---:R-:W-:Y:S01]  /*6f1e0*/  IMAD R5, R12, 0x4, R3 ;  /* 0x000000040c057824 */ /* 0x004fe200078e0203 */
[----:B------:R-:W2:Y:S02]  /*6f1f0*/  LDL.LU R25, [R1+0x48] ;  /* 0x0000480001197983 */ /* 0x000ea40000300800 */
[----:B------:R-:W-:Y:S01]  /*6f200*/  LEA.HI.X.SX32 R9, R3, R2, 0x1, P3 ;  /* 0x0000000203097211 */ /* 0x000fe200018f0eff */
[----:B------:R-:W-:Y:S01]  /*6f210*/  IMAD R3, R20, 0x4, R5 ;  /* 0x0000000414037824 */ /* 0x000fe200078e0205 */
[----:B------:R-:W-:Y:S01]  /*6f220*/  PRMT R13, R13, 0x7632, R13 ;  /* 0x000076320d0d7816 */ /* 0x000fe2000000000d */
[----:B------:R-:W1:Y:S02]  /*6f230*/  LDC R20, c[0x0][0x3b8] ;  /* 0x0000ee00ff147b82 */ /* 0x000e640000000800 */
[----:B------:R3:W-:Y:S01]  /*6f240*/  @P4 STG.E.U16 desc[UR10][R8.64], R17 ;  /* 0x0000001108004986 */ /* 0x0007e2000c10150a */
[----:B------:R-:W-:-:S04]  /*6f250*/  LEA R4, P4, R5, R0, 0x1 ;  /* 0x0000000005047211 */ /* 0x000fc800078808ff */
[----:B------:R-:W-:Y:S01]  /*6f260*/  LEA.HI.X.SX32 R5, R5, R2, 0x1, P4 ;  /* 0x0000000205057211 */ /* 0x000fe200020f0eff */
[----:B0-----:R-:W-:Y:S01]  /*6f270*/  IMAD R12, R24, 0x4, R3 ;  /* 0x00000004180c7824 */ /* 0x001fe200078e0203 */
[C---:B---3--:R-:W-:Y:S01]  /*6f280*/  LEA R8, P4, R3.reuse, R0, 0x1 ;  /* 0x0000000003087211 */ /* 0x048fe200078808ff */
[----:B------:R-:W0:Y:S03]  /*6f290*/  LDC R17, c[0x0][0x3b8] ;  /* 0x0000ee00ff117b82 */ /* 0x000e260000000800 */
[----:B------:R-:W-:Y:S02]  /*6f2a0*/  LEA.HI.X.SX32 R9, R3, R2, 0x1, P4 ;  /* 0x0000000203097211 */ /* 0x000fe400020f0eff */
[----:B------:R-:W-:Y:S01]  /*6f2b0*/  PRMT R21, R21, 0x7632, R21 ;  /* 0x0000763215157816 */ /* 0x000fe20000000015 */
[----:B------:R-:W-:Y:S04]  /*6f2c0*/  @P6 STG.E.U16 desc[UR10][R4.64], R13 ;  /* 0x0000000d04006986 */ /* 0x000fe8000c10150a */
[----:B------:R3:W-:Y:S01]  /*6f2d0*/  @P5 STG.E.U16 desc[UR10][R8.64], R21 ;  /* 0x0000001508005986 */ /* 0x0007e2000c10150a */
[----:B----4-:R-:W-:Y:S01]  /*6f2e0*/  ISETP.LT.AND P3, PT, R29, UR7, !P0 ;  /* 0x000000071d007c0c */ /* 0x010fe2000c761270 */
[----:B---3--:R-:W3:Y:S02]  /*6f2f0*/  LDC R21, c[0x0][0x3b8] ;  /* 0x0000ee00ff157b82 */ /* 0x008ee40000000800 */
[----:B------:R-:W4:Y:S01]  /*6f300*/  LDL.LU R29, [R1+0x1b8] ;  /* 0x0001b800011d7983 */ /* 0x000f220000300800 */
[----:B-1----:R-:W-:Y:S01]  /*6f310*/  ISETP.LT.AND P2, PT, R16, UR4, !P0 ;  /* 0x0000000410007c0c */ /* 0x002fe2000c741270 */
[----:B------:R-:W1:Y:S02]  /*6f320*/  LDCU UR4, c[0x0][0x39c] ;  /* 0x00007380ff0477ac */ /* 0x000e640008000800 */
[----:B------:R-:W3:Y:S01]  /*6f330*/  LDL.LU R24, [R1+0x1c0] ;  /* 0x0001c00001187983 */ /* 0x000ee20000300800 */
[----:B-----5:R-:W-:Y:S01]  /*6f340*/  ISETP.LT.AND P5, PT, R28, UR5, !P0 ;  /* 0x000000051c007c0c */ /* 0x020fe2000c7a1270 */
[----:B------:R-:W5:Y:S02]  /*6f350*/  LDC R16, c[0x0][0x3b8] ;  /* 0x0000ee00ff107b82 */ /* 0x000f640000000800 */
[----:B------:R-:W1:Y:S01]  /*6f360*/  LDL.LU R3, [R1+0x1b0] ;  /* 0x0001b00001037983 */ /* 0x000e620000300800 */
[C---:B------:R-:W-:Y:S01]  /*6f370*/  LEA R4, P6, R12.reuse, R0, 0x1 ;  /* 0x000000000c047211 */ /* 0x040fe200078c08ff */
[----:B------:R-:W3:Y:S02]  /*6f380*/  LDCU UR5, c[0x0][0x39c] ;  /* 0x00007380ff0577ac */ /* 0x000ee40008000800 */
[----:B------:R-:W3:Y:S01]  /*6f390*/  LDL.LU R13, [R1+0x1bc] ;  /* 0x0001bc00010d7983 */ /* 0x000ee20000300800 */
[----:B------:R-:W0:Y:S03]  /*6f3a0*/  LDCU UR7, c[0x0][0x39c] ;  /* 0x00007380ff0777ac */ /* 0x000e260008000800 */
[----:B------:R-:W3:Y:S01]  /*6f3b0*/  LDL.LU R28, [R1+0x1c4] ;  /* 0x0001c400011c7983 */ /* 0x000ee20000300800 */
[----:B------:R-:W-:Y:S01]  /*6f3c0*/  LEA.HI.X.SX32 R5, R12, R2, 0x1, P6 ;  /* 0x000000020c057211 */ /* 0x000fe200030f0eff */
[----:B-----5:R-:W-:-:S02]  /*6f3d0*/  IMAD R12, R16, 0x4, R12 ;  /* 0x00000004100c7824 */ /* 0x020fc400078e020c */
[----:B------:R-:W5:Y:S02]  /*6f3e0*/  LDC R16, c[0x0][0x3b8] ;  /* 0x0000ee00ff107b82 */ /* 0x000f640000000800 */
[----:B--2---:R2:W-:Y:S01]  /*6f3f0*/  @P2 STG.E.U16 desc[UR10][R4.64], R25 ;  /* 0x0000001904002986 */ /* 0x0045e2000c10150a */
[----:B0-----:R-:W-:-:S05]  /*6f400*/  IMAD R9, R17, 0x4, R12 ;  /* 0x0000000411097824 */ /* 0x001fca00078e020c */
[----:B------:R-:W0:Y:S01]  /*6f410*/  LDC R17, c[0x0][0x3b8] ;  /* 0x0000ee00ff117b82 */ /* 0x000e220000000800 */
[----:B--2---:R-:W-:-:S04]  /*6f420*/  LEA R4, P6, R12, R0, 0x1 ;  /* 0x000000000c047211 */ /* 0x004fc800078c08ff */
[----:B------:R-:W-:Y:S02]  /*6f430*/  LEA.HI.X.SX32 R5, R12, R2, 0x1, P6 ;  /* 0x000000020c057211 */ /* 0x000fe400030f0eff */
[----:B------:R-:W-:Y:S01]  /*6f440*/  LEA R8, P6, R9, R0, 0x1 ;  /* 0x0000000009087211 */ /* 0x000fe200078c08ff */
[----:B------:R-:W2:Y:S02]  /*6f450*/  LDC R12, c[0x0][0x3b8] ;  /* 0x0000ee00ff0c7b82 */ /* 0x000ea40000000800 */
[----:B------:R0:W-:Y:S01]  /*6f460*/  @P3 STG.E.U16 desc[UR10][R4.64], R6 ;  /* 0x0000000604003986 */ /* 0x0001e2000c10150a */
[----:B-1----:R-:W-:Y:S01]  /*6f470*/  ISETP.LT.AND P4, PT, R3, UR4, !P0 ;  /* 0x0000000403007c0c */ /* 0x002fe2000c781270 */
[----:B------:R-:W-:Y:S01]  /*6f480*/  IMAD R3, R20, 0x4, R9 ;  /* 0x0000000414037824 */ /* 0x000fe200078e0209 */
[----:B------:R-:W-:Y:S01]  /*6f490*/  LEA.HI.X.SX32 R9, R9, R2, 0x1, P6 ;  /* 0x0000000209097211 */ /* 0x000fe200030f0eff */
[----:B------:R-:W1:Y:S01]  /*6f4a0*/  LDCU UR4, c[0x0][0x39c] ;  /* 0x00007380ff0477ac */ /* 0x000e620008000800 */
[----:B----4-:R-:W-:Y:S01]  /*6f4b0*/  ISETP.LT.AND P2, PT, R29, UR6, !P0 ;  /* 0x000000061d007c0c */ /* 0x010fe2000c741270 */
[----:B------:R-:W4:Y:S01]  /*6f4c0*/  LDC R20, c[0x0][0x3b8] ;  /* 0x0000ee00ff147b82 */ /* 0x000f220000000800 */
[C---:B0-----:R-:W-:Y:S01]  /*6f4d0*/  LEA R4, P6, R3.reuse, R0, 0x1 ;  /* 0x0000000003047211 */ /* 0x041fe200078c08ff */
[----:B------:R-:W4:Y:S01]  /*6f4e0*/  LDL.LU R29, [R1+0x1cc] ;  /* 0x0001cc00011d7983 */ /* 0x000f220000300800 */
[----:B------:R-:W0:Y:S02]  /*6f4f0*/  LDCU UR6, c[0x0][0x39c] ;  /* 0x00007380ff0677ac */ /* 0x000e240008000800 */
[----:B------:R-:W-:Y:S01]  /*6f500*/  LEA.HI.X.SX32 R5, R3, R2, 0x1, P6 ;  /* 0x0000000203057211 */ /* 0x000fe200030f0eff */
[----:B-----5:R-:W-:-:S02]  /*6f510*/  IMAD R3, R16, 0x4, R3 ;  /* 0x0000000410037824 */ /* 0x020fc400078e0203 */
[----:B------:R5:W-:Y:S01]  /*6f520*/  @P4 STG.E.U16 desc[UR10][R8.64], R7 ;  /* 0x0000000708004986 */ /* 0x000be2000c10150a */
[----:B---3--:R-:W-:Y:S01]  /*6f530*/  ISETP.LT.AND P4, PT, R24, UR5, !P0 ;  /* 0x0000000518007c0c */ /* 0x008fe2000c781270 */
[----:B------:R-:W3:Y:S02]  /*6f540*/  LDCU UR5, c[0x0][0x39c] ;  /* 0x00007380ff0577ac */ /* 0x000ee40008000800 */
[----:B------:R-:W3:Y:S04]  /*6f550*/  LDL.LU R24, [R1+0x1d4] ;  /* 0x0001d40001187983 */ /* 0x000ee80000300800 */
[----:B------:R-:W3:Y:S04]  /*6f560*/  LDL.LU R16, [R1+0x1c8] ;  /* 0x0001c80001107983 */ /* 0x000ee80000300800 */
[----:B------:R2:W-:Y:S01]  /*6f570*/  @P5 STG.E.U16 desc[UR10][R4.64], R10 ;  /* 0x0000000a04005986 */ /* 0x0005e2000c10150a */
[----:B0-----:R-:W-:-:S02]  /*6f580*/  ISETP.LT.AND P5, PT, R28, UR6, !P0 ;  /* 0x000000061c007c0c */ /* 0x001fc4000c7a1270 */
[----:B-1----:R-:W-:Y:S01]  /*6f590*/  ISETP.LT.AND P3, PT, R13, UR4, !P0 ;  /* 0x000000040d007c0c */ /* 0x002fe2000c761270 */
[----:B------:R-:W3:Y:S01]  /*6f5a0*/  LDL.LU R28, [R1+0x1d8] ;  /* 0x0001d800011c7983 */ /* 0x000ee20000300800 */
[----:B------:R-:W0:Y:S01]  /*6f5b0*/  LDC R13, c[0x0][0x3b8] ;  /* 0x0000ee00ff0d7b82 */ /* 0x000e220000000800 */
[----:B------:R-:W1:Y:S01]  /*6f5c0*/  LDCU UR4, c[0x0][0x39c] ;  /* 0x00007380ff0477ac */ /* 0x000e620008000800 */
[----:B-----5:R-:W-:Y:S01]  /*6f5d0*/  IMAD R9, R17, 0x4, R3 ;  /* 0x0000000411097824 */ /* 0x020fe200078e0203 */
[----:B------:R-:W5:Y:S01]  /*6f5e0*/  LDCU UR6, c[0x0][0x39c] ;  /* 0x00007380ff0677ac */ /* 0x000f620008000800 */
[----:B--2---:R-:W-:-:S04]  /*6f5f0*/  LEA R4, P6, R3, R0, 0x1 ;  /* 0x0000000003047211 */ /* 0x004fc800078c08ff */
[----:B------:R-:W2:Y:S01]  /*6f600*/  LDC R17, c[0x0][0x3b8] ;  /* 0x0000ee00ff117b82 */ /* 0x000ea20000000800 */
[----:B------:R-:W-:Y:S02]  /*6f610*/  LEA.HI.X.SX32 R5, R3, R2, 0x1, P6 ;  /* 0x0000000203057211 */ /* 0x000fe400030f0eff */
[----:B------:R-:W-:Y:S01]  /*6f620*/  LEA R8, P6, R9, R0, 0x1 ;  /* 0x0000000009087211 */ /* 0x000fe200078c08ff */
[----:B------:R-:W-:Y:S02]  /*6f630*/  IMAD R3, R21, 0x4, R9 ;  /* 0x0000000415037824 */ /* 0x000fe400078e0209 */
[----:B------:R-:W5:Y:S01]  /*6f640*/  LDL.LU R21, [R1+0x1d0] ;  /* 0x0001d00001157983 */ /* 0x000f620000300800 */
[----:B------:R-:W-:-:S03]  /*6f650*/  LEA.HI.X.SX32 R9, R9, R2, 0x1, P6 ;  /* 0x0000000209097211 */ /* 0x000fc600030f0eff */
[----:B------:R1:W-:Y:S04]  /*6f660*/  @P2 STG.E.U16 desc[UR10][R4.64], R26 ;  /* 0x0000001a04002986 */ /* 0x0003e8000c10150a */
[----:B------:R0:W-:Y:S01]  /*6f670*/  @P3 STG.E.U16 desc[UR10][R8.64], R18 ;  /* 0x0000001208003986 */ /* 0x0001e2000c10150a */
[----:B-1----:R-:W-:Y:S01]  /*6f680*/  LEA R4, P6, R3, R0, 0x1 ;  /* 0x0000000003047211 */ /* 0x002fe200078c08ff */
[----:B0-----:R-:W-:-:S03]  /*6f690*/  IMAD R9, R13, 0x4, R3 ;  /* 0x000000040d097824 */ /* 0x001fc600078e0203 */
[----:B------:R-:W-:Y:S01]  /*6f6a0*/  LEA.HI.X.SX32 R5, R3, R2, 0x1, P6 ;  /* 0x0000000203057211 */ /* 0x000fe200030f0eff */
[----:B------:R-:W0:Y:S01]  /*6f6b0*/  LDC R13, c[0x0][0x3b8] ;  /* 0x0000ee00ff0d7b82 */ /* 0x000e220000000800 */
[----:B------:R-:W-:Y:S01]  /*6f6c0*/  IMAD R3, R12, 0x4, R9 ;  /* 0x000000040c037824 */ /* 0x000fe200078e0209 */
[C---:B------:R-:W-:Y:S02]  /*6f6d0*/  LEA R8, P6, R9.reuse, R0, 0x1 ;  /* 0x0000000009087211 */ /* 0x040fe400078c08ff */
[----:B------:R1:W-:Y:S02]  /*6f6e0*/  @P4 STG.E.U16 desc[UR10][R4.64], R14 ;  /* 0x0000000e04004986 */ /* 0x0003e4000c10150a */
[----:B------:R-:W-:Y:S02]  /*6f6f0*/  LEA.HI.X.SX32 R9, R9, R2, 0x1, P6 ;  /* 0x0000000209097211 */ /* 0x000fe400030f0eff */
[----:B------:R-:W0:Y:S03]  /*6f700*/  LDC R12, c[0x0][0x3b8] ;  /* 0x0000ee00ff0c7b82 */ /* 0x000e260000000800 */
[----:B------:R4:W-:Y:S01]  /*6f710*/  @P5 STG.E.U16 desc[UR10][R8.64], R22 ;  /* 0x0000001608005986 */ /* 0x0009e2000c10150a */
[----:B-1----:R-:W-:-:S04]  /*6f720*/  LEA R4, P6, R3, R0, 0x1 ;  /* 0x0000000003047211 */ /* 0x002fc800078c08ff */
[----:B------:R-:W-:Y:S01]  /*6f730*/  LEA.HI.X.SX32 R5, R3, R2, 0x1, P6 ;  /* 0x0000000203057211 */ /* 0x000fe200030f0eff */
[--C-:B----4-:R-:W-:Y:S01]  /*6f740*/  IMAD R9, R20, 0x4, R3.reuse ;  /* 0x0000000414097824 */ /* 0x110fe200078e0203 */
[----:B------:R-:W-:Y:S02]  /*6f750*/  PRMT R3, R25, 0x7632, R3 ;  /* 0x0000763219037816 */ /* 0x000fe40000000003 */
[----:B---3--:R-:W-:Y:S01]  /*6f760*/  ISETP.LT.AND P3, PT, R29, UR5, !P0 ;  /* 0x000000051d007c0c */ /* 0x008fe2000c761270 */
[----:B------:R-:W1:Y:S01]  /*6f770*/  LDCU UR5, c[0x0][0x39c] ;  /* 0x00007380ff0577ac */ /* 0x000e620008000800 */
[----:B------:R-:W3:Y:S01]  /*6f780*/  LDL.LU R29, [R1+0x1dc] ;  /* 0x0001dc00011d7983 */ /* 0x000ee20000300800 */
[----:B------:R-:W-:Y:S01]  /*6f790*/  ISETP.LT.AND P2, PT, R16, UR4, !P0 ;  /* 0x0000000410007c0c */ /* 0x000fe2000c741270 */
[----:B------:R-:W4:Y:S01]  /*6f7a0*/  LDCU UR4, c[0x0][0x39c] ;  /* 0x00007380ff0477ac */ /* 0x000f220008000800 */
[----:B------:R-:W0:Y:S11]  /*6f7b0*/  LDC R16, c[0x0][0x3b8] ;  /* 0x0000ee00ff107b82 */ /* 0x000e360000000800 */
[----:B------:R2:W-:Y:S01]  /*6f7c0*/  @P2 STG.E.U16 desc[UR10][R4.64], R3 ;  /* 0x0000000304002986 */ /* 0x0005e2000c10150a */
[----:B-1----:R-:W-:Y:S01]  /*6f7d0*/  ISETP.LT.AND P2, PT, R28, UR5, !P0 ;  /* 0x000000051c007c0c */ /* 0x002fe2000c741270 */
[----:B------:R-:W1:Y:S01]  /*6f7e0*/  LDCU UR5, c[0x0][0x39c] ;  /* 0x00007380ff0577ac */ /* 0x000e620008000800 */
[----:B----4-:R-:W-:Y:S01]  /*6f7f0*/  ISETP.LT.AND P5, PT, R24, UR4, !P0 ;  /* 0x0000000418007c0c */ /* 0x010fe2000c7a1270 */
[----:B------:R-:W3:Y:S01]  /*6f800*/  LDCU UR4, c[0x0][0x39c] ;  /* 0x00007380ff0477ac */ /* 0x000ee20008000800 */
[----:B------:R-:W1:Y:S04]  /*6f810*/  LDL.LU R24, [R1+0x1e0] ;  /* 0x0001e00001187983 */ /* 0x000e680000300800 */
[----:B------:R-:W4:Y:S04]  /*6f820*/  LDL.LU R25, [R1+0x1e4] ;  /* 0x0001e40001197983 */ /* 0x000f280000300800 */
[----:B------:R-:W4:Y:S01]  /*6f830*/  LDL.LU R28, [R1+0x1e8] ;  /* 0x0001e800011c7983 */ /* 0x000f220000300800 */
[----:B------:R-:W-:Y:S01]  /*6f840*/  LEA R8, P6, R9, R0, 0x1 ;  /* 0x0000000009087211 */ /* 0x000fe200078c08ff */
[----:B--2---:R-:W-:Y:S01]  /*6f850*/  IMAD R3, R17, 0x4, R9 ;  /* 0x0000000411037824 */ /* 0x004fe200078e0209 */
[----:B-----5:R-:W-:Y:S01]  /*6f860*/  ISETP.LT.AND P4, PT, R21, UR6, !P0 ;  /* 0x0000000615007c0c */ /* 0x020fe2000c781270 */
[----:B------:R-:W4:Y:S01]  /*6f870*/  LDCU UR6, c[0x0][0x39c] ;  /* 0x00007380ff0677ac */ /* 0x000f220008000800 */
[----:B------:R-:W-:-:S02]  /*6f880*/  LEA.HI.X.SX32 R9, R9, R2, 0x1, P6 ;  /* 0x0000000209097211 */ /* 0x000fc400030f0eff */
[----:B------:R-:W-:Y:S02]  /*6f890*/  PRMT R6, R6, 0x7632, R6 ;  /* 0x0000763206067816 */ /* 0x000fe40000000006 */
[----:B------:R-:W-:-:S03]  /*6f8a0*/  LEA R4, P6, R3, R0, 0x1 ;  /* 0x0000000003047211 */ /* 0x000fc600078c08ff */
[----:B------:R0:W-:Y:S01]  /*6f8b0*/  @P3 STG.E.U16 desc[UR10][R8.64], R6 ;  /* 0x0000000608003986 */ /* 0x0001e2000c10150a */
[----:B------:R-:W-:Y:S01]  /*6f8c0*/  LEA.HI.X.SX32 R5, R3, R2, 0x1, P6 ;  /* 0x0000000203057211 */ /* 0x000fe200030f0eff */
[--C-:B0-----:R-:W-:Y:S01]  /*6f8d0*/  IMAD R6, R16, 0x4, R3.reuse ;  /* 0x0000000410067824 */ /* 0x101fe200078e0203 */
[----:B------:R-:W-:Y:S01]  /*6f8e0*/  PRMT R3, R7, 0x7632, R3 ;  /* 0x0000763207037816 */ /* 0x000fe20000000003 */
[----:B------:R-:W0:Y:S01]  /*6f8f0*/  LDC R16, c[0x0][0x3b8] ;  /* 0x0000ee00ff107b82 */ /* 0x000e220000000800 */
[----:B------:R-:W2:Y:S02]  /*6f900*/  LDL.LU R7, [R1+0x18cc] ;  /* 0x0018cc0001077983 */ /* 0x000ea40000300800 */
[C---:B------:R-:W-:Y:S02]  /*6f910*/  LEA R8, P6, R6.reuse, R0, 0x1 ;  /* 0x0000000006087211 */ /* 0x040fe400078c08ff */
[----:B------:R5:W-:Y:S02]  /*6f920*/  @P4 STG.E.U16 desc[UR10][R4.64], R3 ;  /* 0x0000000304004986 */ /* 0x000be4000c10150a */
[----:B------:R-:W-:-:S02]  /*6f930*/  LEA.HI.X.SX32 R9, R6, R2, 0x1, P6 ;  /* 0x0000000206097211 */ /* 0x000fc400030f0eff */
[----:B------:R-:W-:Y:S01]  /*6f940*/  PRMT R10, R10, 0x7632, R10 ;  /* 0x000076320a0a7816 */ /* 0x000fe2000000000a */
[----:B-----5:R-:W-:Y:S01]  /*6f950*/  IMAD R3, R13, 0x4, R6 ;  /* 0x000000040d037824 */ /* 0x020fe200078e0206 */
[----:B------:R-:W-:-:S03]  /*6f960*/  PRMT R26, R26, 0x7632, R26 ;  /* 0x000076321a1a7816 */ /* 0x000fc6000000001a */
[----:B------:R5:W-:Y:S01]  /*6f970*/  @P5 STG.E.U16 desc[UR10][R8.64], R10 ;  /* 0x0000000a08005986 */ /* 0x000be2000c10150a */
[----:B------:R-:W0:Y:S01]  /*6f980*/  LDC R13, c[0x0][0x3b8] ;  /* 0x0000ee00ff0d7b82 */ /* 0x000e220000000800 */
[----:B------:R-:W-:-:S04]  /*6f990*/  LEA R4, P6, R3, R0, 0x1 ;  /* 0x0000000003047211 */ /* 0x000fc800078c08ff */
[----:B------:R-:W-:-:S05]  /*6f9a0*/  LEA.HI.X.SX32 R5, R3, R2, 0x1, P6 ;  /* 0x0000000203057211 */ /* 0x000fca00030f0eff */
[----:B------:R0:W-:Y:S01]  /*6f9b0*/  @P2 STG.E.U16 desc[UR10][R4.64], R26 ;  /* 0x0000001a04002986 */ /* 0x0001e2000c10150a */
[----:B---3--:R-:W-:Y:S01]  /*6f9c0*/  ISETP.LT.AND P3, PT, R29, UR4, !P0 ;  /* 0x000000041d007c0c */ /* 0x008fe2000c761270 */
[----:B------:R-:W3:Y:S02]  /*6f9d0*/  LDCU UR4, c[0x0][0x39c] ;  /* 0x00007380ff0477ac */ /* 0x000ee40008000800 */
[----:B------:R-:W2:Y:S01]  /*6f9e0*/  LDL.LU R29, [R1+0x1ec] ;  /* 0x0001ec00011d7983 */ /* 0x000ea20000300800 */
[----:B------:R-:W-:Y:S01]  /*6f9f0*/  IMAD R6, R12, 0x4, R3 ;  /* 0x000000040c067824 */ /* 0x000fe200078e0203 */
[----:B------:R-:W-:Y:S01]  /*6fa00*/  PRMT R18, R18, 0x7632, R18 ;  /* 0x0000763212127816 */ /* 0x000fe20000000012 */
[----:B------:R-:W0:Y:S01]  /*6fa10*/  LDC R12, c[0x0][0x3b8] ;  /* 0x0000ee00ff0c7b82 */ /* 0x000e220000000800 */
[----:B------:R-:W2:Y:S01]  /*6fa20*/  LDL.LU R20, [R1+0x1f0] ;  /* 0x0001f00001147983 */ /* 0x000ea20000300800 */
[----:B------:R-:W-:Y:S02]  /*6fa30*/  PRMT R14, R14, 0x7632, R14 ;  /* 0x000076320e0e7816 */ /* 0x000fe4000000000e */
[----:B------:R-:W-:-:S04]  /*6fa40*/  PRMT R22, R22, 0x7632, R22 ;  /* 0x0000763216167816 */ /* 0x000fc80000000016 */
[----:B-----5:R-:W5:Y:S01]  /*6fa50*/  LDC R10, c[0x0][0x3b8] ;  /* 0x0000ee00ff0a7b82 */ /* 0x020f620000000800 */
[----:B----4-:R-:W-:Y:S02]  /*6fa60*/  ISETP.LT.AND P5, PT, R25, UR6, !P0 ;  /* 0x0000000619007c0c */ /* 0x010fe4000c7a1270 */
[----:B---3--:R-:W-:Y:S01]  /*6fa70*/  ISETP.LT.AND P2, PT, R28, UR4, !P0 ;  /* 0x000000041c007c0c */ /* 0x008fe2000c741270 */
[----:B------:R-:W3:Y:S01]  /*6fa80*/  LDL.LU R25, [R1+0x1f4] ;  /* 0x0001f40001197983 */ /* 0x000ee20000300800 */
[----:B-1----:R-:W-:Y:S01]  /*6fa90*/  ISETP.LT.AND P4, PT, R24, UR5, !P0 ;  /* 0x0000000518007c0c */ /* 0x002fe2000c781270 */
[----:B------:R-:W2:Y:S02]  /*6faa0*/  LDCU UR5, c[0x0][0x39c] ;  /* 0x00007380ff0577ac */ /* 0x000ea40008000800 */
[----:B------:R-:W4:Y:S01]  /*6fab0*/  LDL.LU R28, [R1+0x1f8] ;  /* 0x0001f800011c7983 */ /* 0x000f220000300800 */
[----:B------:R-:W-:Y:S01]  /*6fac0*/  LEA R8, P6, R6, R0, 0x1 ;  /* 0x0000000006087211 */ /* 0x000fe200078c08ff */
[----:B0-----:R-:W-:Y:S01]  /*6fad0*/  IMAD R3, R16, 0x4, R6 ;  /* 0x0000000410037824 */ /* 0x001fe200078e0206 */
[----:B------:R-:W3:Y:S01]  /*6fae0*/  LDCU UR4, c[0x0][0x39c] ;  /* 0x00007380ff0477ac */ /* 0x000ee20008000800 */
[----:B------:R-:W4:Y:S01]  /*6faf0*/  LDL.LU R26, [R1+0x4c] ;  /* 0x00004c00011a7983 */ /* 0x000f220000300800 */
[----:B------:R-:W-:Y:S01]  /*6fb00*/  LEA.HI.X.SX32 R9, R6, R2, 0x1, P6 ;  /* 0x0000000206097211 */ /* 0x000fe200030f0eff */
[----:B------:R-:W-:Y:S01]  /*6fb10*/  IMAD R6, R13, 0x4, R3 ;  /* 0x000000040d067824 */ /* 0x000fe200078e0203 */
[C---:B------:R-:W-:Y:S01]  /*6fb20*/  LEA R4, P6, R3.reuse, R0, 0x1 ;  /* 0x0000000003047211 */ /* 0x040fe200078c08ff */
[----:B------:R-:W4:Y:S01]  /*6fb30*/  LDL.LU R21, [R1+0x1fc] ;  /* 0x0001fc0001157983 */ /* 0x000f220000300800 */
[----:B------:R-:W0:Y:S01]  /*6fb40*/  LDC R16, c[0x0][0x3b8] ;  /* 0x0000ee00ff107b82 */ /* 0x000e220000000800 */
[----:B------:R-:W1:Y:S01]  /*6fb50*/  LDCU UR6, c[0x0][0x39c] ;  /* 0x00007380ff0677ac */ /* 0x000e620008000800 */
[----:B------:R-:W-:Y:S01]  /*6fb60*/  LEA.HI.X.SX32 R5, R3, R2, 0x1, P6 ;  /* 0x0000000203057211 */ /* 0x000fe200030f0eff */
[----:B------:R5:W-:Y:S04]  /*6fb70*/  @P3 STG.E.U16 desc[UR10][R8.64], R18 ;  /* 0x0000001208003986 */ /* 0x000be8000c10150a */
[----:B------:R-:W4:Y:S01]  /*6fb80*/  LDL.LU R24, [R1+0x200] ;  /* 0x0002000001187983 */ /* 0x000f220000300800 */
[----:B------:R-:W0:Y:S01]  /*6fb90*/  LDC R3, c[0x0][0x3b8] ;  /* 0x0000ee00ff037b82 */ /* 0x000e220000000800 */
[----:B-----5:R-:W-:-:S07]  /*6fba0*/  LEA R8, P6, R6, R0, 0x1 ;  /* 0x0000000006087211 */ /* 0x020fce00078c08ff */
[----:B------:R-:W5:Y:S01]  /*6fbb0*/  LDC R13, c[0x0][0x3b8] ;  /* 0x0000ee00ff0d7b82 */ /* 0x000f620000000800 */
[----:B------:R-:W-:Y:S01]  /*6fbc0*/  LEA.HI.X.SX32 R9, R6, R2, 0x1, P6 ;  /* 0x0000000206097211 */ /* 0x000fe200030f0eff */
[----:B------:R-:W-:Y:S01]  /*6fbd0*/  IMAD R6, R12, 0x4, R6 ;  /* 0x000000040c067824 */ /* 0x000fe200078e0206 */
[----:B------:R1:W-:Y:S05]  /*6fbe0*/  @P4 STG.E.U16 desc[UR10][R4.64], R14 ;  /* 0x0000000e04004986 */ /* 0x0003ea000c10150a */
[----:B------:R-:W0:Y:S01]  /*6fbf0*/  LDC R12, c[0x0][0x3b8] ;  /* 0x0000ee00ff0c7b82 */ /* 0x000e220000000800 */
[----:B------:R0:W-:Y:S01]  /*6fc00*/  @P5 STG.E.U16 desc[UR10][R8.64], R22 ;  /* 0x0000001608005986 */ /* 0x0001e2000c10150a */
[----:B-1----:R-:W-:-:S04]  /*6fc10*/  LEA R4, P5, R6, R0, 0x1 ;  /* 0x0000000006047211 */ /* 0x002fc800078a08ff */
[----:B------:R-:W-:Y:S02]  /*6fc20*/  LEA.HI.X.SX32 R5, R6, R2, 0x1, P5 ;  /* 0x0000000206057211 */ /* 0x000fe400028f0eff */
[----:B--2---:R-:W-:Y:S01]  /*6fc30*/  ISETP.LT.AND P3, PT, R29, UR5, !P0 ;  /* 0x000000051d007c0c */ /* 0x004fe2000c761270 */
[----:B------:R-:W1:Y:S01]  /*6fc40*/  LDCU UR5, c[0x0][0x39c] ;  /* 0x00007380ff0577ac */ /* 0x000e620008000800 */
[----:B------:R-:W2:Y:S01]  /*6fc50*/  LDL.LU R29, [R1+0xc] ;  /* 0x00000c00011d7983 */ /* 0x000ea20000300800 */
[----:B---3--:R-:W-:Y:S01]  /*6fc60*/  ISETP.LT.AND P6, PT, R25, UR4, !P0 ;  /* 0x0000000419007c0c */ /* 0x008fe2000c7c1270 */
[----:B0-----:R-:W-:Y:S02]  /*6fc70*/  IMAD R9, R10, 0x4, R6 ;  /* 0x000000040a097824 */ /* 0x001fe400078e0206 */
[----:B------:R-:W3:Y:S01]  /*6fc80*/  LDL.LU R25, [R1+0x208] ;  /* 0x0002080001197983 */ /* 0x000ee20000300800 */
[----:B------:R-:W-:Y:S01]  /*6fc90*/  ISETP.LT.AND P4, PT, R20, UR6, !P0 ;  /* 0x0000000614007c0c */ /* 0x000fe2000c781270 */
[----:B------:R-:W0:Y:S02]  /*6fca0*/  LDCU UR6, c[0x0][0x39c] ;  /* 0x00007380ff0677ac */ /* 0x000e240008000800 */
[----:B----4-:R4:W-:Y:S01]  /*6fcb0*/  @P2 STG.E.U16 desc[UR10][R4.64], R26 ;  /* 0x0000001a04002986 */ /* 0x0109e2000c10150a */
[----:B-1----:R-:W-:Y:S01]  /*6fcc0*/  ISETP.LT.AND P2, PT, R28, UR5, !P0 ;  /* 0x000000051c007c0c */ /* 0x002fe2000c741270 */
[----:B------:R-:W-:Y:S01]  /*6fcd0*/  IMAD R6, R16, 0x4, R9 ;  /* 0x0000000410067824 */ /* 0x000fe200078e0209 */
[C---:B------:R-:W-:Y:S01]  /*6fce0*/  LEA R8, P5, R9.reuse, R0, 0x1 ;  /* 0x0000000009087211 */ /* 0x040fe200078a08ff */
[----:B------:R-:W3:Y:S01]  /*6fcf0*/  LDL.LU R28, [R1+0x20c] ;  /* 0x00020c00011c7983 */ /* 0x000ee20000300800 */
[----:B------:R-:W3:Y:S01]  /*6fd00*/  LDCU UR4, c[0x0][0x39c] ;  /* 0x00007380ff0477ac */ /* 0x000ee20008000800 */
[----:B------:R-:W1:Y:S02]  /*6fd10*/  LDC R10, c[0x0][0x3b8] ;  /* 0x0000ee00ff0a7b82 */ /* 0x000e640000000800 */
[----:B------:R-:W3:Y:S01]  /*6fd20*/  LDL.LU R22, [R1+0x210] ;  /* 0x0002100001167983 */ /* 0x000ee20000300800 */
[----:B------:R-:W-:Y:S01]  /*6fd30*/  LEA.HI.X.SX32 R9, R9, R2, 0x1, P5 ;  /* 0x0000000209097211 */ /* 0x000fe200028f0eff */
[----:B------:R-:W1:Y:S02]  /*6fd40*/  LDCU UR5, c[0x0][0x39c] ;  /* 0x00007380ff0577ac */ /* 0x000e640008000800 */
[----:B------:R-:W3:Y:S01]  /*6fd50*/  LDL.LU R14, [R1+0x214] ;  /* 0x00021400010e7983 */ /* 0x000ee20000300800 */
[----:B----4-:R-:W-:Y:S01]  /*6fd60*/  LEA R4, P5, R6, R0, 0x1 ;  /* 0x0000000006047211 */ /* 0x010fe200078a08ff */
[----:B------:R-:W-:Y:S01]  /*6fd70*/  IMAD R17, R12, 0x4, R6 ;  /* 0x000000040c117824 */ /* 0x000fe200078e0206 */
[----:B------:R-:W4:Y:S01]  /*6fd80*/  LDC R16, c[0x0][0x3b8] ;  /* 0x0000ee00ff107b82 */ /* 0x000f220000000800 */
[----:B------:R1:W-:Y:S01]  /*6fd90*/  @P3 STG.E.U16 desc[UR10][R8.64], R7 ;  /* 0x0000000708003986 */ /* 0x0003e2000c10150a */
[----:B------:R-:W-:-:S02]  /*6fda0*/  LEA.HI.X.SX32 R5, R6, R2, 0x1, P5 ;  /* 0x0000000206057211 */ /* 0x000fc400028f0eff */
[----:B0-----:R-:W-:Y:S01]  /*6fdb0*/  ISETP.LT.AND P5, PT, R21, UR6, !P0 ;  /* 0x0000000615007c0c */ /* 0x001fe2000c7a1270 */
[----:B------:R-:W-:Y:S01]  /*6fdc0*/  IMAD R21, R3, 0x4, R17 ;  /* 0x0000000403157824 */ /* 0x000fe200078e0211 */
[----:B------:R-:W4:Y:S01]  /*6fdd0*/  LDL.LU R20, [R1+0x218] ;  /* 0x0002180001147983 */ /* 0x000f220000300800 */
[----:B------:R-:W-:Y:S01]  /*6fde0*/  ISETP.LT.AND P3, PT, R24, UR7, !P0 ;  /* 0x0000000718007c0c */ /* 0x000fe2000c761270 */
[----:B------:R-:W0:Y:S02]  /*6fdf0*/  LDC R6, c[0x0][0x3b8] ;  /* 0x0000ee00ff067b82 */ /* 0x000e240000000800 */
[----:B--2---:R2:W-:Y:S01]  /*6fe00*/  @P4 STG.E.U16 desc[UR10][R4.64], R29 ;  /* 0x0000001d04004986 */ /* 0x0045e2000c10150a */
[----:B-1----:R-:W-:-:S05]  /*6fe10*/  LEA R8, P4, R17, R0, 0x1 ;  /* 0x0000000011087211 */ /* 0x002fca00078808ff */
[----:B------:R-:W1:Y:S01]  /*6fe20*/  LDC R3, c[0x0][0x3b8] ;  /* 0x0000ee00ff037b82 */ /* 0x000e620000000800 */
[----:B-----5:R-:W-:Y:S01]  /*6fe30*/  IMAD R13, R13, 0x4, R21 ;  /* 0x000000040d0d7824 */ /* 0x020fe200078e0215 */
[----:B------:R-:W5:Y:S01]  /*6fe40*/  LDL.LU R24, [R1+0x1a4] ;  /* 0x0001a40001187983 */ /* 0x000f620000300800 */
[----:B------:R-:W-:Y:S01]  /*6fe50*/  LEA.HI.X.SX32 R9, R17, R2, 0x1, P4 ;  /* 0x0000000211097211 */ /* 0x000fe200020f0eff */
[----:B------:R-:W0:Y:S01]  /*6fe60*/  LDCU UR7, c[0x0][0x39c] ;  /* 0x00007380ff0777ac */ /* 0x000e220008000800 */
[----:B------:R-:W0:Y:S01]  /*6fe70*/  LDCU UR6, c[0x0][0x39c] ;  /* 0x00007380ff0677ac */ /* 0x000e220008000800 */
[----:B--2---:R-:W-:-:S04]  /*6fe80*/  LEA R4, P4, R21, R0, 0x1 ;  /* 0x0000000015047211 */ /* 0x004fc800078808ff */
[----:B------:R-:W-:Y:S01]  /*6fe90*/  LEA.HI.X.SX32 R5, R21, R2, 0x1, P4 ;  /* 0x0000000215057211 */ /* 0x000fe200020f0eff */
[----:B------:R2:W-:Y:S04]  /*6fea0*/  @P6 STG.E.U16 desc[UR10][R8.64], R11 ;  /* 0x0000000b08006986 */ /* 0x0005e8000c10150a */
[----:B------:R0:W-:Y:S01]  /*6feb0*/  @P2 STG.E.U16 desc[UR10][R4.64], R27 ;  /* 0x0000001b04002986 */ /* 0x0001e2000c10150a */
[----:B---3--:R-:W-:Y:S01]  /*6fec0*/  ISETP.LT.AND P4, PT, R25, UR4, !P0 ;  /* 0x0000000419007c0c */ /* 0x008fe2000c781270 */
[----:B------:R-:W-:Y:S02]  /*6fed0*/  IMAD R17, R10, 0x4, R13 ;  /* 0x000000040a117824 */ /* 0x000fe400078e020d */
[----:B------:R-:W3:Y:S01]  /*6fee0*/  LDL.LU R25, [R1+0x204] ;  /* 0x0002040001197983 */ /* 0x000ee20000300800 */
[----:B------:R-:W4:Y:S01]  /*6fef0*/  LDC R10, c[0x0][0x3b8] ;  /* 0x0000ee00ff0a7b82 */ /* 0x000f220000000800 */
[C---:B--2---:R-:W-:Y:S01]  /*6ff00*/  LEA R8, P6, R13.reuse, R0, 0x1 ;  /* 0x000000000d087211 */ /* 0x044fe200078c08ff */
[----:B------:R-:W2:Y:S01]  /*6ff10*/  LDCU UR4, c[0x0][0x39c] ;  /* 0x00007380ff0477ac */ /* 0x000ea20008000800 */
[----:B------:R-:W-:Y:S01]  /*6ff20*/  ISETP.LT.AND P2, PT, R28, UR5, !P0 ;  /* 0x000000051c007c0c */ /* 0x000fe2000c741270 */
[----:B------:R-:W5:Y:S01]  /*6ff30*/  LDCU UR5, c[0x0][0x39c] ;  /* 0x00007380ff0577ac */ /* 0x000f620008000800 */
[----:B------:R-:W3:Y:S01]  /*6ff40*/  LDL.LU R28, [R1+0x198] ;  /* 0x00019800011c7983 */ /* 0x000ee20000300800 */
[----:B------:R-:W-:-:S02]  /*6ff50*/  LEA.HI.X.SX32 R9, R13, R2, 0x1, P6 ;  /* 0x000000020d097211 */ /* 0x000fc400030f0eff */
[----:B0-----:R-:W-:-:S04]  /*6ff60*/  LEA R4, P6, R17, R0, 0x1 ;  /* 0x0000000011047211 */ /* 0x001fc800078c08ff */
[----:B------:R-:W-:Y:S01]  /*6ff70*/  LEA.HI.X.SX32 R5, R17, R2, 0x1, P6 ;  /* 0x0000000211057211 */ /* 0x000fe200030f0eff */
[----:B------:R-:W-:Y:S02]  /*6ff80*/  IMAD R17, R6, 0x4, R17 ;  /* 0x0000000406117824 */ /* 0x000fe400078e0211 */
[----:B------:R-:W0:Y:S01]  /*6ff90*/  LDC R6, c[0x0][0x3b8] ;  /* 0x0000ee00ff067b82 */ /* 0x000e220000000800 */
[----:B------:R1:W-:Y:S04]  /*6ffa0*/  @P5 STG.E.U16 desc[UR10][R8.64], R19 ;  /* 0x0000001308005986 */ /* 0x0003e8000c10150a */
[----:B------:R2:W-:Y:S01]  /*6ffb0*/  @P3 STG.E.U16 desc[UR10][R4.64], R15 ;  /* 0x0000000f04003986 */ /* 0x0005e2000c10150a */
[----:B-1----:R-:W-:Y:S02]  /*6ffc0*/  IMAD R9, R3, 0x4, R17 ;  /* 0x0000000403097824 */ /* 0x002fe400078e0211 */
[----:B------:R-:W1:Y:S01]  /*6ffd0*/  LDC R3, c[0x0][0x3b8] ;  /* 0x0000ee00ff037b82 */ /* 0x000e620000000800 */
[----:B--2---:R-:W-:-:S04]  /*6ffe0*/  LEA R4, P3, R17, R0, 0x1 ;  /* 0x0000000011047211 */ /* 0x004fc800078608ff */
[----:B------:R-:W-:Y:S01]  /*6fff0*/  LEA.HI.X.SX32 R5, R17, R2, 0x1, P3 ;  /* 0x0000000211057211 */ /* 0x000fe200018f0eff */
[----:B----4-:R-:W-:Y:S02]  /*70000*/  IMAD R17, R10, 0x4, R9 ;  /* 0x000000040a117824 */ /* 0x010fe400078e0209 */
[----:B------:R-:W2:Y:S01]  /*70010*/  LDC R10, c[0x0][0x3b8] ;  /* 0x0000ee00ff0a7b82 */ /* 0x000ea20000000800 */
[----:B------:R-:W-:Y:S02]  /*70020*/  ISETP.LT.AND P5, PT, R14, UR7, !P0 ;  /* 0x000000070e007c0c */ /* 0x000fe4000c7a1270 */
[C---:B------:R-:W-:Y:S02]  /*70030*/  LEA R8, P3, R9.reuse, R0, 0x1 ;  /* 0x0000000009087211 */ /* 0x040fe400078608ff */
[----:B------:R-:W-:Y:S02]  /*70040*/  ISETP.LT.AND P6, PT, R22, UR6, !P0 ;  /* 0x0000000616007c0c */ /* 0x000fe4000c7c1270 */
[----:B------:R-:W-:Y:S01]  /*70050*/  PRMT R7, R26, 0x7632, R7 ;  /* 0x000076321a077816 */ /* 0x000fe20000000007 */
[----:B------:R-:W4:Y:S01]  /*70060*/  LDC R14, c[0x0][0x3b8] ;  /* 0x0000ee00ff0e7b82 */ /* 0x000f220000000800 */
[----:B------:R-:W-:Y:S01]  /*70070*/  LEA.HI.X.SX32 R9, R9, R2, 0x1, P3 ;  /* 0x0000000209097211 */ /* 0x000fe200018f0eff */
[----:B------:R0:W-:Y:S01]  /*70080*/  @P4 STG.E.U16 desc[UR10][R4.64], R23 ;  /* 0x0000001704004986 */ /* 0x0001e2000c10150a */
[----:B------:R-:W-:Y:S01]  /*70090*/  LEA R12, P3, R17, R0, 0x1 ;  /* 0x00000000110c7211 */ /* 0x000fe200078608ff */
[----:B------:R-:W3:Y:S01]  /*700a0*/  LDCU UR6, c[0x0][0x39c] ;  /* 0x00007380ff0677ac */ /* 0x000ee20008000800 */
[----:B------:R-:W-:-:S02]  /*700b0*/  PRMT R11, R7, 0x7632, R11 ;  /* 0x00007632070b7816 */ /* 0x000fc4000000000b */
[----:B------:R-:W-:Y:S01]  /*700c0*/  LEA.HI.X.SX32 R13, R17, R2, 0x1, P3 ;  /* 0x00000002110d7211 */ /* 0x000fe200018f0eff */
[----:B------:R-:W2:Y:S01]  /*700d0*/  LDCU UR7, c[0x0][0x39c] ;  /* 0x00007380ff0777ac */ /* 0x000ea20008000800 */
[----:B------:R2:W-:Y:S01]  /*700e0*/  @P2 STG.E.U16 desc[UR10][R8.64], R7 ;  /* 0x0000000708002986 */ /* 0x0005e2000c10150a */
[----:B0-----:R-:W-:-:S03]  /*700f0*/  IMAD R5, R6, 0x4, R17 ;  /* 0x0000000406057824 */ /* 0x001fc600078e0211 */
[----:B------:R0:W-:Y:S01]  /*70100*/  @P6 STG.E.U16 desc[UR10][R12.64], R11 ;  /* 0x0000000b0c006986 */ /* 0x0001e2000c10150a */
[----:B------:R-:W0:Y:S01]  /*70110*/  LDC R17, c[0x0][0x3b8] ;  /* 0x0000ee00ff117b82 */ /* 0x000e220000000800 */
[----:B-1----:R-:W-:Y:S01]  /*70120*/  IMAD R3, R3, 0x4, R5 ;  /* 0x0000000403037824 */ /* 0x002fe200078e0205 */
[C---:B------:R-:W-:Y:S02]  /*70130*/  LEA R4, P6, R5.reuse, R0, 0x1 ;  /* 0x0000000005047211 */ /* 0x040fe400078c08ff */
[----:B------:R-:W-:Y:S02]  /*70140*/  ISETP.LT.AND P4, PT, R20, UR4, !P0 ;  /* 0x0000000414007c0c */ /* 0x000fe4000c781270 */
[----:B------:R-:W-:Y:S01]  /*70150*/  LEA.HI.X.SX32 R5, R5, R2, 0x1, P6 ;  /* 0x0000000205057211 */ /* 0x000fe200030f0eff */
[----:B--2---:R-:W-:Y:S01]  /*70160*/  IMAD R9, R10, 0x4, R3 ;  /* 0x000000040a097824 */ /* 0x004fe200078e0203 */
[----:B------:R-:W-:Y:S02]  /*70170*/  LEA R6, P6, R3, R0, 0x1 ;  /* 0x0000000003067211 */ /* 0x000fe400078c08ff */
[----:B------:R-:W-:-:S02]  /*70180*/  PRMT R15, R29, 0x7632, R15 ;  /* 0x000076321d0f7816 */ /* 0x000fc4000000000f */
[----:B------:R-:W-:Y:S01]  /*70190*/  LEA.HI.X.SX32 R7, R3, R2, 0x1, P6 ;  /* 0x0000000203077211 */ /* 0x000fe200030f0eff */
[----:B----4-:R-:W-:Y:S01]  /*701a0*/  IMAD R3, R14, 0x4, R9 ;  /* 0x000000040e037824 */ /* 0x010fe200078e0209 */
[----:B------:R-:W-:Y:S01]  /*701b0*/  PRMT R18, R11, 0x7632, R18 ;  /* 0x000076320b127816 */ /* 0x000fe20000000012 */
[----:B------:R1:W-:Y:S01]  /*701c0*/  @P5 STG.E.U16 desc[UR10][R4.64], R15 ;  /* 0x0000000f04005986 */ /* 0x0003e2000c10150a */
[C---:B------:R-:W-:Y:S01]  /*701d0*/  LEA R8, P5, R9.reuse, R0, 0x1 ;  /* 0x0000000009087211 */ /* 0x040fe200078a08ff */
[----:B0-----:R-:W-:Y:S02]  /*701e0*/  IMAD R13, R16, 0x4, R3 ;  /* 0x00000004100d7824 */ /* 0x001fe400078e0203 */
[----:B------:R0:W-:Y:S01]  /*701f0*/  @P4 STG.E.U16 desc[UR10][R6.64], R18 ;  /* 0x0000001206004986 */ /* 0x0001e2000c10150a */
[----:B------:R-:W-:Y:S02]  /*70200*/  LEA.HI.X.SX32 R9, R9, R2, 0x1, P5 ;  /* 0x0000000209097211 */ /* 0x000fe400028f0eff */
[----:B------:R-:W-:-:S02]  /*70210*/  LEA R10, P5, R3, R0, 0x1 ;  /* 0x00000000030a7211 */ /* 0x000fc400078a08ff */
[----:B------:R-:W-:Y:S01]  /*70220*/  LEA R12, P4, R13, R0, 0x1 ;  /* 0x000000000d0c7211 */ /* 0x000fe200078808ff */
[----:B------:R-:W-:Y:S01]  /*70230*/  IMAD R17, R17, 0x4, R13 ;  /* 0x0000000411117824 */ /* 0x000fe200078e020d */
[----:B------:R-:W-:Y:S02]  /*70240*/  PRMT R27, R27, 0x7632, R27 ;  /* 0x000076321b1b7816 */ /* 0x000fe4000000001b */
[----:B------:R-:W-:Y:S02]  /*70250*/  PRMT R19, R19, 0x7632, R19 ;  /* 0x0000763213137816 */ /* 0x000fe40000000013 */
[-C--:B------:R-:W-:Y:S02]  /*70260*/  LEA.HI.X.SX32 R11, R3, R2.reuse, 0x1, P5 ;  /* 0x00000002030b7211 */ /* 0x080fe400028f0eff */
[----:B------:R-:W-:Y:S02]  /*70270*/  PRMT R14, R15, 0x7632, R14 ;  /* 0x000076320f0e7816 */ /* 0x000fe4000000000e */
[----:B------:R-:W-:-:S02]  /*70280*/  LEA.HI.X.SX32 R13, R13, R2, 0x1, P4 ;  /* 0x000000020d0d7211 */ /* 0x000fc400020f0eff */
[----:B-1----:R-:W-:-:S04]  /*70290*/  LEA R4, P4, R17, R0, 0x1 ;  /* 0x0000000011047211 */ /* 0x002fc800078808ff */
[----:B------:R-:W-:Y:S02]  /*702a0*/  LEA.HI.X.SX32 R5, R17, R2, 0x1, P4 ;  /* 0x0000000211057211 */ /* 0x000fe400020f0eff */
[----:B-----5:R-:W-:-:S13]  /*702b0*/  ISETP.LT.AND P2, PT, R24, UR5, !P0 ;  /* 0x0000000518007c0c */ /* 0x020fda000c741270 */
[----:B------:R0:W-:Y:S01]  /*702c0*/  @P2 STG.E.U16 desc[UR10][R8.64], R27 ;  /* 0x0000001b08002986 */ /* 0x0001e2000c10150a */
[----:B---3--:R-:W-:Y:S02]  /*702d0*/  ISETP.LT.AND P3, PT, R25, UR6, !P0 ;  /* 0x0000000619007c0c */ /* 0x008fe4000c761270 */
[----:B------:R-:W-:-:S11]  /*702e0*/  ISETP.LT.AND P0, PT, R28, UR7, !P0 ;  /* 0x000000071c007c0c */ /* 0x000fd6000c701270 */
[----:B------:R0:W-:Y:S04]  /*702f0*/  @P3 STG.E.U16 desc[UR10][R10.64], R19 ;  /* 0x000000130a003986 */ /* 0x0001e8000c10150a */
[----:B------:R0:W-:Y:S01]  /*70300*/  @P0 STG.E.U16 desc[UR10][R12.64], R14 ;  /* 0x0000000e0c000986 */ /* 0x0001e2000c10150a */
[----:B------:R-:W-:Y:S05]  /*70310*/  @!P1 EXIT ;  /* 0x000000000000994d */ /* 0x000fea0003800000 */
[----:B------:R-:W-:-:S05]  /*70320*/  PRMT R2, R23, 0x7632, R2 ;  /* 0x0000763217027816 */ /* 0x000fca0000000002 */
[----:B------:R-:W-:Y:S01]  /*70330*/  STG.E.U16 desc[UR10][R4.64], R2 ;  /* 0x0000000204007986 */ /* 0x000fe2000c10150a */
[----:B------:R-:W-:Y:S05]  /*70340*/  EXIT ;  /* 0x000000000000794d */ /* 0x000fea0003800000 */
.L_x_3:
[----:B------:R-:W-:-:S00]  /*70350*/  BRA `(.L_x_3) ;  /* 0xfffffffc00fc7947 */ /* 0x000fc0000383ffff */
[----:B------:R-:W-:-:S00]  /*70360*/  NOP ;  /* 0x0000000000007918 */ /* 0x000fc00000000000 */
        /* <DEDUP_REMOVED lines=9> */
.L_x_4:


//--------------------- .nv.shared.matmul_kernel  --------------------------
	.section	.nv.shared.matmul_kernel,"aw",@nobits
	.sectionflags	@""
	.align	16
	.zero		1024


//--------------------- .nv.shared.reserved.0     --------------------------
	.section	.nv.shared.reserved.0,"aw",@nobits
	.weak		__nv_reservedSMEM_offset_0_alias
	.size		__nv_reservedSMEM_offset_0_alias, 0, 64
	.other		__nv_reservedSMEM_offset_0_alias,@"STO_CUDA_RESERVED_SHARED STV_DEFAULT"
__nv_reservedSMEM_offset_0_alias:
	.zero		0
	.zero		64


//--------------------- .nv.constant0.matmul_kernel --------------------------
	.section	.nv.constant0.matmul_kernel,"a",@progbits
	.sectionflags	@""
	.align	4
.nv.constant0.matmul_kernel:
	.zero		976


//--------------------- SYMBOLS --------------------------

	.type		.nv.reservedSmem.offset0,@object
	.size		.nv.reservedSmem.offset0,0x4
	.type		.nv.reservedSmem.cap,@object
	.size		.nv.reservedSmem.cap,0x4
